def attn_fwd(
    Q,
    K,
    V,
    Out,
    Lse,
    sm_scale,
    stride_qz,
    stride_qh,
    stride_qm,
    stride_qk,
    stride_kz,
    stride_kh,
    stride_kn,
    stride_kk,
    stride_vz,
    stride_vh,
    stride_vn,
    stride_vk,
    stride_oz,
    stride_oh,
    stride_om,
    stride_ok,
    seqlen_q,
    seqlen_k,
    BLOCK_M: tl.constexpr,
    BLOCK_N: tl.constexpr,
    HEAD_DIM: tl.constexpr,
    CAUSAL: tl.constexpr,
):
    start_m = tl.program_id(0)
    off_hz = tl.program_id(1)
    q_off = off_hz * stride_qh
    k_off = off_hz * stride_kh
    v_off = off_hz * stride_vh
    offs_m = start_m * BLOCK_M + tl.arange(0, BLOCK_M)
    offs_d = tl.arange(0, HEAD_DIM)
    offs_n = tl.arange(0, BLOCK_N)
    q_ptrs = Q + q_off + offs_m[:, None] * stride_qm + offs_d[None, :] * stride_qk
    k_ptrs = K + k_off + offs_d[:, None] * stride_kk + offs_n[None, :] * stride_kn
    v_ptrs = V + v_off + offs_n[:, None] * stride_vn + offs_d[None, :] * stride_vk
    m_i = tl.full([BLOCK_M], float("-inf"), dtype=tl.float32)
    l_i = tl.zeros([BLOCK_M], dtype=tl.float32) + 1.0
    acc = tl.zeros([BLOCK_M, HEAD_DIM], dtype=tl.float32)
    q = tl.load(q_ptrs)
    acc, l_i, m_i = _attn_fwd_inner(
        acc,
        l_i,
        m_i,
        q,
        k_ptrs,
        v_ptrs,
        sm_scale,
        stride_kn,
        stride_vn,
        start_m,
        seqlen_k,
        BLOCK_M,
        BLOCK_N,
        HEAD_DIM,
        CAUSAL,
    )
    acc = acc / l_i[:, None]
    lse = m_i + tl.math.log2(l_i) / 1.4426950408889634
    o_ptrs = (
        Out
        + off_hz * stride_oh
        + offs_m[:, None] * stride_om
        + offs_d[None, :] * stride_ok
    )
    tl.store(o_ptrs, acc.to(Out.dtype.element_ty))
    tl.store(Lse + off_hz * seqlen_q + offs_m, lse)

# config = {"BLOCK_M": 256, "BLOCK_N": 64, "HEAD_DIM": 256, "arch": "sm_90", "causal": false, "dtype": "bf16", "num_stages": 4, "num_warps": 8}
# arch = sm_90


// ===== COMPILED SASS (sm_90a) =====

	.target	sm_90a

	.elftype	@"ET_EXEC"


//--------------------- .note.nv.tkinfo           --------------------------
	.section	.note.nv.tkinfo,"",@"SHT_NOTE"
	.sectionflags	@"SHF_NOTE_NV_TKINFO"
	.tkinfo
        /*0018*/ 	.word	0x00000002
        /*0030*/ 	.string	""
        /*0030*/ 	.string	"ptxas"
        /*0030*/ 	.string	"Cuda compilation tools, release 13.0, V13.0.88"
        /*0030*/ 	.string	"Build cuda_13.0.r13.0/compiler.36424714_0"
        /*0030*/ 	.string	"-v  -suppress-debug-info  -lineinfo  -arch sm_90a "



//--------------------- .note.nv.cuinfo           --------------------------
	.section	.note.nv.cuinfo,"",@"SHT_NOTE"
	.sectionflags	@"SHF_NOTE_NV_CUINFO"
        /*0018*/ 	.short	0x0002
        /*001a*/ 	.short	0x005a
        /*001c*/ 	.short	0x0082
	.zero		2


//--------------------- .nv.info                  --------------------------
	.section	.nv.info,"",@"SHT_CUDA_INFO"
	.align	4


	//----- nvinfo : EIATTR_REGCOUNT
	.align		4
        /*0000*/ 	.byte	0x04, 0x2f
        /*0002*/ 	.short	(.L_2 - .L_1)
	.align		4
.L_1:
        /*0004*/ 	.word	index@(attn_fwd)
        /*0008*/ 	.word	0x000000ff


	//----- nvinfo : EIATTR_FRAME_SIZE
	.align		4
.L_2:
        /*000c*/ 	.byte	0x04, 0x11
        /*000e*/ 	.short	(.L_4 - .L_3)
	.align		4
.L_3:
        /*0010*/ 	.word	index@(attn_fwd)
        /*0014*/ 	.word	0x00000728


	//----- nvinfo : EIATTR_MIN_STACK_SIZE
	.align		4
.L_4:
        /*0018*/ 	.byte	0x04, 0x12
        /*001a*/ 	.short	(.L_6 - .L_5)
	.align		4
.L_5:
        /*001c*/ 	.word	index@(attn_fwd)
        /*0020*/ 	.word	0x00000728
.L_6:


//--------------------- .nv.compat                --------------------------
	.section	.nv.compat,"",@"SHT_CUDA_COMPAT_INFO"
	.align	4
        /*0000*/ 	.byte	0x02, 0x09, 0x01, 0x00, 0x02, 0x02, 0x04, 0x00, 0x02, 0x05, 0x05, 0x00, 0x03, 0x07, 0x01, 0x01
        /*0010*/ 	.byte	0x02, 0x03, 0x00, 0x00, 0x02, 0x06, 0x01, 0x00, 0x04, 0x0b, 0x08, 0x00, 0x00, 0x00, 0x00, 0x00
        /*0020*/ 	.byte	0x00, 0x00, 0x00, 0x00


//--------------------- .nv.info.attn_fwd         --------------------------
	.section	.nv.info.attn_fwd,"",@"SHT_CUDA_INFO"
	.sectionflags	@""
	.align	4


	//----- nvinfo : EIATTR_CUDA_API_VERSION
	.align		4
        /*0000*/ 	.byte	0x04, 0x37
        /*0002*/ 	.short	(.L_8 - .L_7)
.L_7:
        /*0004*/ 	.word	0x00000082


	//----- nvinfo : EIATTR_KPARAM_INFO
	.align		4
.L_8:
        /*0008*/ 	.byte	0x04, 0x17
        /*000a*/ 	.short	(.L_10 - .L_9)
.L_9:
        /*000c*/ 	.word	0x00000000
        /*0010*/ 	.short	0x0019
        /*0012*/ 	.short	0x0080
        /*0014*/ 	.byte	0x00, 0xf4, 0x21, 0x00


	//----- nvinfo : EIATTR_KPARAM_INFO
	.align		4
.L_10:
        /*0018*/ 	.byte	0x04, 0x17
        /*001a*/ 	.short	(.L_12 - .L_11)
.L_11:
        /*001c*/ 	.word	0x00000000
        /*0020*/ 	.short	0x0018
        /*0022*/ 	.short	0x0078
        /*0024*/ 	.byte	0x00, 0xf4, 0x21, 0x00


	//----- nvinfo : EIATTR_KPARAM_INFO
	.align		4
.L_12:
        /*0028*/ 	.byte	0x04, 0x17
        /*002a*/ 	.short	(.L_14 - .L_13)
.L_13:
        /*002c*/ 	.word	0x00000000
        /*0030*/ 	.short	0x0017
        /*0032*/ 	.short	0x0070
        /*0034*/ 	.byte	0x00, 0xf0, 0x11, 0x00


	//----- nvinfo : EIATTR_KPARAM_INFO
	.align		4
.L_14:
        /*0038*/ 	.byte	0x04, 0x17
        /*003a*/ 	.short	(.L_16 - .L_15)
.L_15:
        /*003c*/ 	.word	0x00000000
        /*0040*/ 	.short	0x0016
        /*0042*/ 	.short	0x006c
        /*0044*/ 	.byte	0x00, 0xf0, 0x11, 0x00


	//----- nvinfo : EIATTR_KPARAM_INFO
	.align		4
.L_16:
        /*0048*/ 	.byte	0x04, 0x17
        /*004a*/ 	.short	(.L_18 - .L_17)
.L_17:
        /*004c*/ 	.word	0x00000000
        /*0050*/ 	.short	0x0015
        /*0052*/ 	.short	0x0068
        /*0054*/ 	.byte	0x00, 0xf0, 0x11, 0x00


	//----- nvinfo : EIATTR_KPARAM_INFO
	.align		4
.L_18:
        /*0058*/ 	.byte	0x04, 0x17
        /*005a*/ 	.short	(.L_20 - .L_19)
.L_19:
        /*005c*/ 	.word	0x00000000
        /*0060*/ 	.short	0x0014
        /*0062*/ 	.short	0x0064
        /*0064*/ 	.byte	0x00, 0xf0, 0x11, 0x00


	//----- nvinfo : EIATTR_KPARAM_INFO
	.align		4
.L_20:
        /*0068*/ 	.byte	0x04, 0x17
        /*006a*/ 	.short	(.L_22 - .L_21)
.L_21:
        /*006c*/ 	.word	0x00000000
        /*0070*/ 	.short	0x0013
        /*0072*/ 	.short	0x0060
        /*0074*/ 	.byte	0x00, 0xf0, 0x11, 0x00


	//----- nvinfo : EIATTR_KPARAM_INFO
	.align		4
.L_22:
        /*0078*/ 	.byte	0x04, 0x17
        /*007a*/ 	.short	(.L_24 - .L_23)
.L_23:
        /*007c*/ 	.word	0x00000000
        /*0080*/ 	.short	0x0012
        /*0082*/ 	.short	0x005c
        /*0084*/ 	.byte	0x00, 0xf0, 0x11, 0x00


	//----- nvinfo : EIATTR_KPARAM_INFO
	.align		4
.L_24:
        /*0088*/ 	.byte	0x04, 0x17
        /*008a*/ 	.short	(.L_26 - .L_25)
.L_25:
        /*008c*/ 	.word	0x00000000
        /*0090*/ 	.short	0x0011
        /*0092*/ 	.short	0x0058
        /*0094*/ 	.byte	0x00, 0xf0, 0x11, 0x00


	//----- nvinfo : EIATTR_KPARAM_INFO
	.align		4
.L_26:
        /*0098*/ 	.byte	0x04, 0x17
        /*009a*/ 	.short	(.L_28 - .L_27)
.L_27:
        /*009c*/ 	.word	0x00000000
        /*00a0*/ 	.short	0x0010
        /*00a2*/ 	.short	0x0054
        /*00a4*/ 	.byte	0x00, 0xf0, 0x11, 0x00


	//----- nvinfo : EIATTR_KPARAM_INFO
	.align		4
.L_28:
        /*00a8*/ 	.byte	0x04, 0x17
        /*00aa*/ 	.short	(.L_30 - .L_29)
.L_29:
        /*00ac*/ 	.word	0x00000000
        /*00b0*/ 	.short	0x000f
        /*00b2*/ 	.short	0x0050
        /*00b4*/ 	.byte	0x00, 0xf0, 0x11, 0x00


	//----- nvinfo : EIATTR_KPARAM_INFO
	.align		4
.L_30:
        /*00b8*/ 	.byte	0x04, 0x17
        /*00ba*/ 	.short	(.L_32 - .L_31)
.L_31:
        /*00bc*/ 	.word	0x00000000
        /*00c0*/ 	.short	0x000e
        /*00c2*/ 	.short	0x004c
        /*00c4*/ 	.byte	0x00, 0xf0, 0x11, 0x00


	//----- nvinfo : EIATTR_KPARAM_INFO
	.align		4
.L_32:
        /*00c8*/ 	.byte	0x04, 0x17
        /*00ca*/ 	.short	(.L_34 - .L_33)
.L_33:
        /*00cc*/ 	.word	0x00000000
        /*00d0*/ 	.short	0x000d
        /*00d2*/ 	.short	0x0048
        /*00d4*/ 	.byte	0x00, 0xf0, 0x11, 0x00


	//----- nvinfo : EIATTR_KPARAM_INFO
	.align		4
.L_34:
        /*00d8*/ 	.byte	0x04, 0x17
        /*00da*/ 	.short	(.L_36 - .L_35)
.L_35:
        /*00dc*/ 	.word	0x00000000
        /*00e0*/ 	.short	0x000c
        /*00e2*/ 	.short	0x0044
        /*00e4*/ 	.byte	0x00, 0xf0, 0x11, 0x00


	//----- nvinfo : EIATTR_KPARAM_INFO
	.align		4
.L_36:
        /*00e8*/ 	.byte	0x04, 0x17
        /*00ea*/ 	.short	(.L_38 - .L_37)
.L_37:
        /*00ec*/ 	.word	0x00000000
        /*00f0*/ 	.short	0x000b
        /*00f2*/ 	.short	0x0040
        /*00f4*/ 	.byte	0x00, 0xf0, 0x11, 0x00


	//----- nvinfo : EIATTR_KPARAM_INFO
	.align		4
.L_38:
        /*00f8*/ 	.byte	0x04, 0x17
        /*00fa*/ 	.short	(.L_40 - .L_39)
.L_39:
        /*00fc*/ 	.word	0x00000000
        /*0100*/ 	.short	0x000a
        /*0102*/ 	.short	0x003c
        /*0104*/ 	.byte	0x00, 0xf0, 0x11, 0x00


	//----- nvinfo : EIATTR_KPARAM_INFO
	.align		4
.L_40:
        /*0108*/ 	.byte	0x04, 0x17
        /*010a*/ 	.short	(.L_42 - .L_41)
.L_41:
        /*010c*/ 	.word	0x00000000
        /*0110*/ 	.short	0x0009
        /*0112*/ 	.short	0x0038
        /*0114*/ 	.byte	0x00, 0xf0, 0x11, 0x00


	//----- nvinfo : EIATTR_KPARAM_INFO
	.align		4
.L_42:
        /*0118*/ 	.byte	0x04, 0x17
        /*011a*/ 	.short	(.L_44 - .L_43)
.L_43:
        /*011c*/ 	.word	0x00000000
        /*0120*/ 	.short	0x0008
        /*0122*/ 	.short	0x0034
        /*0124*/ 	.byte	0x00, 0xf0, 0x11, 0x00


	//----- nvinfo : EIATTR_KPARAM_INFO
	.align		4
.L_44:
        /*0128*/ 	.byte	0x04, 0x17
        /*012a*/ 	.short	(.L_46 - .L_45)
.L_45:
        /*012c*/ 	.word	0x00000000
        /*0130*/ 	.short	0x0007
        /*0132*/ 	.short	0x0030
        /*0134*/ 	.byte	0x00, 0xf0, 0x11, 0x00


	//----- nvinfo : EIATTR_KPARAM_INFO
	.align		4
.L_46:
        /*0138*/ 	.byte	0x04, 0x17
        /*013a*/ 	.short	(.L_48 - .L_47)
.L_47:
        /*013c*/ 	.word	0x00000000
        /*0140*/ 	.short	0x0006
        /*0142*/ 	.short	0x002c
        /*0144*/ 	.byte	0x00, 0xf0, 0x11, 0x00


	//----- nvinfo : EIATTR_KPARAM_INFO
	.align		4
.L_48:
        /*0148*/ 	.byte	0x04, 0x17
        /*014a*/ 	.short	(.L_50 - .L_49)
.L_49:
        /*014c*/ 	.word	0x00000000
        /*0150*/ 	.short	0x0005
        /*0152*/ 	.short	0x0028
        /*0154*/ 	.byte	0x00, 0xf0, 0x11, 0x00


	//----- nvinfo : EIATTR_KPARAM_INFO
	.align		4
.L_50:
        /*0158*/ 	.byte	0x04, 0x17
        /*015a*/ 	.short	(.L_52 - .L_51)
.L_51:
        /*015c*/ 	.word	0x00000000
        /*0160*/ 	.short	0x0004
        /*0162*/ 	.short	0x0020
        /*0164*/ 	.byte	0x00, 0xf4, 0x21, 0x00


	//----- nvinfo : EIATTR_KPARAM_INFO
	.align		4
.L_52:
        /*0168*/ 	.byte	0x04, 0x17
        /*016a*/ 	.short	(.L_54 - .L_53)
.L_53:
        /*016c*/ 	.word	0x00000000
        /*0170*/ 	.short	0x0003
        /*0172*/ 	.short	0x0018
        /*0174*/ 	.byte	0x00, 0xf4, 0x21, 0x00


	//----- nvinfo : EIATTR_KPARAM_INFO
	.align		4
.L_54:
        /*0178*/ 	.byte	0x04, 0x17
        /*017a*/ 	.short	(.L_56 - .L_55)
.L_55:
        /*017c*/ 	.word	0x00000000
        /*0180*/ 	.short	0x0002
        /*0182*/ 	.short	0x0010
        /*0184*/ 	.byte	0x00, 0xf4, 0x21, 0x00


	//----- nvinfo : EIATTR_KPARAM_INFO
	.align		4
.L_56:
        /*0188*/ 	.byte	0x04, 0x17
        /*018a*/ 	.short	(.L_58 - .L_57)
.L_57:
        /*018c*/ 	.word	0x00000000
        /*0190*/ 	.short	0x0001
        /*0192*/ 	.short	0x0008
        /*0194*/ 	.byte	0x00, 0xf4, 0x21, 0x00


	//----- nvinfo : EIATTR_KPARAM_INFO
	.align		4
.L_58:
        /*0198*/ 	.byte	0x04, 0x17
        /*019a*/ 	.short	(.L_60 - .L_59)
.L_59:
        /*019c*/ 	.word	0x00000000
        /*01a0*/ 	.short	0x0000
        /*01a2*/ 	.short	0x0000
        /*01a4*/ 	.byte	0x00, 0xf4, 0x21, 0x00


	//----- nvinfo : EIATTR_SPARSE_MMA_MASK
	.align		4
.L_60:
        /*01a8*/ 	.byte	0x03, 0x50
        /*01aa*/ 	.short	0x0000


	//----- nvinfo : EIATTR_MAXREG_COUNT
	.align		4
        /*01ac*/ 	.byte	0x03, 0x1b
        /*01ae*/ 	.short	0x00ff


	//----- nvinfo : EIATTR_NUM_BARRIERS
	.align		4
        /*01b0*/ 	.byte	0x02, 0x4c
        /*01b2*/ 	.byte	0x01
	.zero		1


	//----- nvinfo : EIATTR_ANNOTATIONS
	.align		4
        /*01b4*/ 	.byte	0x04, 0x55
        /*01b6*/ 	.short	(.L_62 - .L_61)


	//   ....[0]....
.L_61:
        /*01b8*/ 	.word	0x00000001
        /*01bc*/ 	.byte	0xe0, 0x00, 0x00, 0x00, 0x01, 0x00, 0x00, 0x00, 0x60, 0x60, 0x00, 0x00, 0x01, 0x00, 0x00, 0x00
        /* <DEDUP_REMOVED lines=461> */
        /*1e9c*/ 	.byte	0x10, 0x79, 0x01, 0x00, 0x01, 0x00, 0x00, 0x00, 0x80, 0x79, 0x01, 0x00


	//----- nvinfo : EIATTR_MERCURY_ISA_VERSION
	.align		4
.L_62:
        /*1ea8*/ 	.byte	0x03, 0x5f
        /*1eaa*/ 	.short	0x0101


	//----- nvinfo : EIATTR_COOP_GROUP_MASK_REGIDS
	.align		4
        /*1eac*/ 	.byte	0x04, 0x29
        /*1eae*/ 	.short	(.L_64 - .L_63)


	//   ....[0]....
.L_63:
        /*1eb0*/ 	.word	0xffffffff


	//   ....[1]....
        /*1eb4*/ 	.word	0xffffffff


	//   ....[2]....
        /*1eb8*/ 	.word	0xffffffff


	//   ....[3]....
        /*1ebc*/ 	.word	0xffffffff


	//   ....[4]....
        /*1ec0*/ 	.word	0xffffffff


	//   ....[5]....
        /*1ec4*/ 	.word	0xffffffff


	//   ....[6]....
        /*1ec8*/ 	.word	0xffffffff


	//   ....[7]....
        /*1ecc*/ 	.word	0xffffffff


	//   ....[8]....
        /*1ed0*/ 	.word	0xffffffff


	//   ....[9]....
        /*1ed4*/ 	.word	0xffffffff


	//   ....[10]....
        /*1ed8*/ 	.word	0xffffffff


	//   ....[11]....
        /*1edc*/ 	.word	0xffffffff


	//   ....[12]....
        /*1ee0*/ 	.word	0xffffffff


	//   ....[13]....
        /*1ee4*/ 	.word	0xffffffff


	//   ....[14]....
        /*1ee8*/ 	.word	0xffffffff


	//   ....[15]....
        /*1eec*/ 	.word	0xffffffff


	//----- nvinfo : EIATTR_COOP_GROUP_INSTR_OFFSETS
	.align		4
.L_64:
        /*1ef0*/ 	.byte	0x04, 0x28
        /*1ef2*/ 	.short	(.L_66 - .L_65)


	//   ....[0]....
.L_65:
        /*1ef4*/ 	.word	0x0000d350


	//   ....[1]....
        /*1ef8*/ 	.word	0x0000d380


	//   ....[2]....
        /*1efc*/ 	.word	0x0000dae0


	//   ....[3]....
        /*1f00*/ 	.word	0x0000db50


	//   ....[4]....
        /*1f04*/ 	.word	0x0000ee50


	//   ....[5]....
        /*1f08*/ 	.word	0x0000ee60


	//   ....[6]....
        /*1f0c*/ 	.word	0x0000ee90


	//   ....[7]....
        /*1f10*/ 	.word	0x0000ef10


	//   ....[8]....
        /*1f14*/ 	.word	0x00010cd0


	//   ....[9]....
        /*1f18*/ 	.word	0x00010dd0


	//   ....[10]....
        /*1f1c*/ 	.word	0x00010de0


	//   ....[11]....
        /*1f20*/ 	.word	0x00010df0


	//   ....[12]....
        /*1f24*/ 	.word	0x00010e20


	//   ....[13]....
        /*1f28*/ 	.word	0x00010e40


	//   ....[14]....
        /*1f2c*/ 	.word	0x00010e50


	//   ....[15]....
        /*1f30*/ 	.word	0x00010e60


	//----- nvinfo : EIATTR_EXIT_INSTR_OFFSETS
	.align		4
.L_66:
        /*1f34*/ 	.byte	0x04, 0x1c
        /*1f36*/ 	.short	(.L_68 - .L_67)


	//   ....[0]....
.L_67:
        /*1f38*/ 	.word	0x0001dfe0


	//----- nvinfo : EIATTR_REQNTID
	.align		4
.L_68:
        /*1f3c*/ 	.byte	0x04, 0x10
        /*1f3e*/ 	.short	(.L_70 - .L_69)
.L_69:
        /*1f40*/ 	.word	0x00000100
        /*1f44*/ 	.word	0x00000001
        /*1f48*/ 	.word	0x00000001


	//----- nvinfo : EIATTR_CBANK_PARAM_SIZE
	.align		4
.L_70:
        /*1f4c*/ 	.byte	0x03, 0x19
        /*1f4e*/ 	.short	0x0088


	//----- nvinfo : EIATTR_PARAM_CBANK
	.align		4
        /*1f50*/ 	.byte	0x04, 0x0a
        /*1f52*/ 	.short	(.L_72 - .L_71)
	.align		4
.L_71:
        /*1f54*/ 	.word	index@(.nv.constant0.attn_fwd)
        /*1f58*/ 	.short	0x0210
        /*1f5a*/ 	.short	0x0088


	//----- nvinfo : EIATTR_SW_WAR
	.align		4
.L_72:
        /*1f5c*/ 	.byte	0x04, 0x36
        /*1f5e*/ 	.short	(.L_74 - .L_73)
.L_73:
        /*1f60*/ 	.word	0x00000008
.L_74:


//--------------------- .nv.callgraph             --------------------------
	.section	.nv.callgraph,"",@"SHT_CUDA_CALLGRAPH"
	.align	4
	.sectionentsize	8
	.align		4
        /*0000*/ 	.word	0x00000000
	.align		4
        /*0004*/ 	.word	0xffffffff
	.align		4
        /*0008*/ 	.word	0x00000000
	.align		4
        /*000c*/ 	.word	0xfffffffe
	.align		4
        /*0010*/ 	.word	0x00000000
	.align		4
        /*0014*/ 	.word	0xfffffffd
	.align		4
        /*0018*/ 	.word	0x00000000
	.align		4
        /*001c*/ 	.word	0xfffffffc


//--------------------- .nv.constant4             --------------------------
	.section	.nv.constant4,"a",@progbits
	.align	8
	.align		8
.nv.constant4:
        /*0000*/ 	.dword	_$_str


//--------------------- .text.attn_fwd            --------------------------
	.section	.text.attn_fwd,"ax",@progbits
	.align	128
        .global         attn_fwd
        .type           attn_fwd,@function
        .size           attn_fwd,(.L_x_3 - attn_fwd)
        .other          attn_fwd,@"STO_CUDA_ENTRY STV_DEFAULT"
attn_fwd:
.text.attn_fwd:
[----:B------:R-:W0:Y:S01]  /*0000*/  LDC R1, c[0x0][0x28] ;  /* 0x00000a00ff017b82 */ /* 0x000e220000000800 */
[----:B------:R-:W1:Y:S07]  /*0010*/  S2R R238, SR_TID.X ;  /* 0x0000000000ee7919 */ /* 0x000e6e0000002100 */
[----:B------:R-:W2:Y:S01]  /*0020*/  S2UR UR6, SR_CTAID.Y ;  /* 0x00000000000679c3 */ /* 0x000ea20000002600 */
[----:B0-----:R-:W-:Y:S01]  /*0030*/  IADD3 R1, R1, -0x728, RZ ;  /* 0xfffff8d801017810 */ /* 0x001fe20007ffe0ff */
[----:B------:R-:W-:Y:S01]  /*0040*/  ULDC.64 UR4, c[0x0][0x240] ;  /* 0x0000900000047ab9 */ /* 0x000fe20000000a00 */
[----:B------:R-:W0:Y:S05]  /*0050*/  S2R R5, SR_CTAID.X ;  /* 0x0000000000057919 */ /* 0x000e2a0000002500 */
[----:B------:R-:W3:Y:S08]  /*0060*/  LDC.64 R6, c[0x0][0x210] ;  /* 0x00008400ff067b82 */ /* 0x000ef00000000a00 */
[----:B------:R-:W4:Y:S01]  /*0070*/  LDC R3, c[0x0][0x248] ;  /* 0x00009200ff037b82 */ /* 0x000f220000000800 */
[----:B--2---:R-:W-:-:S07]  /*0080*/  UIMAD UR4, UR6, UR4, URZ ;  /* 0x00000004060472a4 */ /* 0x004fce000f8e023f */
[----:B------:R-:W2:Y:S01]  /*0090*/  LDC R195, c[0x0][0x248] ;  /* 0x00009200ffc37b82 */ /* 0x000ea20000000800 */
[----:B------:R-:W-:Y:S01]  /*00a0*/  USHF.L.U32 UR6, UR4, 0x1, URZ ;  /* 0x0000000104067899 */ /* 0x000fe2000800063f */
[----:B-1----:R-:W-:-:S06]  /*00b0*/  LOP3.LUT R184, R238, 0xff, RZ, 0xc0, !PT ;  /* 0x000000ffeeb87812 */ /* 0x002fcc00078ec0ff */
[----:B------:R-:W1:Y:S01]  /*00c0*/  LDC R2, c[0x0][0x248] ;  /* 0x00009200ff027b82 */ /* 0x000e620000000800 */
[----:B0-----:R-:W-:-:S05]  /*00d0*/  LEA R0, R5, R184, 0x8 ;  /* 0x000000b805007211 */ /* 0x001fca00078e40ff */
[----:B------:R0:W-:Y:S01]  /*00e0*/  STL [R1+0x524], R0 ;  /* 0x0005240001007387 */ /* 0x0001e20000100800 */
[C---:B----4-:R-:W-:Y:S01]  /*00f0*/  IMAD R105, R3.reuse, 0x90, RZ ;  /* 0x0000009003697824 */ /* 0x050fe200078e02ff */
[C---:B------:R-:W-:Y:S01]  /*0100*/  SHF.L.U32 R5, R3.reuse, 0x3, RZ ;  /* 0x0000000303057819 */ /* 0x040fe200000006ff */
[----:B------:R-:W-:Y:S01]  /*0110*/  IMAD R47, R3, 0x48, RZ ;  /* 0x00000048032f7824 */ /* 0x000fe200078e02ff */
[----:B------:R-:W4:Y:S01]  /*0120*/  LDC R197, c[0x0][0x248] ;  /* 0x00009200ffc57b82 */ /* 0x000f220000000800 */
[----:B0-----:R-:W-:Y:S01]  /*0130*/  IMAD R0, R0, UR5, RZ ;  /* 0x0000000500007c24 */ /* 0x001fe2000f8e02ff */
[----:B------:R-:W-:-:S06]  /*0140*/  UIMAD.WIDE UR4, UR4, 0x2, URZ ;  /* 0x00000002040478a5 */ /* 0x000fcc000f8e023f */
[----:B------:R-:W0:Y:S01]  /*0150*/  LDC R24, c[0x0][0x248] ;  /* 0x00009200ff187b82 */ /* 0x000e220000000800 */
[C---:B------:R-:W-:Y:S01]  /*0160*/  SHF.L.U32 R123, R0.reuse, 0x1, RZ ;  /* 0x00000001007b7819 */ /* 0x040fe200000006ff */
[----:B------:R-:W-:-:S03]  /*0170*/  IMAD.HI R0, R0, 0x2, RZ ;  /* 0x0000000200007827 */ /* 0x000fc600078e02ff */
[----:B---3--:R-:W-:Y:S01]  /*0180*/  IADD3 R122, P0, P1, R123, UR6, R6 ;  /* 0x000000067b7a7c10 */ /* 0x008fe2000f91e006 */
[C---:B------:R-:W-:Y:S01]  /*0190*/  IMAD R13, R3.reuse, 0x50, RZ ;  /* 0x00000050030d7824 */ /* 0x040fe200078e02ff */
[----:B------:R-:W-:Y:S01]  /*01a0*/  ULDC.64 UR6, c[0x0][0x208] ;  /* 0x0000820000067ab9 */ /* 0x000fe20000000a00 */
[----:B------:R-:W3:Y:S01]  /*01b0*/  LDC R26, c[0x0][0x248] ;  /* 0x00009200ff1a7b82 */ /* 0x000ee20000000800 */
[----:B------:R-:W-:Y:S02]  /*01c0*/  IADD3.X R123, R0, UR5, R7, P0, P1 ;  /* 0x00000005007b7c10 */ /* 0x000fe400087e2407 */
[-C--:B------:R-:W-:Y:S02]  /*01d0*/  LEA R4, P0, R3, R122.reuse, 0x4 ;  /* 0x0000007a03047211 */ /* 0x080fe400078020ff */
[-C--:B------:R-:W-:Y:S01]  /*01e0*/  IADD3 R6, P1, R105, R122.reuse, RZ ;  /* 0x0000007a69067210 */ /* 0x080fe20007f3e0ff */
[----:B------:R-:W-:Y:S01]  /*01f0*/  IMAD R37, R3, 0x28, RZ ;  /* 0x0000002803257824 */ /* 0x000fe200078e02ff */
[-C--:B------:R-:W-:Y:S01]  /*0200*/  LEA.HI.X.SX32 R5, R5, R123.reuse, 0x1, P0 ;  /* 0x0000007b05057211 */ /* 0x080fe200000f0eff */
[----:B------:R-:W-:Y:S01]  /*0210*/  IMAD R81, R3, 0xa0, RZ ;  /* 0x000000a003517824 */ /* 0x000fe200078e02ff */
[-C--:B------:R-:W-:Y:S01]  /*0220*/  LEA.HI.X.SX32 R7, R47, R123.reuse, 0x1, P1 ;  /* 0x0000007b2f077211 */ /* 0x080fe200008f0eff */
[----:B------:R-:W-:Y:S01]  /*0230*/  IMAD R11, R3, 0x30, RZ ;  /* 0x00000030030b7824 */ /* 0x000fe200078e02ff */
[-C--:B------:R-:W-:Y:S01]  /*0240*/  IADD3 R8, P0, R13, R122.reuse, RZ ;  /* 0x0000007a0d087210 */ /* 0x080fe20007f1e0ff */
[----:B------:R-:W-:Y:S01]  /*0250*/  IMAD R15, R3, 0x18, RZ ;  /* 0x00000018030f7824 */ /* 0x000fe200078e02ff */
[-C--:B------:R-:W-:Y:S01]  /*0260*/  IADD3 R12, P1, R81, R122.reuse, RZ ;  /* 0x0000007a510c7210 */ /* 0x080fe20007f3e0ff */
[----:B------:R5:W3:Y:S01]  /*0270*/  LDG.E.U16 R23, desc[UR6][R6.64] ;  /* 0x0000000606177981 */ /* 0x000ae2000c1e1500 */
[-C--:B------:R-:W-:Y:S01]  /*0280*/  LEA.HI.X.SX32 R9, R37, R123.reuse, 0x1, P0 ;  /* 0x0000007b25097211 */ /* 0x080fe200000f0eff */
[C---:B------:R-:W-:Y:S01]  /*0290*/  IMAD R17, R3.reuse, 0x60, RZ ;  /* 0x0000006003117824 */ /* 0x040fe200078e02ff */
[----:B------:R-:W3:Y:S01]  /*02a0*/  LDC R44, c[0x0][0x248] ;  /* 0x00009200ff2c7b82 */ /* 0x000ee20000000800 */
[----:B------:R-:W-:Y:S01]  /*02b0*/  IMAD R101, R3, 0xc0, RZ ;  /* 0x000000c003657824 */ /* 0x000fe200078e02ff */
[-C--:B------:R-:W-:Y:S01]  /*02c0*/  LEA.HI.X.SX32 R13, R13, R123.reuse, 0x1, P1 ;  /* 0x0000007b0d0d7211 */ /* 0x080fe200008f0eff */
[----:B------:R2:W3:Y:S01]  /*02d0*/  LDG.E.U16 R22, desc[UR6][R8.64] ;  /* 0x0000000608167981 */ /* 0x0004e2000c1e1500 */
[-C--:B-----5:R-:W-:Y:S01]  /*02e0*/  IADD3 R6, P0, R11, R122.reuse, RZ ;  /* 0x0000007a0b067210 */ /* 0x0a0fe20007f1e0ff */
[----:B------:R-:W-:Y:S01]  /*02f0*/  IMAD R103, R3, 0xb0, RZ ;  /* 0x000000b003677824 */ /* 0x000fe200078e02ff */
[-C--:B------:R-:W-:Y:S01]  /*0300*/  IADD3 R10, P1, R17, R122.reuse, RZ ;  /* 0x0000007a110a7210 */ /* 0x080fe20007f3e0ff */
[----:B------:R-:W-:Y:S01]  /*0310*/  IMAD R19, R3, 0x38, RZ ;  /* 0x0000003803137824 */ /* 0x000fe200078e02ff */
[-C--:B------:R-:W-:Y:S01]  /*0320*/  LEA.HI.X.SX32 R7, R15, R123.reuse, 0x1, P0 ;  /* 0x0000007b0f077211 */ /* 0x080fe200000f0eff */
[----:B------:R5:W3:Y:S01]  /*0330*/  LDG.E.U16 R163, desc[UR6][R4.64] ;  /* 0x0000000604a37981 */ /* 0x000ae2000c1e1500 */
[-C--:B--2---:R-:W-:Y:S01]  /*0340*/  IADD3 R8, P0, R101, R122.reuse, RZ ;  /* 0x0000007a65087210 */ /* 0x084fe20007f1e0ff */
[----:B------:R-:W-:Y:S01]  /*0350*/  IMAD R49, R3, 0x58, RZ ;  /* 0x0000005803317824 */ /* 0x000fe200078e02ff */
[-C--:B------:R-:W-:Y:S01]  /*0360*/  LEA.HI.X.SX32 R11, R11, R123.reuse, 0x1, P1 ;  /* 0x0000007b0b0b7211 */ /* 0x080fe200008f0eff */
[----:B------:R-:W-:Y:S01]  /*0370*/  IMAD R95, R3, 0xd0, RZ ;  /* 0x000000d0035f7824 */ /* 0x000fe200078e02ff */
[-C--:B------:R-:W-:Y:S01]  /*0380*/  LEA.HI.X.SX32 R9, R17, R123.reuse, 0x1, P0 ;  /* 0x0000007b11097211 */ /* 0x080fe200000f0eff */
[----:B------:R-:W-:Y:S01]  /*0390*/  IMAD R192, R3, 0x1c, RZ ;  /* 0x0000001c03c07824 */ /* 0x000fe200078e02ff */
[-C--:B------:R-:W-:Y:S01]  /*03a0*/  IADD3 R62, P0, R19, R122.reuse, RZ ;  /* 0x0000007a133e7210 */ /* 0x080fe20007f1e0ff */
[----:B------:R-:W-:Y:S01]  /*03b0*/  IMAD R85, R3, 0xe0, RZ ;  /* 0x000000e003557824 */ /* 0x000fe200078e02ff */
[----:B------:R2:W3:Y:S01]  /*03c0*/  LDG.E.U16 R41, desc[UR6][R12.64] ;  /* 0x000000060c297981 */ /* 0x0004e2000c1e1500 */
[-C--:B-----5:R-:W-:Y:S01]  /*03d0*/  IADD3 R4, P2, R103, R122.reuse, RZ ;  /* 0x0000007a67047210 */ /* 0x0a0fe20007f5e0ff */
[C---:B------:R-:W-:Y:S01]  /*03e0*/  IMAD R21, R3.reuse, 0x70, RZ ;  /* 0x0000007003157824 */ /* 0x040fe200078e02ff */
[-C--:B------:R-:W-:Y:S01]  /*03f0*/  LEA.HI.X.SX32 R63, R192, R123.reuse, 0x1, P0 ;  /* 0x0000007bc03f7211 */ /* 0x080fe200000f0eff */
[----:B------:R5:W3:Y:S01]  /*0400*/  LDG.E.U16 R27, desc[UR6][R10.64] ;  /* 0x000000060a1b7981 */ /* 0x000ae2000c1e1500 */
[----:B------:R-:W-:Y:S01]  /*0410*/  IMAD R55, R3, 0x68, RZ ;  /* 0x0000006803377824 */ /* 0x000fe200078e02ff */
[----:B------:R-:W-:Y:S01]  /*0420*/  LEA.HI.X.SX32 R5, R49, R123, 0x1, P2 ;  /* 0x0000007b31057211 */ /* 0x000fe200010f0eff */
[----:B------:R-:W-:Y:S01]  /*0430*/  IMAD R109, R3, 0xf0, RZ ;  /* 0x000000f0036d7824 */ /* 0x000fe200078e02ff */
[----:B------:R1:W3:Y:S01]  /*0440*/  LDG.E.U16 R137, desc[UR6][R6.64] ;  /* 0x0000000606897981 */ /* 0x0002e2000c1e1500 */
[-C--:B------:R-:W-:Y:S01]  /*0450*/  IADD3 R16, P2, R85, R122.reuse, RZ ;  /* 0x0000007a55107210 */ /* 0x080fe20007f5e0ff */
[----:B------:R-:W3:Y:S01]  /*0460*/  LDC R52, c[0x0][0x248] ;  /* 0x00009200ff347b82 */ /* 0x000ee20000000800 */
[----:B--2---:R-:W-:Y:S01]  /*0470*/  IADD3 R12, P1, R95, R122, RZ ;  /* 0x0000007a5f0c7210 */ /* 0x004fe20007f3e0ff */
[----:B------:R2:W3:Y:S01]  /*0480*/  LDG.E.U16 R25, desc[UR6][R8.64] ;  /* 0x0000000608197981 */ /* 0x0004e2000c1e1500 */
[----:B-----5:R-:W-:-:S02]  /*0490*/  IMAD R11, R3, 0x78, RZ ;  /* 0x00000078030b7824 */ /* 0x020fc400078e02ff */
[-C--:B------:R-:W-:Y:S01]  /*04a0*/  LEA.HI.X.SX32 R13, R55, R123.reuse, 0x1, P1 ;  /* 0x0000007b370d7211 */ /* 0x080fe200008f0eff */
[----:B------:R-:W-:Y:S01]  /*04b0*/  IMAD R196, R3, 0x3c, RZ ;  /* 0x0000003c03c47824 */ /* 0x000fe200078e02ff */
[----:B------:R-:W5:Y:S01]  /*04c0*/  LDG.E.U16 R62, desc[UR6][R62.64] ;  /* 0x000000063e3e7981 */ /* 0x000f62000c1e1500 */
[-C--:B-1----:R-:W-:Y:S01]  /*04d0*/  IADD3 R6, P0, R21, R122.reuse, RZ ;  /* 0x0000007a15067210 */ /* 0x082fe20007f1e0ff */
[----:B------:R-:W-:Y:S01]  /*04e0*/  IMAD R51, R3, 0xb8, RZ ;  /* 0x000000b803337824 */ /* 0x000fe200078e02ff */
[-C--:B------:R-:W-:Y:S01]  /*04f0*/  LEA.HI.X.SX32 R17, R21, R123.reuse, 0x1, P2 ;  /* 0x0000007b15117211 */ /* 0x080fe200010f0eff */
[----:B------:R-:W-:Y:S01]  /*0500*/  IMAD R83, R3, 0xf8, RZ ;  /* 0x000000f803537824 */ /* 0x000fe200078e02ff */
[-C--:B--2---:R-:W-:Y:S01]  /*0510*/  IADD3 R8, P1, R11, R122.reuse, RZ ;  /* 0x0000007a0b087210 */ /* 0x084fe20007f3e0ff */
[----:B------:R-:W-:Y:S01]  /*0520*/  IMAD R198, R3, 0x5c, RZ ;  /* 0x0000005c03c67824 */ /* 0x000fe200078e02ff */
[-C--:B------:R-:W-:Y:S01]  /*0530*/  LEA.HI.X.SX32 R7, R19, R123.reuse, 0x1, P0 ;  /* 0x0000007b13077211 */ /* 0x080fe200000f0eff */
[----:B------:R-:W-:Y:S01]  /*0540*/  IMAD R200, R3, 0x7c, RZ ;  /* 0x0000007c03c87824 */ /* 0x000fe200078e02ff */
[-C--:B------:R-:W-:Y:S01]  /*0550*/  IADD3 R10, P2, R109, R122.reuse, RZ ;  /* 0x0000007a6d0a7210 */ /* 0x080fe20007f5e0ff */
[----:B------:R-:W-:Y:S01]  /*0560*/  IMAD R33, R3, 0x12, RZ ;  /* 0x0000001203217824 */ /* 0x000fe200078e02ff */
[-C--:B------:R-:W-:Y:S01]  /*0570*/  LEA.HI.X.SX32 R9, R196, R123.reuse, 0x1, P1 ;  /* 0x0000007bc4097211 */ /* 0x080fe200008f0eff */
[----:B------:R1:W2:Y:S01]  /*0580*/  LDG.E.U16 R108, desc[UR6][R6.64] ;  /* 0x00000006066c7981 */ /* 0x0002a2000c1e1500 */
[-C--:B------:R-:W-:Y:S01]  /*0590*/  IADD3 R56, P0, R51, R122.reuse, RZ ;  /* 0x0000007a33387210 */ /* 0x080fe20007f1e0ff */
[----:B------:R-:W-:Y:S01]  /*05a0*/  IMAD R35, R3, 0x22, RZ ;  /* 0x0000002203237824 */ /* 0x000fe200078e02ff */
[-C--:B------:R-:W-:Y:S01]  /*05b0*/  LEA.HI.X.SX32 R11, R11, R123.reuse, 0x1, P2 ;  /* 0x0000007b0b0b7211 */ /* 0x080fe200010f0eff */
[C---:B------:R-:W-:Y:S01]  /*05c0*/  IMAD R39, R3.reuse, 0x32, RZ ;  /* 0x0000003203277824 */ /* 0x040fe200078e02ff */
[----:B------:R4:W5:Y:S01]  /*05d0*/  LDG.E.U16 R45, desc[UR6][R12.64] ;  /* 0x000000060c2d7981 */ /* 0x000962000c1e1500 */
[----:B------:R-:W-:Y:S01]  /*05e0*/  LEA.HI.X.SX32 R57, R198, R123, 0x1, P0 ;  /* 0x0000007bc6397211 */ /* 0x000fe200000f0eff */
[----:B------:R-:W-:Y:S01]  /*05f0*/  IMAD R19, R3, 0x19, RZ ;  /* 0x0000001903137824 */ /* 0x000fe200078e02ff */
[----:B------:R-:W3:Y:S01]  /*0600*/  LDC R82, c[0x0][0x248] ;  /* 0x00009200ff527b82 */ /* 0x000ee20000000800 */
[----:B------:R0:W2:Y:S01]  /*0610*/  LDG.E.U16 R0, desc[UR6][R16.64] ;  /* 0x0000000610007981 */ /* 0x0000a2000c1e1500 */
[----:B-1----:R-:W-:-:S03]  /*0620*/  IADD3 R6, P2, R83, R122, RZ ;  /* 0x0000007a53067210 */ /* 0x002fc60007f5e0ff */
[----:B------:R1:W2:Y:S01]  /*0630*/  LDG.E.U16 R59, desc[UR6][R8.64] ;  /* 0x00000006083b7981 */ /* 0x0002a2000c1e1500 */
[----:B------:R-:W-:Y:S01]  /*0640*/  LEA.HI.X.SX32 R7, R200, R123, 0x1, P2 ;  /* 0x0000007bc8077211 */ /* 0x000fe200010f0eff */
[----:B----4-:R-:W-:Y:S01]  /*0650*/  IMAD R13, R3, 0x9, RZ ;  /* 0x00000009030d7824 */ /* 0x010fe200078e02ff */
[-C--:B------:R-:W-:Y:S01]  /*0660*/  IADD3 R12, P2, R39, R122.reuse, RZ ;  /* 0x0000007a270c7210 */ /* 0x080fe20007f5e0ff */
[----:B------:R4:W2:Y:S01]  /*0670*/  LDG.E.U16 R50, desc[UR6][R10.64] ;  /* 0x000000060a327981 */ /* 0x0008a2000c1e1500 */
[----:B------:R-:W3:Y:S01]  /*0680*/  LDC R94, c[0x0][0x248] ;  /* 0x00009200ff5e7b82 */ /* 0x000ee20000000800 */
[C---:B0-----:R-:W-:Y:S02]  /*0690*/  IMAD R17, R3.reuse, 0x11, RZ ;  /* 0x0000001103117824 */ /* 0x041fe400078e02ff */
[----:B------:R-:W-:Y:S01]  /*06a0*/  IMAD R43, R3, 0x42, RZ ;  /* 0x00000042032b7824 */ /* 0x000fe200078e02ff */
[----:B------:R0:W2:Y:S01]  /*06b0*/  LDG.E.U16 R53, desc[UR6][R6.64] ;  /* 0x0000000606357981 */ /* 0x0000a2000c1e1500 */
[----:B-1----:R-:W-:Y:S01]  /*06c0*/  IADD3 R8, P0, R33, R122, RZ ;  /* 0x0000007a21087210 */ /* 0x002fe20007f1e0ff */
[----:B------:R-:W-:-:S02]  /*06d0*/  IMAD R63, R3, 0x52, RZ ;  /* 0x00000052033f7824 */ /* 0x000fc400078e02ff */
[----:B------:R-:W-:Y:S01]  /*06e0*/  IMAD R65, R3, 0x62, RZ ;  /* 0x0000006203417824 */ /* 0x000fe200078e02ff */
[-C--:B----4-:R-:W-:Y:S01]  /*06f0*/  IADD3 R10, P1, R35, R122.reuse, RZ ;  /* 0x0000007a230a7210 */ /* 0x090fe20007f3e0ff */
[----:B------:R-:W-:Y:S01]  /*0700*/  IMAD R21, R3, 0x31, RZ ;  /* 0x0000003103157824 */ /* 0x000fe200078e02ff */
[-C--:B------:R-:W-:Y:S01]  /*0710*/  LEA.HI.X.SX32 R9, R13, R123.reuse, 0x1, P0 ;  /* 0x0000007b0d097211 */ /* 0x080fe200000f0eff */
[----:B------:R-:W-:Y:S01]  /*0720*/  IMAD R107, R3, 0x82, RZ ;  /* 0x00000082036b7824 */ /* 0x000fe200078e02ff */
[-C--:B------:R-:W-:Y:S01]  /*0730*/  LEA.HI.X.SX32 R11, R17, R123.reuse, 0x1, P1 ;  /* 0x0000007b110b7211 */ /* 0x080fe200008f0eff */
[----:B------:R-:W-:Y:S01]  /*0740*/  IMAD R17, R3, 0x21, RZ ;  /* 0x0000002103117824 */ /* 0x000fe200078e02ff */
[-C--:B------:R-:W-:Y:S01]  /*0750*/  LEA.HI.X.SX32 R13, R19, R123.reuse, 0x1, P2 ;  /* 0x0000007b130d7211 */ /* 0x080fe200010f0eff */
[----:B0-----:R-:W-:Y:S01]  /*0760*/  IMAD R7, R3, 0x72, RZ ;  /* 0x0000007203077824 */ /* 0x001fe200078e02ff */
[-C--:B------:R-:W-:Y:S01]  /*0770*/  IADD3 R120, P0, R43, R122.reuse, RZ ;  /* 0x0000007a2b787210 */ /* 0x080fe20007f1e0ff */
[----:B------:R0:W4:Y:S01]  /*0780*/  LDG.E.U16 R161, desc[UR6][R8.64] ;  /* 0x0000000608a17981 */ /* 0x000122000c1e1500 */
[----:B------:R-:W-:Y:S01]  /*0790*/  IMAD R19, R3, 0x29, RZ ;  /* 0x0000002903137824 */ /* 0x000fe200078e02ff */
[----:B------:R-:W1:Y:S01]  /*07a0*/  LDC R84, c[0x0][0x248] ;  /* 0x00009200ff547b82 */ /* 0x000e620000000800 */
[----:B------:R-:W-:Y:S01]  /*07b0*/  LEA.HI.X.SX32 R121, R17, R123, 0x1, P0 ;  /* 0x0000007b11797211 */ /* 0x000fe200000f0eff */
[----:B------:R0:W4:Y:S04]  /*07c0*/  LDG.E.U16 R135, desc[UR6][R12.64] ;  /* 0x000000060c877981 */ /* 0x000128000c1e1500 */
[----:B------:R0:W4:Y:S02]  /*07d0*/  LDG.E.U16 R149, desc[UR6][R10.64] ;  /* 0x000000060a957981 */ /* 0x000124000c1e1500 */
[-C--:B0-----:R-:W-:Y:S01]  /*07e0*/  IADD3 R8, P1, R63, R122.reuse, RZ ;  /* 0x0000007a3f087210 */ /* 0x081fe20007f3e0ff */
[C---:B------:R-:W-:Y:S01]  /*07f0*/  IMAD R17, R3.reuse, 0x41, RZ ;  /* 0x0000004103117824 */ /* 0x040fe200078e02ff */
[----:B------:R-:W4:Y:S01]  /*0800*/  LDG.E.U16 R56, desc[UR6][R56.64] ;  /* 0x0000000638387981 */ /* 0x000f22000c1e1500 */
[----:B------:R-:W0:Y:S01]  /*0810*/  LDC R100, c[0x0][0x248] ;  /* 0x00009200ff647b82 */ /* 0x000e220000000800 */
[----:B------:R-:W-:Y:S01]  /*0820*/  IMAD R13, R3, 0x39, RZ ;  /* 0x00000039030d7824 */ /* 0x000fe200078e02ff */
[-C--:B------:R-:W-:Y:S01]  /*0830*/  IADD3 R12, P0, R7, R122.reuse, RZ ;  /* 0x0000007a070c7210 */ /* 0x080fe20007f1e0ff */
[----:B------:R-:W-:Y:S01]  /*0840*/  IMAD R138, R3, 0x92, RZ ;  /* 0x00000092038a7824 */ /* 0x000fe200078e02ff */
[----:B------:R-:W4:Y:S01]  /*0850*/  LDG.E.U16 R120, desc[UR6][R120.64] ;  /* 0x0000000678787981 */ /* 0x000f22000c1e1500 */
[----:B------:R-:W-:-:S02]  /*0860*/  IADD3 R10, P2, R65, R122, RZ ;  /* 0x0000007a410a7210 */ /* 0x000fc40007f5e0ff */
[-C--:B------:R-:W-:Y:S01]  /*0870*/  LEA.HI.X.SX32 R9, R19, R123.reuse, 0x1, P1 ;  /* 0x0000007b13097211 */ /* 0x080fe200008f0eff */
[----:B------:R-:W-:Y:S01]  /*0880*/  IMAD R130, R3, 0xb2, RZ ;  /* 0x000000b203827824 */ /* 0x000fe200078e02ff */
[-C--:B------:R-:W-:Y:S01]  /*0890*/  LEA.HI.X.SX32 R13, R13, R123.reuse, 0x1, P0 ;  /* 0x0000007b0d0d7211 */ /* 0x080fe200000f0eff */
[----:B------:R-:W-:Y:S01]  /*08a0*/  IMAD R106, R3, 0xa2, RZ ;  /* 0x000000a2036a7824 */ /* 0x000fe200078e02ff */
[-C--:B------:R-:W-:Y:S01]  /*08b0*/  LEA.HI.X.SX32 R11, R21, R123.reuse, 0x1, P2 ;  /* 0x0000007b150b7211 */ /* 0x080fe200010f0eff */
[----:B------:R1:W4:Y:S01]  /*08c0*/  LDG.E.U16 R119, desc[UR6][R8.64] ;  /* 0x0000000608777981 */ /* 0x000322000c1e1500 */
[----:B------:R-:W-:Y:S01]  /*08d0*/  IADD3 R16, P0, R107, R122, RZ ;  /* 0x0000007a6b107210 */ /* 0x000fe20007f1e0ff */
[----:B------:R-:W-:Y:S01]  /*08e0*/  IMAD R19, R3, 0x49, RZ ;  /* 0x0000004903137824 */ /* 0x000fe200078e02ff */
[----:B------:R-:W0:Y:S01]  /*08f0*/  LDC R102, c[0x0][0x248] ;  /* 0x00009200ff667b82 */ /* 0x000e220000000800 */
[----:B------:R1:W4:Y:S01]  /*0900*/  LDG.E.U16 R117, desc[UR6][R12.64] ;  /* 0x000000060c757981 */ /* 0x000322000c1e1500 */
[----:B------:R-:W-:Y:S01]  /*0910*/  LEA.HI.X.SX32 R17, R17, R123, 0x1, P0 ;  /* 0x0000007b11117211 */ /* 0x000fe200000f0eff */
[----:B------:R-:W-:-:S02]  /*0920*/  IMAD R21, R3, 0x51, RZ ;  /* 0x0000005103157824 */ /* 0x000fc400078e02ff */
[----:B------:R1:W4:Y:S01]  /*0930*/  LDG.E.U16 R118, desc[UR6][R10.64] ;  /* 0x000000060a767981 */ /* 0x000322000c1e1500 */
[C---:B------:R-:W-:Y:S01]  /*0940*/  IMAD R131, R3.reuse, 0xc2, RZ ;  /* 0x000000c203837824 */ /* 0x040fe200078e02ff */
[-C--:B-1----:R-:W-:Y:S01]  /*0950*/  IADD3 R8, P1, R138, R122.reuse, RZ ;  /* 0x0000007a8a087210 */ /* 0x082fe20007f3e0ff */
[C---:B------:R-:W-:Y:S01]  /*0960*/  IMAD R126, R3.reuse, 0xd2, RZ ;  /* 0x000000d2037e7824 */ /* 0x040fe200078e02ff */
[----:B------:R1:W4:Y:S01]  /*0970*/  LDG.E.U16 R116, desc[UR6][R16.64] ;  /* 0x0000000610747981 */ /* 0x000322000c1e1500 */
[----:B------:R-:W0:Y:S01]  /*0980*/  LDC R104, c[0x0][0x248] ;  /* 0x00009200ff687b82 */ /* 0x000e220000000800 */
[C---:B------:R-:W-:Y:S01]  /*0990*/  IMAD R13, R3.reuse, 0x59, RZ ;  /* 0x00000059030d7824 */ /* 0x040fe200078e02ff */
[-C--:B------:R-:W-:Y:S01]  /*09a0*/  IADD3 R12, P0, R130, R122.reuse, RZ ;  /* 0x0000007a820c7210 */ /* 0x080fe20007f1e0ff */
[----:B------:R-:W-:Y:S01]  /*09b0*/  IMAD R124, R3, 0xe2, RZ ;  /* 0x000000e2037c7824 */ /* 0x000fe200078e02ff */
[----:B------:R-:W5:Y:S01]  /*09c0*/  LDG.E.U16 R5, desc[UR6][R4.64] ;  /* 0x0000000604057981 */ /* 0x000f62000c1e1500 */
[----:B------:R-:W-:-:S02]  /*09d0*/  IADD3 R10, P2, R106, R122, RZ ;  /* 0x0000007a6a0a7210 */ /* 0x000fc40007f5e0ff */
[-C--:B------:R-:W-:Y:S01]  /*09e0*/  LEA.HI.X.SX32 R9, R19, R123.reuse, 0x1, P1 ;  /* 0x0000007b13097211 */ /* 0x080fe200008f0eff */
[----:B------:R-:W-:Y:S01]  /*09f0*/  IMAD R19, R3, 0x61, RZ ;  /* 0x0000006103137824 */ /* 0x000fe200078e02ff */
[-C--:B------:R-:W-:Y:S01]  /*0a00*/  LEA.HI.X.SX32 R13, R13, R123.reuse, 0x1, P0 ;  /* 0x0000007b0d0d7211 */ /* 0x080fe200000f0eff */
[----:B------:R-:W-:Y:S01]  /*0a10*/  IMAD R29, R3, 0x71, RZ ;  /* 0x00000071031d7824 */ /* 0x000fe200078e02ff */
[-C--:B------:R-:W-:Y:S01]  /*0a20*/  LEA.HI.X.SX32 R11, R21, R123.reuse, 0x1, P2 ;  /* 0x0000007b150b7211 */ /* 0x080fe200010f0eff */
[----:B------:R-:W-:Y:S01]  /*0a30*/  IMAD R127, R3, 0xf2, RZ ;  /* 0x000000f2037f7824 */ /* 0x000fe200078e02ff */
[-C--:B------:R-:W-:Y:S01]  /*0a40*/  IADD3 R18, P0, R131, R122.reuse, RZ ;  /* 0x0000007a83127210 */ /* 0x080fe20007f1e0ff */
[----:B------:R-:W-:Y:S01]  /*0a50*/  IMAD R21, R3, 0x69, RZ ;  /* 0x0000006903157824 */ /* 0x000fe200078e02ff */
[-C--:B-1----:R-:W-:Y:S01]  /*0a60*/  IADD3 R16, P1, R126, R122.reuse, RZ ;  /* 0x0000007a7e107210 */ /* 0x082fe20007f3e0ff */
[----:B------:R1:W4:Y:S01]  /*0a70*/  LDG.E.U16 R114, desc[UR6][R10.64] ;  /* 0x000000060a727981 */ /* 0x000322000c1e1500 */
[-C--:B------:R-:W-:Y:S01]  /*0a80*/  LEA.HI.X.SX32 R19, R19, R123.reuse, 0x1, P0 ;  /* 0x0000007b13137211 */ /* 0x080fe200000f0eff */
[----:B------:R-:W-:Y:S01]  /*0a90*/  IMAD R31, R3, 0xa, RZ ;  /* 0x0000000a031f7824 */ /* 0x000fe200078e02ff */
[-C--:B------:R-:W-:Y:S01]  /*0aa0*/  IADD3 R20, P0, R124, R122.reuse, RZ ;  /* 0x0000007a7c147210 */ /* 0x080fe20007f1e0ff */
[----:B------:R1:W4:Y:S01]  /*0ab0*/  LDG.E.U16 R115, desc[UR6][R8.64] ;  /* 0x0000000608737981 */ /* 0x000322000c1e1500 */
[-C--:B------:R-:W-:Y:S01]  /*0ac0*/  LEA.HI.X.SX32 R17, R21, R123.reuse, 0x1, P1 ;  /* 0x0000007b15117211 */ /* 0x080fe200008f0eff */
[----:B------:R-:W-:Y:S01]  /*0ad0*/  IMAD R79, R3, 0xa8, RZ ;  /* 0x000000a8034f7824 */ /* 0x000fe200078e02ff */
[-C--:B------:R-:W-:Y:S01]  /*0ae0*/  IADD3 R28, P2, R127, R122.reuse, RZ ;  /* 0x0000007a7f1c7210 */ /* 0x080fe20007f5e0ff */
[----:B------:R1:W4:Y:S01]  /*0af0*/  LDG.E.U16 R113, desc[UR6][R12.64] ;  /* 0x000000060c717981 */ /* 0x000322000c1e1500 */
[C---:B------:R-:W-:Y:S01]  /*0b00*/  IMAD R77, R3.reuse, 0xc8, RZ ;  /* 0x000000c8034d7824 */ /* 0x040fe200078e02ff */
[C---:B-1----:R-:W-:Y:S01]  /*0b10*/  SHF.L.U32 R11, R3.reuse, 0x1, RZ ;  /* 0x00000001030b7819 */ /* 0x042fe200000006ff */
[----:B------:R-:W-:Y:S01]  /*0b20*/  IMAD R128, R3, 0x8a, RZ ;  /* 0x0000008a03807824 */ /* 0x000fe200078e02ff */
[-C--:B------:R-:W-:Y:S01]  /*0b30*/  LEA.HI.X.SX32 R21, R29, R123.reuse, 0x1, P0 ;  /* 0x0000007b1d157211 */ /* 0x080fe200000f0eff */
[----:B------:R1:W4:Y:S01]  /*0b40*/  LDG.E.U16 R112, desc[UR6][R18.64] ;  /* 0x0000000612707981 */ /* 0x000322000c1e1500 */
[----:B------:R-:W-:Y:S01]  /*0b50*/  IMAD R9, R3, 0x79, RZ ;  /* 0x0000007903097824 */ /* 0x000fe200078e02ff */
[-C--:B------:R-:W-:Y:S01]  /*0b60*/  IADD3 R8, P0, R11, R122.reuse, RZ ;  /* 0x0000007a0b087210 */ /* 0x080fe20007f1e0ff */
[C---:B------:R-:W-:Y:S01]  /*0b70*/  IMAD R125, R3.reuse, 0x9a, RZ ;  /* 0x0000009a037d7824 */ /* 0x040fe200078e02ff */
[-C--:B------:R-:W-:Y:S01]  /*0b80*/  LEA R10, P1, R3, R122.reuse, 0x2 ;  /* 0x0000007a030a7211 */ /* 0x080fe200078210ff */
[----:B------:R0:W4:Y:S01]  /*0b90*/  LDG.E.U16 R111, desc[UR6][R16.64] ;  /* 0x00000006106f7981 */ /* 0x000122000c1e1500 */
[-C--:B------:R-:W-:Y:S01]  /*0ba0*/  LEA.HI.X.SX32 R29, R9, R123.reuse, 0x1, P2 ;  /* 0x0000007b091d7211 */ /* 0x080fe200010f0eff */
[C---:B------:R-:W-:Y:S01]  /*0bb0*/  IMAD R129, R3.reuse, 0xaa, RZ ;  /* 0x000000aa03817824 */ /* 0x040fe200078e02ff */
[C---:B------:R-:W-:Y:S01]  /*0bc0*/  LEA.HI.X.SX32 R9, R3.reuse, R123, 0x1, P0 ;  /* 0x0000007b03097211 */ /* 0x040fe200000f0eff */
[----:B------:R0:W4:Y:S01]  /*0bd0*/  LDG.E.U16 R87, desc[UR6][R20.64] ;  /* 0x0000000614577981 */ /* 0x000122000c1e1500 */
[C---:B------:R-:W-:Y:S01]  /*0be0*/  LEA R13, R3.reuse, R3, 0x2 ;  /* 0x00000003030d7211 */ /* 0x040fe200078e10ff */
[----:B-1----:R-:W-:Y:S01]  /*0bf0*/  IMAD R19, R3, 0x14, RZ ;  /* 0x0000001403137824 */ /* 0x002fe200078e02ff */
[-C--:B------:R-:W-:Y:S01]  /*0c00*/  IADD3 R12, P0, R31, R122.reuse, RZ ;  /* 0x0000007a1f0c7210 */ /* 0x080fe20007f1e0ff */
[----:B------:R1:W4:Y:S01]  /*0c10*/  LDG.E.U16 R110, desc[UR6][R28.64] ;  /* 0x000000061c6e7981 */ /* 0x000322000c1e1500 */
[-C--:B------:R-:W-:Y:S01]  /*0c20*/  LEA.HI.X.SX32 R11, R11, R123.reuse, 0x1, P1 ;  /* 0x0000007b0b0b7211 */ /* 0x080fe200008f0eff */
[----:B------:R-:W-:Y:S01]  /*0c30*/  IMAD R185, R3, 0xe8, RZ ;  /* 0x000000e803b97824 */ /* 0x000fe200078e02ff */
[-C--:B------:R-:W-:Y:S01]  /*0c40*/  LEA.HI.X.SX32 R13, R13, R123.reuse, 0x1, P0 ;  /* 0x0000007b0d0d7211 */ /* 0x080fe200000f0eff */
[----:B------:R-:W4:Y:S01]  /*0c50*/  LDG.E.U16 R175, desc[UR6][R8.64] ;  /* 0x0000000608af7981 */ /* 0x000f22000c1e1500 */
[-C--:B0-----:R-:W-:Y:S01]  /*0c60*/  IADD3 R16, P1, R19, R122.reuse, RZ ;  /* 0x0000007a13107210 */ /* 0x081fe20007f3e0ff */
[----:B------:R-:W-:Y:S01]  /*0c70*/  IMAD R136, R3, 0xca, RZ ;  /* 0x000000ca03887824 */ /* 0x000fe200078e02ff */
[----:B------:R-:W-:Y:S01]  /*0c80*/  IADD3 R20, P2, R37, R122, RZ ;  /* 0x0000007a25147210 */ /* 0x000fe20007f5e0ff */
[----:B------:R0:W4:Y:S01]  /*0c90*/  LDG.E.U16 R167, desc[UR6][R12.64] ;  /* 0x000000060ca77981 */ /* 0x000122000c1e1500 */
[C---:B------:R-:W-:Y:S01]  /*0ca0*/  IMAD R132, R3.reuse, 0xda, RZ ;  /* 0x000000da03847824 */ /* 0x040fe200078e02ff */
[----:B------:R-:W3:Y:S01]  /*0cb0*/  LDC R4, c[0x0][0x248] ;  /* 0x00009200ff047b82 */ /* 0x000ee20000000800 */
[----:B-1----:R-:W-:Y:S01]  /*0cc0*/  IMAD R29, R3, 0x24, RZ ;  /* 0x00000024031d7824 */ /* 0x002fe200078e02ff */
[-C--:B------:R-:W-:Y:S01]  /*0cd0*/  LEA.HI.X.SX32 R17, R31, R123.reuse, 0x1, P1 ;  /* 0x0000007b1f117211 */ /* 0x080fe200008f0eff */
[----:B------:R1:W4:Y:S01]  /*0ce0*/  LDG.E.U16 R173, desc[UR6][R10.64] ;  /* 0x000000060aad7981 */ /* 0x000322000c1e1500 */
[----:B------:R-:W-:-:S02]  /*0cf0*/  LEA.HI.X.SX32 R21, R19, R123, 0x1, P2 ;  /* 0x0000007b13157211 */ /* 0x000fc400010f0eff */
[-C--:B------:R-:W-:Y:S01]  /*0d00*/  IADD3 R18, P0, R29, R122.reuse, RZ ;  /* 0x0000007a1d127210 */ /* 0x080fe20007f1e0ff */
[----:B------:R-:W-:Y:S01]  /*0d10*/  IMAD R174, R3, 0x84, RZ ;  /* 0x0000008403ae7824 */ /* 0x000fe200078e02ff */
[-C--:B------:R-:W-:Y:S01]  /*0d20*/  IADD3 R28, P1, R47, R122.reuse, RZ ;  /* 0x0000007a2f1c7210 */ /* 0x080fe20007f3e0ff */
[----:B0-----:R-:W-:Y:S01]  /*0d30*/  IMAD R13, R3, 0x34, RZ ;  /* 0x00000034030d7824 */ /* 0x001fe200078e02ff */
[-C--:B------:R-:W-:Y:S01]  /*0d40*/  LEA.HI.X.SX32 R19, R33, R123.reuse, 0x1, P0 ;  /* 0x0000007b21137211 */ /* 0x080fe200000f0eff */
[----:B------:R0:W4:Y:S01]  /*0d50*/  LDG.E.U16 R143, desc[UR6][R20.64] ;  /* 0x00000006148f7981 */ /* 0x000122000c1e1500 */
[-C--:B------:R-:W-:Y:S01]  /*0d60*/  LEA.HI.X.SX32 R29, R29, R123.reuse, 0x1, P1 ;  /* 0x0000007b1d1d7211 */ /* 0x080fe200008f0eff */
[----:B-1----:R-:W-:Y:S01]  /*0d70*/  IMAD R11, R3, 0x1a, RZ ;  /* 0x0000001a030b7824 */ /* 0x002fe200078e02ff */
[-C--:B------:R-:W-:Y:S01]  /*0d80*/  IADD3 R10, P1, R13, R122.reuse, RZ ;  /* 0x0000007a0d0a7210 */ /* 0x080fe20007f3e0ff */
[C---:B------:R-:W-:Y:S01]  /*0d90*/  IMAD R9, R3.reuse, 0xd, RZ ;  /* 0x0000000d03097824 */ /* 0x040fe200078e02ff */
[----:B------:R1:W4:Y:S01]  /*0da0*/  LDG.E.U16 R147, desc[UR6][R18.64] ;  /* 0x0000000612937981 */ /* 0x000322000c1e1500 */
[----:B------:R-:W-:Y:S01]  /*0db0*/  IMAD R31, R3, 0x44, RZ ;  /* 0x00000044031f7824 */ /* 0x000fe200078e02ff */
[----:B------:R-:W-:Y:S01]  /*0dc0*/  IADD3 R8, P0, R11, R122, RZ ;  /* 0x0000007a0b087210 */ /* 0x000fe20007f1e0ff */
[----:B------:R-:W2:Y:S01]  /*0dd0*/  LDC R150, c[0x0][0x248] ;  /* 0x00009200ff967b82 */ /* 0x000ea20000000800 */
[----:B------:R1:W4:Y:S01]  /*0de0*/  LDG.E.U16 R159, desc[UR6][R16.64] ;  /* 0x00000006109f7981 */ /* 0x000322000c1e1500 */
[----:B0-----:R-:W-:Y:S01]  /*0df0*/  IMAD R21, R3, 0x88, RZ ;  /* 0x0000008803157824 */ /* 0x001fe200078e02ff */
[----:B------:R-:W-:-:S02]  /*0e00*/  LEA.HI.X.SX32 R11, R11, R123, 0x1, P1 ;  /* 0x0000007b0b0b7211 */ /* 0x000fc400008f0eff */
[-C--:B------:R-:W-:Y:S01]  /*0e10*/  LEA.HI.X.SX32 R9, R9, R123.reuse, 0x1, P0 ;  /* 0x0000007b09097211 */ /* 0x080fe200000f0eff */
[----:B------:R0:W4:Y:S01]  /*0e20*/  LDG.E.U16 R61, desc[UR6][R28.64] ;  /* 0x000000061c3d7981 */ /* 0x000122000c1e1500 */
[-C--:B-1----:R-:W-:Y:S01]  /*0e30*/  IADD3 R18, P1, R21, R122.reuse, RZ ;  /* 0x0000007a15127210 */ /* 0x082fe20007f3e0ff */
[----:B------:R-:W-:Y:S01]  /*0e40*/  IMAD R33, R3, 0x64, RZ ;  /* 0x0000006403217824 */ /* 0x000fe200078e02ff */
[-C--:B------:R-:W-:Y:S01]  /*0e50*/  IADD3 R12, P0, R31, R122.reuse, RZ ;  /* 0x0000007a1f0c7210 */ /* 0x080fe20007f1e0ff */
[----:B------:R1:W4:Y:S01]  /*0e60*/  LDG.E.U16 R153, desc[UR6][R8.64] ;  /* 0x0000000608997981 */ /* 0x000322000c1e1500 */
[-C--:B------:R-:W-:Y:S01]  /*0e70*/  IADD3 R16, P2, R55, R122.reuse, RZ ;  /* 0x0000007a37107210 */ /* 0x080fe20007f5e0ff */
[----:B------:R-:W-:Y:S01]  /*0e80*/  IMAD R121, R3, 0xba, RZ ;  /* 0x000000ba03797824 */ /* 0x000fe200078e02ff */
[-C--:B------:R-:W-:Y:S01]  /*0e90*/  LEA.HI.X.SX32 R19, R31, R123.reuse, 0x1, P1 ;  /* 0x0000007b1f137211 */ /* 0x080fe200008f0eff */
[C---:B------:R-:W-:Y:S01]  /*0ea0*/  IMAD R31, R3.reuse, 0x54, RZ ;  /* 0x00000054031f7824 */ /* 0x040fe200078e02ff */
[----:B------:R1:W4:Y:S01]  /*0eb0*/  LDG.E.U16 R133, desc[UR6][R10.64] ;  /* 0x000000060a857981 */ /* 0x000322000c1e1500 */
[----:B0-----:R-:W-:Y:S01]  /*0ec0*/  IMAD R29, R3, 0x2a, RZ ;  /* 0x0000002a031d7824 */ /* 0x001fe200078e02ff */
[-C--:B------:R-:W-:Y:S01]  /*0ed0*/  LEA.HI.X.SX32 R17, R13, R123.reuse, 0x1, P2 ;  /* 0x0000007b0d117211 */ /* 0x080fe200010f0eff */
[----:B------:R-:W-:Y:S01]  /*0ee0*/  IMAD R47, R3, 0x4a, RZ ;  /* 0x0000004a032f7824 */ /* 0x000fe200078e02ff */
[-C--:B------:R-:W-:Y:S01]  /*0ef0*/  LEA.HI.X.SX32 R13, R35, R123.reuse, 0x1, P0 ;  /* 0x0000007b230d7211 */ /* 0x080fe200000f0eff */
[----:B-1----:R-:W-:Y:S01]  /*0f00*/  IMAD R9, R3, 0x15, RZ ;  /* 0x0000001503097824 */ /* 0x002fe200078e02ff */
[-C--:B------:R-:W-:Y:S01]  /*0f10*/  IADD3 R8, P0, R29, R122.reuse, RZ ;  /* 0x0000007a1d087210 */ /* 0x080fe20007f1e0ff */
[----:B------:R0:W4:Y:S01]  /*0f20*/  LDG.E.U16 R60, desc[UR6][R16.64] ;  /* 0x00000006103c7981 */ /* 0x000122000c1e1500 */
[----:B------:R-:W-:Y:S01]  /*0f30*/  IMAD R134, R3, 0xea, RZ ;  /* 0x000000ea03867824 */ /* 0x000fe200078e02ff */
[----:B------:R-:W1:Y:S01]  /*0f40*/  LDC R20, c[0x0][0x248] ;  /* 0x00009200ff147b82 */ /* 0x000e620000000800 */
[----:B------:R-:W-:Y:S01]  /*0f50*/  IADD3 R10, P1, R31, R122, RZ ;  /* 0x0000007a1f0a7210 */ /* 0x000fe20007f3e0ff */
[----:B------:R0:W4:Y:S01]  /*0f60*/  LDG.E.U16 R99, desc[UR6][R12.64] ;  /* 0x000000060c637981 */ /* 0x000122000c1e1500 */
[----:B------:R-:W-:-:S02]  /*0f70*/  LEA.HI.X.SX32 R9, R9, R123, 0x1, P0 ;  /* 0x0000007b09097211 */ /* 0x000fc400000f0eff */
[-C--:B------:R-:W-:Y:S01]  /*0f80*/  LEA.HI.X.SX32 R11, R29, R123.reuse, 0x1, P1 ;  /* 0x0000007b1d0b7211 */ /* 0x080fe200008f0eff */
[----:B------:R-:W-:Y:S01]  /*0f90*/  IMAD R29, R3, 0x3a, RZ ;  /* 0x0000003a031d7824 */ /* 0x000fe200078e02ff */
[----:B------:R0:W4:Y:S02]  /*0fa0*/  LDG.E.U16 R58, desc[UR6][R18.64] ;  /* 0x00000006123a7981 */ /* 0x000124000c1e1500 */
[-C--:B0-----:R-:W-:Y:S01]  /*0fb0*/  IADD3 R16, P2, R79, R122.reuse, RZ ;  /* 0x0000007a4f107210 */ /* 0x081fe20007f5e0ff */
[----:B------:R-:W0:Y:S01]  /*0fc0*/  LDC R152, c[0x0][0x248] ;  /* 0x00009200ff987b82 */ /* 0x000e220000000800 */
[----:B------:R1:W4:Y:S01]  /*0fd0*/  LDG.E.U16 R141, desc[UR6][R8.64] ;  /* 0x00000006088d7981 */ /* 0x000322000c1e1500 */
[-C--:B------:R-:W-:Y:S02]  /*0fe0*/  IADD3 R12, P0, R33, R122.reuse, RZ ;  /* 0x0000007a210c7210 */ /* 0x080fe40007f1e0ff */
[-C--:B------:R-:W-:Y:S01]  /*0ff0*/  LEA.HI.X.SX32 R17, R31, R123.reuse, 0x1, P2 ;  /* 0x0000007b1f117211 */ /* 0x080fe200010f0eff */
[----:B------:R1:W4:Y:S01]  /*1000*/  LDG.E.U16 R98, desc[UR6][R10.64] ;  /* 0x000000060a627981 */ /* 0x000322000c1e1500 */
[-C--:B------:R-:W-:Y:S01]  /*1010*/  LEA.HI.X.SX32 R13, R39, R123.reuse, 0x1, P0 ;  /* 0x0000007b270d7211 */ /* 0x080fe200000f0eff */
[----:B------:R-:W-:Y:S01]  /*1020*/  IMAD R31, R3, 0x74, RZ ;  /* 0x00000074031f7824 */ /* 0x000fe200078e02ff */
[-C--:B------:R-:W-:Y:S01]  /*1030*/  IADD3 R18, P1, R77, R122.reuse, RZ ;  /* 0x0000007a4d127210 */ /* 0x080fe20007f3e0ff */
[----:B------:R1:W4:Y:S01]  /*1040*/  LDG.E.U16 R57, desc[UR6][R16.64] ;  /* 0x0000000610397981 */ /* 0x000322000c1e1500 */
[----:B------:R-:W0:Y:S01]  /*1050*/  LDC R142, c[0x0][0x248] ;  /* 0x00009200ff8e7b82 */ /* 0x000e220000000800 */
[----:B-1----:R-:W-:Y:S01]  /*1060*/  IMAD R9, R3, 0x1d, RZ ;  /* 0x0000001d03097824 */ /* 0x002fe200078e02ff */
[----:B------:R-:W-:Y:S01]  /*1070*/  IADD3 R8, P0, R29, R122, RZ ;  /* 0x0000007a1d087210 */ /* 0x000fe20007f1e0ff */
[----:B------:R1:W4:Y:S01]  /*1080*/  LDG.E.U16 R97, desc[UR6][R12.64] ;  /* 0x000000060c617981 */ /* 0x000322000c1e1500 */
[----:B------:R-:W-:-:S02]  /*1090*/  LEA.HI.X.SX32 R19, R33, R123, 0x1, P1 ;  /* 0x0000007b21137211 */ /* 0x000fc400008f0eff */
[-C--:B------:R-:W-:Y:S01]  /*10a0*/  LEA.HI.X.SX32 R9, R9, R123.reuse, 0x1, P0 ;  /* 0x0000007b09097211 */ /* 0x080fe200000f0eff */
[----:B------:R-:W-:Y:S01]  /*10b0*/  IMAD R172, R3, 0x94, RZ ;  /* 0x0000009403ac7824 */ /* 0x000fe200078e02ff */
[-C--:B------:R-:W-:Y:S01]  /*10c0*/  IADD3 R10, P1, R31, R122.reuse, RZ ;  /* 0x0000007a1f0a7210 */ /* 0x080fe20007f3e0ff */
[C---:B------:R-:W-:Y:S01]  /*10d0*/  IMAD R17, R3.reuse, 0x4d, RZ ;  /* 0x0000004d03117824 */ /* 0x040fe200078e02ff */
[----:B------:R1:W4:Y:S01]  /*10e0*/  LDG.E.U16 R55, desc[UR6][R18.64] ;  /* 0x0000000612377981 */ /* 0x000322000c1e1500 */
[----:B------:R-:W0:Y:S01]  /*10f0*/  LDC R144, c[0x0][0x248] ;  /* 0x00009200ff907b82 */ /* 0x000e220000000800 */
[----:B-1----:R-:W-:Y:S01]  /*1100*/  IMAD R13, R3, 0x45, RZ ;  /* 0x00000045030d7824 */ /* 0x002fe200078e02ff */
[-C--:B------:R-:W-:Y:S01]  /*1110*/  IADD3 R12, P0, R128, R122.reuse, RZ ;  /* 0x0000007a800c7210 */ /* 0x080fe20007f1e0ff */
[----:B------:R1:W4:Y:S01]  /*1120*/  LDG.E.U16 R40, desc[UR6][R8.64] ;  /* 0x0000000608287981 */ /* 0x000322000c1e1500 */
[-C--:B------:R-:W-:Y:S02]  /*1130*/  LEA.HI.X.SX32 R11, R29, R123.reuse, 0x1, P1 ;  /* 0x0000007b1d0b7211 */ /* 0x080fe400008f0eff */
[----:B------:R-:W-:Y:S01]  /*1140*/  LEA.HI.X.SX32 R13, R13, R123, 0x1, P0 ;  /* 0x0000007b0d0d7211 */ /* 0x000fe200000f0eff */
[C---:B------:R-:W-:Y:S01]  /*1150*/  IMAD R180, R3.reuse, 0xb4, RZ ;  /* 0x000000b403b47824 */ /* 0x040fe200078e02ff */
[----:B------:R-:W0:Y:S01]  /*1160*/  LDC R146, c[0x0][0x248] ;  /* 0x00009200ff927b82 */ /* 0x000e220000000800 */
[----:B------:R1:W4:Y:S01]  /*1170*/  LDG.E.U16 R96, desc[UR6][R10.64] ;  /* 0x000000060a607981 */ /* 0x000322000c1e1500 */
[----:B------:R-:W-:Y:S01]  /*1180*/  IMAD R19, R3, 0x55, RZ ;  /* 0x0000005503137824 */ /* 0x000fe200078e02ff */
[----:B-1----:R-:W-:-:S02]  /*1190*/  IADD3 R8, P0, R125, R122, RZ ;  /* 0x0000007a7d087210 */ /* 0x002fc40007f1e0ff */
[----:B------:R1:W4:Y:S01]  /*11a0*/  LDG.E.U16 R35, desc[UR6][R12.64] ;  /* 0x000000060c237981 */ /* 0x000322000c1e1500 */
[-C--:B------:R-:W-:Y:S02]  /*11b0*/  IADD3 R28, P2, R185, R122.reuse, RZ ;  /* 0x0000007ab91c7210 */ /* 0x080fe40007f5e0ff */
[----:B------:R-:W0:Y:S01]  /*11c0*/  LDC R148, c[0x0][0x248] ;  /* 0x00009200ff947b82 */ /* 0x000e220000000800 */
[----:B------:R-:W-:Y:S01]  /*11d0*/  LEA.HI.X.SX32 R9, R17, R123, 0x1, P0 ;  /* 0x0000007b11097211 */ /* 0x000fe200000f0eff */
[----:B------:R-:W-:Y:S01]  /*11e0*/  IMAD R179, R3, 0xa4, RZ ;  /* 0x000000a403b37824 */ /* 0x000fe200078e02ff */
[-C--:B------:R-:W-:Y:S01]  /*11f0*/  IADD3 R10, P1, R129, R122.reuse, RZ ;  /* 0x0000007a810a7210 */ /* 0x080fe20007f3e0ff */
[C---:B------:R-:W-:Y:S01]  /*1200*/  IMAD R181, R3.reuse, 0xc4, RZ ;  /* 0x000000c403b57824 */ /* 0x040fe200078e02ff */
[----:B------:R-:W5:Y:S01]  /*1210*/  LDG.E.U16 R177, desc[UR6][R122.64] ;  /* 0x000000067ab17981 */ /* 0x000f62000c1e1500 */
[----:B-1----:R-:W-:Y:S01]  /*1220*/  IMAD R13, R3, 0x65, RZ ;  /* 0x00000065030d7824 */ /* 0x002fe200078e02ff */
[----:B------:R-:W-:-:S02]  /*1230*/  IADD3 R12, P0, R136, R122, RZ ;  /* 0x0000007a880c7210 */ /* 0x000fc40007f1e0ff */
[----:B------:R1:W4:Y:S01]  /*1240*/  LDG.E.U16 R34, desc[UR6][R8.64] ;  /* 0x0000000608227981 */ /* 0x000322000c1e1500 */
[-C--:B------:R-:W-:Y:S01]  /*1250*/  LEA.HI.X.SX32 R11, R19, R123.reuse, 0x1, P1 ;  /* 0x0000007b130b7211 */ /* 0x080fe200008f0eff */
[----:B------:R-:W-:Y:S01]  /*1260*/  IMAD R19, R3, 0x6d, RZ ;  /* 0x0000006d03137824 */ /* 0x000fe200078e02ff */
[-C--:B------:R-:W-:Y:S01]  /*1270*/  LEA.HI.X.SX32 R29, R31, R123.reuse, 0x1, P2 ;  /* 0x0000007b1f1d7211 */ /* 0x080fe200010f0eff */
[----:B------:R-:W-:Y:S01]  /*1280*/  IMAD R31, R3, 0x5d, RZ ;  /* 0x0000005d031f7824 */ /* 0x000fe200078e02ff */
[-C--:B------:R-:W-:Y:S01]  /*1290*/  LEA.HI.X.SX32 R13, R13, R123.reuse, 0x1, P0 ;  /* 0x0000007b0d0d7211 */ /* 0x080fe200000f0eff */
[----:B------:R1:W4:Y:S01]  /*12a0*/  LDG.E.U16 R33, desc[UR6][R10.64] ;  /* 0x000000060a217981 */ /* 0x000322000c1e1500 */
[-C--:B------:R-:W-:Y:S01]  /*12b0*/  IADD3 R18, P0, R132, R122.reuse, RZ ;  /* 0x0000007a84127210 */ /* 0x080fe20007f1e0ff */
[----:B------:R-:W0:Y:S01]  /*12c0*/  LDC R154, c[0x0][0x248] ;  /* 0x00009200ff9a7b82 */ /* 0x000e220000000800 */
[----:B------:R-:W-:Y:S01]  /*12d0*/  IADD3 R16, P2, R121, R122, RZ ;  /* 0x0000007a79107210 */ /* 0x000fe20007f5e0ff */
[----:B------:R1:W4:Y:S01]  /*12e0*/  LDG.E.U16 R54, desc[UR6][R28.64] ;  /* 0x000000061c367981 */ /* 0x000322000c1e1500 */
[-C--:B------:R-:W-:Y:S01]  /*12f0*/  LEA.HI.X.SX32 R19, R19, R123.reuse, 0x1, P0 ;  /* 0x0000007b13137211 */ /* 0x080fe200000f0eff */
[----:B-1----:R-:W-:Y:S01]  /*1300*/  IMAD R9, R3, 0x25, RZ ;  /* 0x0000002503097824 */ /* 0x002fe200078e02ff */
[----:B------:R-:W-:-:S02]  /*1310*/  LEA.HI.X.SX32 R17, R31, R123, 0x1, P2 ;  /* 0x0000007b1f117211 */ /* 0x000fc400010f0eff */
[-C--:B------:R-:W-:Y:S01]  /*1320*/  IADD3 R8, P0, R47, R122.reuse, RZ ;  /* 0x0000007a2f087210 */ /* 0x080fe20007f1e0ff */
[----:B------:R1:W4:Y:S01]  /*1330*/  LDG.E.U16 R31, desc[UR6][R12.64] ;  /* 0x000000060c1f7981 */ /* 0x000322000c1e1500 */
[-C--:B------:R-:W-:Y:S01]  /*1340*/  IADD3 R10, P1, R174, R122.reuse, RZ ;  /* 0x0000007aae0a7210 */ /* 0x080fe20007f3e0ff */
[----:B------:R-:W0:Y:S01]  /*1350*/  LDC R156, c[0x0][0x248] ;  /* 0x00009200ff9c7b82 */ /* 0x000e220000000800 */
[----:B------:R-:W-:Y:S01]  /*1360*/  IMAD R29, R3, 0x75, RZ ;  /* 0x00000075031d7824 */ /* 0x000fe200078e02ff */
[-C--:B------:R-:W-:Y:S01]  /*1370*/  IADD3 R28, P2, R134, R122.reuse, RZ ;  /* 0x0000007a861c7210 */ /* 0x080fe20007f5e0ff */
[----:B------:R1:W4:Y:S01]  /*1380*/  LDG.E.U16 R30, desc[UR6][R18.64] ;  /* 0x00000006121e7981 */ /* 0x000322000c1e1500 */
[-C--:B------:R-:W-:Y:S01]  /*1390*/  LEA.HI.X.SX32 R11, R43, R123.reuse, 0x1, P1 ;  /* 0x0000007b2b0b7211 */ /* 0x080fe200008f0eff */
[----:B------:R-:W-:Y:S01]  /*13a0*/  IMAD R43, R3, 0x5a, RZ ;  /* 0x0000005a032b7824 */ /* 0x000fe200078e02ff */
[-C--:B------:R-:W-:Y:S01]  /*13b0*/  LEA.HI.X.SX32 R9, R9, R123.reuse, 0x1, P0 ;  /* 0x0000007b09097211 */ /* 0x080fe200000f0eff */
[----:B------:R-:W-:Y:S01]  /*13c0*/  IMAD R37, R3, 0x2d, RZ ;  /* 0x0000002d03257824 */ /* 0x000fe200078e02ff */
[-C--:B------:R-:W-:Y:S01]  /*13d0*/  LEA.HI.X.SX32 R29, R29, R123.reuse, 0x1, P2 ;  /* 0x0000007b1d1d7211 */ /* 0x080fe200010f0eff */
[----:B------:R1:W4:Y:S02]  /*13e0*/  LDG.E.U16 R93, desc[UR6][R10.64] ;  /* 0x000000060a5d7981 */ /* 0x000324000c1e1500 */
[-C--:B-1----:R-:W-:Y:S01]  /*13f0*/  IADD3 R12, P0, R172, R122.reuse, RZ ;  /* 0x0000007aac0c7210 */ /* 0x082fe20007f1e0ff */
[----:B------:R-:W1:Y:S01]  /*1400*/  LDC R158, c[0x0][0x248] ;  /* 0x00009200ff9e7b82 */ /* 0x000e620000000800 */
[----:B------:R-:W-:Y:S01]  /*1410*/  IADD3 R18, P2, R180, R122, RZ ;  /* 0x0000007ab4127210 */ /* 0x000fe20007f5e0ff */
[----:B------:R3:W4:Y:S01]  /*1420*/  LDG.E.U16 R32, desc[UR6][R16.64] ;  /* 0x0000000610207981 */ /* 0x000722000c1e1500 */
[----:B------:R-:W-:-:S02]  /*1430*/  LEA.HI.X.SX32 R13, R47, R123, 0x1, P0 ;  /* 0x0000007b2f0d7211 */ /* 0x000fc400000f0eff */
[CC--:B------:R-:W-:Y:S01]  /*1440*/  LEA.HI.X.SX32 R19, R43.reuse, R123.reuse, 0x1, P2 ;  /* 0x0000007b2b137211 */ /* 0x0c0fe200010f0eff */
[----:B------:R3:W4:Y:S01]  /*1450*/  LDG.E.U16 R39, desc[UR6][R8.64] ;  /* 0x0000000608277981 */ /* 0x000722000c1e1500 */
[-C--:B------:R-:W-:Y:S01]  /*1460*/  IADD3 R10, P0, R43, R122.reuse, RZ ;  /* 0x0000007a2b0a7210 */ /* 0x080fe20007f1e0ff */
[C---:B------:R-:W-:Y:S01]  /*1470*/  IMAD R43, R3.reuse, 0x6a, RZ ;  /* 0x0000006a032b7824 */ /* 0x040fe200078e02ff */
[----:B------:R-:W1:Y:S01]  /*1480*/  LDC R162, c[0x0][0x248] ;  /* 0x00009200ffa27b82 */ /* 0x000e620000000800 */
[----:B------:R-:W-:Y:S01]  /*1490*/  IMAD R183, R3, 0xd4, RZ ;  /* 0x000000d403b77824 */ /* 0x000fe200078e02ff */
[----:B------:R-:W4:Y:S01]  /*14a0*/  LDG.E.U16 R29, desc[UR6][R28.64] ;  /* 0x000000061c1d7981 */ /* 0x000f22000c1e1500 */
[-C--:B---3--:R-:W-:Y:S02]  /*14b0*/  IADD3 R16, P1, R179, R122.reuse, RZ ;  /* 0x0000007ab3107210 */ /* 0x088fe40007f3e0ff */
[-C--:B------:R-:W-:Y:S01]  /*14c0*/  LEA.HI.X.SX32 R11, R37, R123.reuse, 0x1, P0 ;  /* 0x0000007b250b7211 */ /* 0x080fe200000f0eff */
[----:B------:R3:W4:Y:S01]  /*14d0*/  LDG.E.U16 R92, desc[UR6][R12.64] ;  /* 0x000000060c5c7981 */ /* 0x000722000c1e1500 */
[-C--:B------:R-:W-:Y:S01]  /*14e0*/  LEA.HI.X.SX32 R17, R63, R123.reuse, 0x1, P1 ;  /* 0x0000007b3f117211 */ /* 0x080fe200008f0eff */
[----:B------:R-:W-:Y:S01]  /*14f0*/  IMAD R9, R3, 0x35, RZ ;  /* 0x0000003503097824 */ /* 0x000fe200078e02ff */
[-C--:B------:R-:W-:Y:S01]  /*1500*/  IADD3 R8, P0, R43, R122.reuse, RZ ;  /* 0x0000007a2b087210 */ /* 0x080fe20007f1e0ff */
[----:B------:R-:W-:Y:S01]  /*1510*/  IMAD R63, R3, 0x7a, RZ ;  /* 0x0000007a033f7824 */ /* 0x000fe200078e02ff */
[-C--:B------:R-:W-:Y:S01]  /*1520*/  IADD3 R36, P1, R181, R122.reuse, RZ ;  /* 0x0000007ab5247210 */ /* 0x080fe20007f3e0ff */
[----:B------:R0:W4:Y:S01]  /*1530*/  LDG.E.U16 R38, desc[UR6][R10.64] ;  /* 0x000000060a267981 */ /* 0x000122000c1e1500 */
[----:B------:R-:W-:Y:S01]  /*1540*/  IMAD R191, R3, 0xe4, RZ ;  /* 0x000000e403bf7824 */ /* 0x000fe200078e02ff */
[-C--:B------:R-:W-:Y:S01]  /*1550*/  LEA.HI.X.SX32 R9, R9, R123.reuse, 0x1, P0 ;  /* 0x0000007b09097211 */ /* 0x080fe200000f0eff */
[----:B------:R-:W-:Y:S01]  /*1560*/  IMAD R140, R3, 0xfa, RZ ;  /* 0x000000fa038c7824 */ /* 0x000fe200078e02ff */
[-C--:B------:R-:W-:Y:S01]  /*1570*/  LEA.HI.X.SX32 R37, R65, R123.reuse, 0x1, P1 ;  /* 0x0000007b41257211 */ /* 0x080fe200008f0eff */
[----:B------:R0:W4:Y:S01]  /*1580*/  LDG.E.U16 R91, desc[UR6][R16.64] ;  /* 0x00000006105b7981 */ /* 0x000122000c1e1500 */
[-C--:B---3--:R-:W-:Y:S01]  /*1590*/  IADD3 R12, P0, R63, R122.reuse, RZ ;  /* 0x0000007a3f0c7210 */ /* 0x088fe20007f1e0ff */
[----:B------:R-:W3:Y:S01]  /*15a0*/  LDC R160, c[0x0][0x248] ;  /* 0x00009200ffa07b82 */ /* 0x000ee20000000800 */
[-C--:B------:R-:W-:Y:S01]  /*15b0*/  IADD3 R64, P1, R183, R122.reuse, RZ ;  /* 0x0000007ab7407210 */ /* 0x080fe20007f3e0ff */
[----:B------:R0:W4:Y:S02]  /*15c0*/  LDG.E.U16 R90, desc[UR6][R18.64] ;  /* 0x00000006125a7981 */ /* 0x000124000c1e1500 */
[----:B0-----:R-:W-:Y:S01]  /*15d0*/  IMAD R11, R3, 0x3d, RZ ;  /* 0x0000003d030b7824 */ /* 0x001fe200078e02ff */
[-C--:B------:R-:W-:Y:S01]  /*15e0*/  LEA.HI.X.SX32 R65, R43, R123.reuse, 0x1, P1 ;  /* 0x0000007b2b417211 */ /* 0x080fe200008f0eff */
[----:B------:R-:W-:Y:S01]  /*15f0*/  IMAD R47, R3, 0x16, RZ ;  /* 0x00000016032f7824 */ /* 0x000fe200078e02ff */
[----:B------:R-:W4:Y:S01]  /*1600*/  LDG.E.U16 R89, desc[UR6][R36.64] ;  /* 0x0000000624597981 */ /* 0x000f22000c1e1500 */
[-C--:B------:R-:W-:Y:S01]  /*1610*/  IADD3 R16, P2, R191, R122.reuse, RZ ;  /* 0x0000007abf107210 */ /* 0x080fe20007f5e0ff */
[----:B------:R-:W0:Y:S01]  /*1620*/  LDC R164, c[0x0][0x248] ;  /* 0x00009200ffa47b82 */ /* 0x000e220000000800 */
[-C--:B------:R-:W-:Y:S01]  /*1630*/  LEA.HI.X.SX32 R13, R11, R123.reuse, 0x1, P0 ;  /* 0x0000007b0b0d7211 */ /* 0x080fe200000f0eff */
[C---:B------:R-:W-:Y:S01]  /*1640*/  IMAD R11, R3.reuse, 0x7d, RZ ;  /* 0x0000007d030b7824 */ /* 0x040fe200078e02ff */
[-C--:B------:R-:W-:Y:S01]  /*1650*/  IADD3 R10, P1, R140, R122.reuse, RZ ;  /* 0x0000007a8c0a7210 */ /* 0x080fe20007f3e0ff */
[----:B------:R-:W-:Y:S01]  /*1660*/  IMAD R19, R3, 0x6, RZ ;  /* 0x0000000603137824 */ /* 0x000fe200078e02ff */
[-C--:B------:R-:W-:Y:S01]  /*1670*/  LEA.HI.X.SX32 R17, R7, R123.reuse, 0x1, P2 ;  /* 0x0000007b07117211 */ /* 0x080fe200010f0eff */
[----:B------:R-:W-:Y:S01]  /*1680*/  IMAD R189, R3, 0xf4, RZ ;  /* 0x000000f403bd7824 */ /* 0x000fe200078e02ff */
[-C--:B------:R-:W-:Y:S01]  /*1690*/  LEA.HI.X.SX32 R11, R11, R123.reuse, 0x1, P1 ;  /* 0x0000007b0b0b7211 */ /* 0x080fe200008f0eff */
[----:B------:R1:W4:Y:S01]  /*16a0*/  LDG.E.U16 R36, desc[UR6][R12.64] ;  /* 0x000000060c247981 */ /* 0x000322000c1e1500 */
[----:B------:R-:W-:Y:S01]  /*16b0*/  IMAD R7, R3, 0x3, RZ ;  /* 0x0000000303077824 */ /* 0x000fe200078e02ff */
[-C--:B------:R-:W-:Y:S01]  /*16c0*/  IADD3 R6, P0, R19, R122.reuse, RZ ;  /* 0x0000007a13067210 */ /* 0x080fe20007f1e0ff */
[C---:B------:R-:W-:Y:S01]  /*16d0*/  IMAD R139, R3.reuse, 0x26, RZ ;  /* 0x00000026038b7824 */ /* 0x040fe200078e02ff */
[----:B------:R2:W4:Y:S01]  /*16e0*/  LDG.E.U16 R37, desc[UR6][R8.64] ;  /* 0x0000000608257981 */ /* 0x000522000c1e1500 */
[----:B------:R-:W-:Y:S01]  /*16f0*/  IMAD R203, R3, 0x46, RZ ;  /* 0x0000004603cb7824 */ /* 0x000fe200078e02ff */
[----:B------:R-:W-:Y:S01]  /*1700*/  LEA.HI.X.SX32 R7, R7, R123, 0x1, P0 ;  /* 0x0000007b07077211 */ /* 0x000fe200000f0eff */
[----:B------:R-:W0:Y:S01]  /*1710*/  LDC R166, c[0x0][0x248] ;  /* 0x00009200ffa67b82 */ /* 0x000e220000000800 */
[----:B------:R2:W4:Y:S01]  /*1720*/  LDG.E.U16 R88, desc[UR6][R16.64] ;  /* 0x0000000610587981 */ /* 0x000522000c1e1500 */
[----:B-1----:R-:W-:Y:S01]  /*1730*/  IMAD R13, R3, 0xb, RZ ;  /* 0x0000000b030d7824 */ /* 0x002fe200078e02ff */
[----:B------:R-:W-:-:S02]  /*1740*/  IADD3 R12, P1, R47, R122, RZ ;  /* 0x0000007a2f0c7210 */ /* 0x000fc40007f3e0ff */
[----:B------:R1:W4:Y:S01]  /*1750*/  LDG.E.U16 R28, desc[UR6][R10.64] ;  /* 0x000000060a1c7981 */ /* 0x000322000c1e1500 */
[-C--:B--2---:R-:W-:Y:S02]  /*1760*/  IADD3 R8, P2, R189, R122.reuse, RZ ;  /* 0x0000007abd087210 */ /* 0x084fe40007f5e0ff */
[----:B------:R-:W2:Y:S01]  /*1770*/  LDC R170, c[0x0][0x248] ;  /* 0x00009200ffaa7b82 */ /* 0x000ea20000000800 */
[-C--:B------:R-:W-:Y:S01]  /*1780*/  LEA.HI.X.SX32 R13, R13, R123.reuse, 0x1, P1 ;  /* 0x0000007b0d0d7211 */ /* 0x080fe200008f0eff */
[----:B------:R-:W-:Y:S01]  /*1790*/  IMAD R210, R3, 0x56, RZ ;  /* 0x0000005603d27824 */ /* 0x000fe200078e02ff */
[-C--:B------:R-:W-:Y:S01]  /*17a0*/  LEA.HI.X.SX32 R9, R63, R123.reuse, 0x1, P2 ;  /* 0x0000007b3f097211 */ /* 0x080fe200010f0eff */
[C---:B------:R-:W-:Y:S01]  /*17b0*/  IMAD R17, R3.reuse, 0x13, RZ ;  /* 0x0000001303117824 */ /* 0x040fe200078e02ff */
[----:B------:R3:W4:Y:S01]  /*17c0*/  LDG.E.U16 R171, desc[UR6][R6.64] ;  /* 0x0000000606ab7981 */ /* 0x000722000c1e1500 */
[----:B------:R-:W-:Y:S01]  /*17d0*/  IMAD R151, R3, 0x36, RZ ;  /* 0x0000003603977824 */ /* 0x000fe200078e02ff */
[-C--:B-1----:R-:W-:Y:S01]  /*17e0*/  IADD3 R10, P0, R139, R122.reuse, RZ ;  /* 0x0000007a8b0a7210 */ /* 0x082fe20007f1e0ff */
[C---:B------:R-:W-:Y:S01]  /*17f0*/  IMAD R63, R3.reuse, 0x23, RZ ;  /* 0x00000023033f7824 */ /* 0x040fe200078e02ff */
[----:B------:R1:W4:Y:S01]  /*1800*/  LDG.E.U16 R157, desc[UR6][R12.64] ;  /* 0x000000060c9d7981 */ /* 0x000322000c1e1500 */
[----:B------:R-:W-:Y:S01]  /*1810*/  IMAD R43, R3, 0x1b, RZ ;  /* 0x0000001b032b7824 */ /* 0x000fe200078e02ff */
[-C--:B------:R-:W-:Y:S01]  /*1820*/  LEA.HI.X.SX32 R11, R17, R123.reuse, 0x1, P0 ;  /* 0x0000007b110b7211 */ /* 0x080fe200000f0eff */
[----:B------:R-:W-:Y:S01]  /*1830*/  IMAD R214, R3, 0x66, RZ ;  /* 0x0000006603d67824 */ /* 0x000fe200078e02ff */
[----:B------:R1:W4:Y:S01]  /*1840*/  LDG.E.U16 R86, desc[UR6][R8.64] ;  /* 0x0000000608567981 */ /* 0x000322000c1e1500 */
[----:B------:R-:W2:Y:S01]  /*1850*/  LDC R168, c[0x0][0x248] ;  /* 0x00009200ffa87b82 */ /* 0x000ea20000000800 */
[-C--:B---3--:R-:W-:Y:S01]  /*1860*/  IADD3 R6, P2, R203, R122.reuse, RZ ;  /* 0x0000007acb067210 */ /* 0x088fe20007f5e0ff */
[C---:B------:R-:W-:Y:S01]  /*1870*/  IMAD R231, R3.reuse, 0x86, RZ ;  /* 0x0000008603e77824 */ /* 0x040fe200078e02ff */
[----:B------:R3:W4:Y:S01]  /*1880*/  LDG.E.U16 R145, desc[UR6][R10.64] ;  /* 0x000000060a917981 */ /* 0x000722000c1e1500 */
[C---:B-1----:R-:W-:Y:S01]  /*1890*/  IMAD R13, R3.reuse, 0x2b, RZ ;  /* 0x0000002b030d7824 */ /* 0x042fe200078e02ff */
[-C--:B------:R-:W-:Y:S01]  /*18a0*/  IADD3 R12, P0, R210, R122.reuse, RZ ;  /* 0x0000007ad20c7210 */ /* 0x080fe20007f1e0ff */
[----:B------:R-:W-:Y:S01]  /*18b0*/  IMAD R212, R3, 0x76, RZ ;  /* 0x0000007603d47824 */ /* 0x000fe200078e02ff */
[-C--:B------:R-:W-:Y:S01]  /*18c0*/  LEA.HI.X.SX32 R7, R63, R123.reuse, 0x1, P2 ;  /* 0x0000007b3f077211 */ /* 0x080fe200010f0eff */
[----:B------:R-:W-:Y:S01]  /*18d0*/  IMAD R229, R3, 0x96, RZ ;  /* 0x0000009603e57824 */ /* 0x000fe200078e02ff */
[-C--:B------:R-:W-:Y:S01]  /*18e0*/  IADD3 R8, P1, R151, R122.reuse, RZ ;  /* 0x0000007a97087210 */ /* 0x080fe20007f3e0ff */
[----:B------:R-:W-:Y:S01]  /*18f0*/  IMAD R17, R3, 0x33, RZ ;  /* 0x0000003303117824 */ /* 0x000fe200078e02ff */
[-C--:B------:R-:W-:Y:S01]  /*1900*/  LEA.HI.X.SX32 R13, R13, R123.reuse, 0x1, P0 ;  /* 0x0000007b0d0d7211 */ /* 0x080fe200000f0eff */
[----:B------:R1:W4:Y:S01]  /*1910*/  LDG.E.U16 R74, desc[UR6][R6.64] ;  /* 0x00000006064a7981 */ /* 0x000322000c1e1500 */
[-C--:B------:R-:W-:Y:S01]  /*1920*/  LEA.HI.X.SX32 R9, R43, R123.reuse, 0x1, P1 ;  /* 0x0000007b2b097211 */ /* 0x080fe200008f0eff */
[C---:B------:R-:W-:Y:S01]  /*1930*/  IMAD R63, R3.reuse, 0x43, RZ ;  /* 0x00000043033f7824 */ /* 0x040fe200078e02ff */
[-C--:B---3--:R-:W-:Y:S01]  /*1940*/  IADD3 R10, P0, R214, R122.reuse, RZ ;  /* 0x0000007ad60a7210 */ /* 0x088fe20007f1e0ff */
[----:B------:R3:W4:Y:S01]  /*1950*/  LDG.E.U16 R73, desc[UR6][R12.64] ;  /* 0x000000060c497981 */ /* 0x000722000c1e1500 */
[----:B------:R-:W-:Y:S01]  /*1960*/  IMAD R43, R3, 0x3b, RZ ;  /* 0x0000003b032b7824 */ /* 0x000fe200078e02ff */
[----:B------:R-:W0:Y:S01]  /*1970*/  LDC R188, c[0x0][0x248] ;  /* 0x00009200ffbc7b82 */ /* 0x000e220000000800 */
[----:B------:R-:W-:Y:S01]  /*1980*/  LEA.HI.X.SX32 R11, R17, R123, 0x1, P0 ;  /* 0x0000007b110b7211 */ /* 0x000fe200000f0eff */
[----:B------:R3:W4:Y:S01]  /*1990*/  LDG.E.U16 R75, desc[UR6][R8.64] ;  /* 0x00000006084b7981 */ /* 0x000722000c1e1500 */
[----:B-1----:R-:W-:Y:S01]  /*19a0*/  IADD3 R6, P2, R231, R122, RZ ;  /* 0x0000007ae7067210 */ /* 0x002fe20007f5e0ff */
[----:B------:R-:W-:-:S02]  /*19b0*/  IMAD R227, R3, 0xa6, RZ ;  /* 0x000000a603e37824 */ /* 0x000fc400078e02ff */
[----:B------:R1:W4:Y:S01]  /*19c0*/  LDG.E.U16 R72, desc[UR6][R10.64] ;  /* 0x000000060a487981 */ /* 0x000322000c1e1500 */
[----:B---3--:R-:W-:Y:S01]  /*19d0*/  IMAD R13, R3, 0x4b, RZ ;  /* 0x0000004b030d7824 */ /* 0x008fe200078e02ff */
[-C--:B------:R-:W-:Y:S01]  /*19e0*/  IADD3 R12, P0, R229, R122.reuse, RZ ;  /* 0x0000007ae50c7210 */ /* 0x080fe20007f1e0ff */
[----:B------:R-:W-:Y:S01]  /*19f0*/  IMAD R223, R3, 0xc6, RZ ;  /* 0x000000c603df7824 */ /* 0x000fe200078e02ff */
[-C--:B------:R-:W-:Y:S01]  /*1a00*/  LEA.HI.X.SX32 R7, R63, R123.reuse, 0x1, P2 ;  /* 0x0000007b3f077211 */ /* 0x080fe200010f0eff */
[C---:B------:R-:W-:Y:S01]  /*1a10*/  IMAD R225, R3.reuse, 0xb6, RZ ;  /* 0x000000b603e17824 */ /* 0x040fe200078e02ff */
[-C--:B------:R-:W-:Y:S01]  /*1a20*/  IADD3 R8, P1, R212, R122.reuse, RZ ;  /* 0x0000007ad4087210 */ /* 0x080fe20007f3e0ff */
[----:B------:R-:W-:Y:S01]  /*1a30*/  IMAD R17, R3, 0x53, RZ ;  /* 0x0000005303117824 */ /* 0x000fe200078e02ff */
[-C--:B------:R-:W-:Y:S01]  /*1a40*/  LEA.HI.X.SX32 R13, R13, R123.reuse, 0x1, P0 ;  /* 0x0000007b0d0d7211 */ /* 0x080fe200000f0eff */
[----:B------:R3:W4:Y:S01]  /*1a50*/  LDG.E.U16 R70, desc[UR6][R6.64] ;  /* 0x0000000606467981 */ /* 0x000722000c1e1500 */
[-C--:B------:R-:W-:Y:S01]  /*1a60*/  LEA.HI.X.SX32 R9, R43, R123.reuse, 0x1, P1 ;  /* 0x0000007b2b097211 */ /* 0x080fe200008f0eff */
[----:B------:R-:W-:Y:S01]  /*1a70*/  IMAD R63, R3, 0x63, RZ ;  /* 0x00000063033f7824 */ /* 0x000fe200078e02ff */
[-C--:B-1----:R-:W-:Y:S01]  /*1a80*/  IADD3 R10, P0, R227, R122.reuse, RZ ;  /* 0x0000007ae30a7210 */ /* 0x082fe20007f1e0ff */
[C---:B------:R-:W-:Y:S01]  /*1a90*/  IMAD R221, R3.reuse, 0xd6, RZ ;  /* 0x000000d603dd7824 */ /* 0x040fe200078e02ff */
[----:B------:R1:W4:Y:S01]  /*1aa0*/  LDG.E.U16 R69, desc[UR6][R12.64] ;  /* 0x000000060c457981 */ /* 0x000322000c1e1500 */
[----:B------:R-:W-:Y:S01]  /*1ab0*/  IMAD R43, R3, 0x5b, RZ ;  /* 0x0000005b032b7824 */ /* 0x000fe200078e02ff */
[-C--:B------:R-:W-:Y:S01]  /*1ac0*/  LEA.HI.X.SX32 R11, R17, R123.reuse, 0x1, P0 ;  /* 0x0000007b110b7211 */ /* 0x080fe200000f0eff */
[----:B------:R-:W2:Y:S01]  /*1ad0*/  LDC R178, c[0x0][0x248] ;  /* 0x00009200ffb27b82 */ /* 0x000ea20000000800 */
[----:B------:R1:W4:Y:S01]  /*1ae0*/  LDG.E.U16 R71, desc[UR6][R8.64] ;  /* 0x0000000608477981 */ /* 0x000322000c1e1500 */
[-C--:B---3--:R-:W-:Y:S01]  /*1af0*/  IADD3 R6, P2, R223, R122.reuse, RZ ;  /* 0x0000007adf067210 */ /* 0x088fe20007f5e0ff */
[----:B------:R-:W-:Y:S01]  /*1b00*/  IMAD R219, R3, 0xe6, RZ ;  /* 0x000000e603db7824 */ /* 0x000fe200078e02ff */
[-C--:B------:R-:W-:Y:S01]  /*1b10*/  IADD3 R42, P0, R221, R122.reuse, RZ ;  /* 0x0000007add2a7210 */ /* 0x080fe20007f1e0ff */
[----:B------:R-:W-:Y:S01]  /*1b20*/  IMAD R217, R3, 0xf6, RZ ;  /* 0x000000f603d97824 */ /* 0x000fe200078e02ff */
[----:B------:R-:W-:Y:S01]  /*1b30*/  LEA.HI.X.SX32 R7, R63, R123, 0x1, P2 ;  /* 0x0000007b3f077211 */ /* 0x000fe200010f0eff */
[----:B-1----:R-:W-:Y:S01]  /*1b40*/  IMAD R13, R3, 0x6b, RZ ;  /* 0x0000006b030d7824 */ /* 0x002fe200078e02ff */
[----:B------:R-:W3:Y:S01]  /*1b50*/  LDG.E.U16 R68, desc[UR6][R10.64] ;  /* 0x000000060a447981 */ /* 0x000ee2000c1e1500 */
[----:B------:R-:W1:Y:S01]  /*1b60*/  LDC R182, c[0x0][0x248] ;  /* 0x00009200ffb67b82 */ /* 0x000e620000000800 */
[----:B------:R-:W-:-:S02]  /*1b70*/  IADD3 R8, P1, R225, R122, RZ ;  /* 0x0000007ae1087210 */ /* 0x000fc40007f3e0ff */
[----:B------:R0:W3:Y:S02]  /*1b80*/  LDG.E.U16 R66, desc[UR6][R6.64] ;  /* 0x0000000606427981 */ /* 0x0000e4000c1e1500 */
[-C--:B------:R-:W-:Y:S02]  /*1b90*/  LEA.HI.X.SX32 R9, R43, R123.reuse, 0x1, P1 ;  /* 0x0000007b2b097211 */ /* 0x080fe400008f0eff */
[----:B------:R-:W3:Y:S01]  /*1ba0*/  LDG.E.U16 R64, desc[UR6][R64.64] ;  /* 0x0000000640407981 */ /* 0x000ee2000c1e1500 */
[-C--:B------:R-:W-:Y:S01]  /*1bb0*/  LEA.HI.X.SX32 R43, R13, R123.reuse, 0x1, P0 ;  /* 0x0000007b0d2b7211 */ /* 0x080fe200000f0eff */
[C---:B------:R-:W-:Y:S01]  /*1bc0*/  IMAD R13, R3.reuse, 0x73, RZ ;  /* 0x00000073030d7824 */ /* 0x040fe200078e02ff */
[----:B------:R-:W1:Y:S01]  /*1bd0*/  LDC R176, c[0x0][0x248] ;  /* 0x00009200ffb07b82 */ /* 0x000e620000000800 */
[----:B------:R-:W-:Y:S01]  /*1be0*/  IMAD R17, R3, 0xc, RZ ;  /* 0x0000000c03117824 */ /* 0x000fe200078e02ff */
[----:B------:R0:W3:Y:S02]  /*1bf0*/  LDG.E.U16 R67, desc[UR6][R8.64] ;  /* 0x0000000608437981 */ /* 0x0000e4000c1e1500 */
[-C--:B0-----:R-:W-:Y:S01]  /*1c00*/  IADD3 R6, P0, R219, R122.reuse, RZ ;  /* 0x0000007adb067210 */ /* 0x081fe20007f1e0ff */
[----:B------:R-:W-:Y:S01]  /*1c10*/  IMAD R63, R3, 0x7b, RZ ;  /* 0x0000007b033f7824 */ /* 0x000fe200078e02ff */
[-C--:B------:R-:W-:Y:S01]  /*1c20*/  IADD3 R12, P2, R217, R122.reuse, RZ ;  /* 0x0000007ad90c7210 */ /* 0x080fe20007f5e0ff */
[----:B------:R0:W3:Y:S01]  /*1c30*/  LDG.E.U16 R42, desc[UR6][R42.64] ;  /* 0x000000062a2a7981 */ /* 0x0000e2000c1e1500 */
[----:B------:R-:W-:Y:S01]  /*1c40*/  LEA.HI.X.SX32 R7, R13, R123, 0x1, P0 ;  /* 0x0000007b0d077211 */ /* 0x000fe200000f0eff */
[----:B------:R-:W1:Y:S01]  /*1c50*/  LDC R194, c[0x0][0x248] ;  /* 0x00009200ffc27b82 */ /* 0x000e620000000800 */
[----:B------:R-:W-:-:S02]  /*1c60*/  LEA R10, P0, R3, R122, 0x3 ;  /* 0x0000007a030a7211 */ /* 0x000fc400078018ff */
[----:B------:R-:W-:Y:S01]  /*1c70*/  SHF.L.U32 R9, R3, 0x2, RZ ;  /* 0x0000000203097819 */ /* 0x000fe200000006ff */
[----:B------:R2:W3:Y:S01]  /*1c80*/  LDG.E.U16 R65, desc[UR6][R6.64] ;  /* 0x0000000606417981 */ /* 0x0004e2000c1e1500 */
[-C--:B------:R-:W-:Y:S02]  /*1c90*/  IADD3 R8, P1, R17, R122.reuse, RZ ;  /* 0x0000007a11087210 */ /* 0x080fe40007f3e0ff */
[-C--:B------:R-:W-:Y:S01]  /*1ca0*/  LEA.HI.X.SX32 R11, R9, R123.reuse, 0x1, P0 ;  /* 0x0000007b090b7211 */ /* 0x080fe200000f0eff */
[----:B0-----:R-:W0:Y:S01]  /*1cb0*/  LDC R43, c[0x0][0x248] ;  /* 0x00009200ff2b7b82 */ /* 0x001e220000000800 */
[-C--:B------:R-:W-:Y:S02]  /*1cc0*/  LEA.HI.X.SX32 R9, R19, R123.reuse, 0x1, P1 ;  /* 0x0000007b13097211 */ /* 0x080fe400008f0eff */
[-C--:B------:R-:W-:Y:S01]  /*1cd0*/  LEA.HI.X.SX32 R13, R63, R123.reuse, 0x1, P2 ;  /* 0x0000007b3f0d7211 */ /* 0x080fe200010f0eff */
[----:B------:R2:W3:Y:S04]  /*1ce0*/  LDG.E.U16 R169, desc[UR6][R10.64] ;  /* 0x000000060aa97981 */ /* 0x0004e8000c1e1500 */
[----:B------:R-:W1:Y:S01]  /*1cf0*/  LDC R19, c[0x0][0x248] ;  /* 0x00009200ff137b82 */ /* 0x000e620000000800 */
[-C--:B--2---:R-:W-:Y:S01]  /*1d00*/  IADD3 R6, P2, R15, R122.reuse, RZ ;  /* 0x0000007a0f067210 */ /* 0x084fe20007f5e0ff */
[C---:B------:R-:W-:Y:S01]  /*1d10*/  IMAD R15, R3.reuse, 0x2c, RZ ;  /* 0x0000002c030f7824 */ /* 0x040fe200078e02ff */
[----:B------:R2:W3:Y:S01]  /*1d20*/  LDG.E.U16 R165, desc[UR6][R8.64] ;  /* 0x0000000608a57981 */ /* 0x0004e2000c1e1500 */
        /* <DEDUP_REMOVED lines=8> */
[----:B------:R-:W5:Y:S01]  /*1db0*/  LDC R186, c[0x0][0x248] ;  /* 0x00009200ffba7b82 */ /* 0x000f620000000800 */
[----:B------:R-:W-:Y:S01]  /*1dc0*/  LEA.HI.X.SX32 R49, R15, R123, 0x1, P2 ;  /* 0x0000007b0f317211 */ /* 0x000fe200010f0eff */
[----:B------:R-:W-:Y:S01]  /*1dd0*/  IMAD R15, R3, 0x6c, RZ ;  /* 0x0000006c030f7824 */ /* 0x000fe200078e02ff */
[-C--:B--2---:R-:W-:Y:S01]  /*1de0*/  IADD3 R8, P1, R17, R122.reuse, RZ ;  /* 0x0000007a11087210 */ /* 0x084fe20007f3e0ff */
[----:B------:R2:W3:Y:S01]  /*1df0*/  LDG.E.U16 R63, desc[UR6][R12.64] ;  /* 0x000000060c3f7981 */ /* 0x0004e2000c1e1500 */
[----:B------:R-:W-:-:S03]  /*1e00*/  IADD3 R6, P0, R187, R122, RZ ;  /* 0x0000007abb067210 */ /* 0x000fc60007f1e0ff */
[----:B------:R2:W3:Y:S01]  /*1e10*/  LDG.E.U16 R48, desc[UR6][R48.64] ;  /* 0x0000000630307981 */ /* 0x0004e2000c1e1500 */
[-C--:B------:R-:W-:Y:S01]  /*1e20*/  LEA.HI.X.SX32 R9, R139, R123.reuse, 0x1, P1 ;  /* 0x0000007b8b097211 */ /* 0x080fe200008f0eff */
[----:B------:R-:W5:Y:S01]  /*1e30*/  LDC R202, c[0x0][0x248] ;  /* 0x00009200ffca7b82 */ /* 0x000f620000000800 */
[-C--:B------:R-:W-:Y:S01]  /*1e40*/  LEA.HI.X.SX32 R7, R17, R123.reuse, 0x1, P0 ;  /* 0x0000007b11077211 */ /* 0x080fe200000f0eff */
[----:B------:R0:W3:Y:S01]  /*1e50*/  LDG.E.U16 R139, desc[UR6][R10.64] ;  /* 0x000000060a8b7981 */ /* 0x0000e2000c1e1500 */
[-C--:B--2---:R-:W-:Y:S02]  /*1e60*/  IADD3 R12, P1, R15, R122.reuse, RZ ;  /* 0x0000007a0f0c7210 */ /* 0x084fe40007f3e0ff */
[----:B------:R-:W-:Y:S01]  /*1e70*/  IADD3 R14, P2, R193, R122, RZ ;  /* 0x0000007ac10e7210 */ /* 0x000fe20007f5e0ff */
[----:B------:R1:W2:Y:S01]  /*1e80*/  LDG.E.U16 R47, desc[UR6][R6.64] ;  /* 0x00000006062f7981 */ /* 0x0002a2000c1e1500 */
[----:B------:R-:W-:Y:S01]  /*1e90*/  LEA.HI.X.SX32 R13, R151, R123, 0x1, P1 ;  /* 0x0000007b970d7211 */ /* 0x000fe200008f0eff */
[----:B------:R-:W5:Y:S01]  /*1ea0*/  LDC R49, c[0x0][0x248] ;  /* 0x00009200ff317b82 */ /* 0x000f620000000800 */
[C---:B------:R-:W-:Y:S01]  /*1eb0*/  SHF.L.U32 R17, R3.reuse, 0x5, RZ ;  /* 0x0000000503117819 */ /* 0x040fe200000006ff */
[----:B------:R-:W2:Y:S01]  /*1ec0*/  LDG.E.U16 R9, desc[UR6][R8.64] ;  /* 0x0000000608097981 */ /* 0x000ea2000c1e1500 */
[----:B0-----:R-:W-:-:S02]  /*1ed0*/  SHF.L.U32 R11, R3, 0x4, RZ ;  /* 0x00000004030b7819 */ /* 0x001fc400000006ff */
[-C--:B------:R-:W-:Y:S01]  /*1ee0*/  LEA R10, P1, R43, R122.reuse, 0x6 ;  /* 0x0000007a2b0a7211 */ /* 0x080fe200078230ff */
[----:B------:R0:W2:Y:S01]  /*1ef0*/  LDG.E.U16 R13, desc[UR6][R12.64] ;  /* 0x000000060c0d7981 */ /* 0x0000a2000c1e1500 */
[-C--:B-1----:R-:W-:Y:S01]  /*1f00*/  LEA R6, P0, R19, R122.reuse, 0x5 ;  /* 0x0000007a13067211 */ /* 0x082fe200078028ff */
[----:B------:R-:W1:Y:S01]  /*1f10*/  LDC R204, c[0x0][0x248] ;  /* 0x00009200ffcc7b82 */ /* 0x000e620000000800 */
[-C--:B------:R-:W-:Y:S02]  /*1f20*/  LEA.HI.X.SX32 R15, R15, R123.reuse, 0x1, P2 ;  /* 0x0000007b0f0f7211 */ /* 0x080fe400010f0eff */
[-C--:B------:R-:W-:Y:S02]  /*1f30*/  LEA.HI.X.SX32 R7, R11, R123.reuse, 0x1, P0 ;  /* 0x0000007b0b077211 */ /* 0x080fe400000f0eff */
[-C--:B------:R-:W-:Y:S01]  /*1f40*/  LEA.HI.X.SX32 R11, R17, R123.reuse, 0x1, P1 ;  /* 0x0000007b110b7211 */ /* 0x080fe200008f0eff */
[----:B------:R0:W2:Y:S01]  /*1f50*/  LDG.E.U16 R46, desc[UR6][R14.64] ;  /* 0x000000060e2e7981 */ /* 0x0000a2000c1e1500 */
[-C--:B------:R-:W-:Y:S01]  /*1f60*/  LEA R18, P0, R195, R122.reuse, 0x7 ;  /* 0x0000007ac3127211 */ /* 0x080fe200078038ff */
[----:B------:R-:W-:Y:S01]  /*1f70*/  IMAD R195, R2, 0x110, RZ ;  /* 0x0000011002c37824 */ /* 0x000fe200078e02ff */
[C---:B------:R-:W-:Y:S01]  /*1f80*/  SHF.L.U32 R17, R3.reuse, 0x6, RZ ;  /* 0x0000000603117819 */ /* 0x040fe200000006ff */
[----:B------:R0:W4:Y:S01]  /*1f90*/  LDG.E.U16 R151, desc[UR6][R6.64] ;  /* 0x0000000606977981 */ /* 0x000122000c1e1500 */
[----:B------:R-:W-:Y:S01]  /*1fa0*/  SHF.L.U32 R43, R3, 0x7, RZ ;  /* 0x00000007032b7819 */ /* 0x000fe200000006ff */
[----:B0-----:R-:W0:Y:S01]  /*1fb0*/  LDC R12, c[0x0][0x248] ;  /* 0x00009200ff0c7b82 */ /* 0x001e220000000800 */
[----:B------:R-:W-:Y:S01]  /*1fc0*/  LEA.HI.X.SX32 R19, R17, R123, 0x1, P0 ;  /* 0x0000007b11137211 */ /* 0x000fe200000f0eff */
[----:B------:R5:W3:Y:S01]  /*1fd0*/  LDG.E.U16 R10, desc[UR6][R10.64] ;  /* 0x000000060a0a7981 */ /* 0x000ae2000c1e1500 */
[----:B------:R-:W-:Y:S01]  /*1fe0*/  IMAD R15, R4, 0x130, RZ ;  /* 0x00000130040f7824 */ /* 0x000fe200078e02ff */
[----:B------:R-:W-:-:S02]  /*1ff0*/  IADD3 R14, P0, R195, R122, RZ ;  /* 0x0000007ac30e7210 */ /* 0x000fc40007f1e0ff */
[----:B------:R5:W2:Y:S02]  /*2000*/  LDG.E.U16 R2, desc[UR6][R18.64] ;  /* 0x0000000612027981 */ /* 0x000aa4000c1e1500 */
[----:B------:R-:W1:Y:S01]  /*2010*/  LDC R4, c[0x0][0x248] ;  /* 0x00009200ff047b82 */ /* 0x000e620000000800 */
[-C--:B------:R-:W-:Y:S02]  /*2020*/  IADD3 R6, P2, R15, R122.reuse, RZ ;  /* 0x0000007a0f067210 */ /* 0x080fe40007f5e0ff */
[----:B------:R-:W-:Y:S01]  /*2030*/  LEA.HI.X.SX32 R15, R21, R123, 0x1, P0 ;  /* 0x0000007b150f7211 */ /* 0x000fe200000f0eff */
[----:B------:R-:W-:Y:S01]  /*2040*/  IMAD R7, R20, 0x150, RZ ;  /* 0x0000015014077824 */ /* 0x000fe200078e02ff */
[----:B------:R-:W-:-:S03]  /*2050*/  LEA R16, P1, R197, R122, 0x8 ;  /* 0x0000007ac5107211 */ /* 0x000fc600078240ff */
[----:B-----5:R-:W5:Y:S01]  /*2060*/  LDC R11, c[0x0][0x248] ;  /* 0x00009200ff0b7b82 */ /* 0x020f620000000800 */
[----:B------:R0:W3:Y:S01]  /*2070*/  LDG.E.U16 R15, desc[UR6][R14.64] ;  /* 0x000000060e0f7981 */ /* 0x0000e2000c1e1500 */
[----:B------:R-:W-:Y:S01]  /*2080*/  IMAD R19, R24, 0x190, RZ ;  /* 0x0000019018137824 */ /* 0x000fe200078e02ff */
[-C--:B------:R-:W-:Y:S02]  /*2090*/  LEA.HI.X.SX32 R17, R43, R123.reuse, 0x1, P1 ;  /* 0x0000007b2b117211 */ /* 0x080fe400008f0eff */
[-C--:B------:R-:W-:Y:S01]  /*20a0*/  IADD3 R20, P1, R7, R122.reuse, RZ ;  /* 0x0000007a07147210 */ /* 0x080fe20007f3e0ff */
[----:B------:R-:W-:Y:S01]  /*20b0*/  IMAD R49, R49, 0x1e0, RZ ;  /* 0x000001e031317824 */ /* 0x000fe200078e02ff */
[----:B------:R-:W-:Y:S01]  /*20c0*/  LEA.HI.X.SX32 R7, R187, R123, 0x1, P2 ;  /* 0x0000007bbb077211 */ /* 0x000fe200010f0eff */
[----:B------:R-:W4:Y:S01]  /*20d0*/  LDC R209, c[0x0][0x248] ;  /* 0x00009200ffd17b82 */ /* 0x000f220000000800 */
[----:B------:R-:W-:-:S07]  /*20e0*/  IADD3 R18, P0, R19, R122, RZ ;  /* 0x0000007a13127210 */ /* 0x000fce0007f1e0ff */
[----:B0-----:R-:W0:Y:S01]  /*20f0*/  LDC R14, c[0x0][0x248] ;  /* 0x00009200ff0e7b82 */ /* 0x001e220000000800 */
[-C--:B------:R-:W-:Y:S01]  /*2100*/  LEA.HI.X.SX32 R21, R79, R123.reuse, 0x1, P1 ;  /* 0x0000007b4f157211 */ /* 0x080fe200008f0eff */
[----:B------:R-:W-:Y:S01]  /*2110*/  IMAD R79, R26, 0x1b0, RZ ;  /* 0x000001b01a4f7824 */ /* 0x000fe200078e02ff */
[----:B------:R1:W3:Y:S01]  /*2120*/  LDG.E.U16 R8, desc[UR6][R6.64] ;  /* 0x0000000606087981 */ /* 0x0002e2000c1e1500 */
[----:B------:R-:W-:Y:S01]  /*2130*/  LEA.HI.X.SX32 R19, R77, R123, 0x1, P0 ;  /* 0x0000007b4d137211 */ /* 0x000fe200000f0eff */
[----:B------:R-:W-:Y:S02]  /*2140*/  IMAD R43, R44, 0x1d0, RZ ;  /* 0x000001d02c2b7824 */ /* 0x000fe400078e02ff */
[----:B------:R1:W3:Y:S01]  /*2150*/  LDG.E.U16 R20, desc[UR6][R20.64] ;  /* 0x0000000614147981 */ /* 0x0002e2000c1e1500 */
[----:B------:R-:W0:Y:S03]  /*2160*/  LDC R26, c[0x0][0x248] ;  /* 0x00009200ff1a7b82 */ /* 0x000e260000000800 */
[----:B------:R-:W3:Y:S01]  /*2170*/  LDG.E.U16 R16, desc[UR6][R16.64] ;  /* 0x0000000610107981 */ /* 0x000ee2000c1e1500 */
[----:B-1----:R-:W-:-:S02]  /*2180*/  IADD3 R6, P0, R49, R122, RZ ;  /* 0x0000007a31067210 */ /* 0x002fc40007f1e0ff */
[-C--:B------:R-:W-:Y:S02]  /*2190*/  IADD3 R78, P1, R79, R122.reuse, RZ ;  /* 0x0000007a4f4e7210 */ /* 0x080fe40007f3e0ff */
[----:B------:R-:W1:Y:S01]  /*21a0*/  LDC R49, c[0x0][0x248] ;  /* 0x00009200ff317b82 */ /* 0x000e620000000800 */
[-C--:B------:R-:W-:Y:S01]  /*21b0*/  LEA.HI.X.SX32 R7, R109, R123.reuse, 0x1, P0 ;  /* 0x0000007b6d077211 */ /* 0x080fe200000f0eff */
[----:B------:R-:W-:Y:S01]  /*21c0*/  IMAD R21, R4, 0x120, RZ ;  /* 0x0000012004157824 */ /* 0x000fe200078e02ff */
[----:B------:R-:W-:Y:S01]  /*21d0*/  IADD3 R76, P2, R43, R122, RZ ;  /* 0x0000007a2b4c7210 */ /* 0x000fe20007f5e0ff */
[----:B-----5:R-:W-:Y:S01]  /*21e0*/  IMAD R109, R11, 0x140, RZ ;  /* 0x000001400b6d7824 */ /* 0x020fe200078e02ff */
[----:B------:R-:W5:Y:S02]  /*21f0*/  LDG.E.U16 R19, desc[UR6][R18.64] ;  /* 0x0000000612137981 */ /* 0x000f64000c1e1500 */
[-C--:B------:R-:W-:Y:S01]  /*2200*/  LEA.HI.X.SX32 R77, R185, R123.reuse, 0x1, P2 ;  /* 0x0000007bb94d7211 */ /* 0x080fe200010f0eff */
[----:B------:R-:W0:Y:S01]  /*2210*/  LDC R43, c[0x0][0x248] ;  /* 0x00009200ff2b7b82 */ /* 0x000e220000000800 */
[----:B------:R1:W5:Y:S01]  /*2220*/  LDG.E.U16 R24, desc[UR6][R6.64] ;  /* 0x0000000606187981 */ /* 0x000362000c1e1500 */
[----:B------:R-:W-:-:S02]  /*2230*/  LEA.HI.X.SX32 R79, R193, R123, 0x1, P1 ;  /* 0x0000007bc14f7211 */ /* 0x000fc400008f0eff */
[-C--:B------:R-:W-:Y:S01]  /*2240*/  IADD3 R80, P1, R109, R122.reuse, RZ ;  /* 0x0000007a6d507210 */ /* 0x080fe20007f3e0ff */
[----:B------:R0:W5:Y:S03]  /*2250*/  LDG.E.U16 R18, desc[UR6][R76.64] ;  /* 0x000000064c127981 */ /* 0x000166000c1e1500 */
[----:B------:R-:W0:Y:S01]  /*2260*/  LDC R11, c[0x0][0x248] ;  /* 0x00009200ff0b7b82 */ /* 0x000e220000000800 */
[-C--:B-1----:R-:W-:Y:S01]  /*2270*/  IADD3 R6, P0, R21, R122.reuse, RZ ;  /* 0x0000007a15067210 */ /* 0x082fe20007f1e0ff */
[----:B------:R-:W-:Y:S01]  /*2280*/  IMAD R21, R12, 0x160, RZ ;  /* 0x000001600c157824 */ /* 0x000fe200078e02ff */
[----:B------:R1:W5:Y:S02]  /*2290*/  LDG.E.U16 R17, desc[UR6][R78.64] ;  /* 0x000000064e117981 */ /* 0x000364000c1e1500 */
[-C--:B------:R-:W-:Y:S01]  /*22a0*/  LEA.HI.X.SX32 R7, R105, R123.reuse, 0x1, P0 ;  /* 0x0000007b69077211 */ /* 0x080fe200000f0eff */
[----:B------:R-:W-:Y:S01]  /*22b0*/  IMAD R49, R49, 0x1c0, RZ ;  /* 0x000001c031317824 */ /* 0x000fe200078e02ff */
[----:B------:R-:W-:Y:S01]  /*22c0*/  LEA.HI.X.SX32 R81, R81, R123, 0x1, P1 ;  /* 0x0000007b51517211 */ /* 0x000fe200008f0eff */
[----:B0-----:R-:W-:Y:S01]  /*22d0*/  IMAD R77, R14, 0x1a0, RZ ;  /* 0x000001a00e4d7824 */ /* 0x001fe200078e02ff */
[----:B------:R-:W0:Y:S03]  /*22e0*/  LDC R105, c[0x0][0x248] ;  /* 0x00009200ff697b82 */ /* 0x000e260000000800 */
[----:B------:R-:W5:Y:S01]  /*22f0*/  LDG.E.U16 R44, desc[UR6][R80.64] ;  /* 0x00000006502c7981 */ /* 0x000f62000c1e1500 */
[----:B-1----:R-:W-:-:S03]  /*2300*/  IADD3 R78, P0, R21, R122, RZ ;  /* 0x0000007a154e7210 */ /* 0x002fc60007f1e0ff */
[----:B------:R1:W5:Y:S01]  /*2310*/  LDG.E.U16 R21, desc[UR6][R6.64] ;  /* 0x0000000606157981 */ /* 0x000362000c1e1500 */
[----:B------:R-:W-:Y:S01]  /*2320*/  IMAD R79, R26, 0x180, RZ ;  /* 0x000001801a4f7824 */ /* 0x000fe200078e02ff */
[----:B------:R-:W0:Y:S01]  /*2330*/  LDC R109, c[0x0][0x248] ;  /* 0x00009200ff6d7b82 */ /* 0x000e220000000800 */
[----:B-1----:R-:W-:-:S07]  /*2340*/  IADD3 R6, P1, R77, R122, RZ ;  /* 0x0000007a4d067210 */ /* 0x002fce0007f3e0ff */
[----:B------:R-:W1:Y:S01]  /*2350*/  LDC R213, c[0x0][0x248] ;  /* 0x00009200ffd57b82 */ /* 0x000e620000000800 */
[----:B------:R-:W-:Y:S02]  /*2360*/  LEA.HI.X.SX32 R7, R95, R123, 0x1, P1 ;  /* 0x0000007b5f077211 */ /* 0x000fe400008f0eff */
[----:B------:R-:W-:-:S05]  /*2370*/  IADD3 R76, P2, R79, R122, RZ ;  /* 0x0000007a4f4c7210 */ /* 0x000fca0007f5e0ff */
[----:B------:R-:W0:Y:S01]  /*2380*/  LDC R95, c[0x0][0x248] ;  /* 0x00009200ff5f7b82 */ /* 0x000e220000000800 */
[-C--:B------:R-:W-:Y:S01]  /*2390*/  LEA.HI.X.SX32 R79, R103, R123.reuse, 0x1, P0 ;  /* 0x0000007b674f7211 */ /* 0x080fe200000f0eff */
[----:B------:R-:W-:Y:S01]  /*23a0*/  IMAD R43, R43, 0x170, RZ ;  /* 0x000001702b2b7824 */ /* 0x000fe200078e02ff */
[-C--:B------:R-:W-:Y:S01]  /*23b0*/  IADD3 R80, P0, R49, R122.reuse, RZ ;  /* 0x0000007a31507210 */ /* 0x080fe20007f1e0ff */
[----:B------:R-:W-:Y:S01]  /*23c0*/  IMAD R11, R11, 0x102, RZ ;  /* 0x000001020b0b7824 */ /* 0x000fe200078e02ff */
[-C--:B------:R-:W-:Y:S01]  /*23d0*/  LEA.HI.X.SX32 R77, R101, R123.reuse, 0x1, P2 ;  /* 0x0000007b654d7211 */ /* 0x080fe200010f0eff */
[----:B------:R-:W-:Y:S01]  /*23e0*/  IMAD R101, R52, 0x1f0, RZ ;  /* 0x000001f034657824 */ /* 0x000fe200078e02ff */
[----:B------:R-:W-:Y:S01]  /*23f0*/  LEA.HI.X.SX32 R81, R85, R123, 0x1, P0 ;  /* 0x0000007b55517211 */ /* 0x000fe200000f0eff */
[----:B------:R1:W5:Y:S01]  /*2400*/  LDG.E.U16 R14, desc[UR6][R78.64] ;  /* 0x000000064e0e7981 */ /* 0x000362000c1e1500 */
[----:B------:R-:W0:Y:S03]  /*2410*/  LDC R85, c[0x0][0x248] ;  /* 0x00009200ff557b82 */ /* 0x000e260000000800 */
[----:B------:R1:W5:Y:S04]  /*2420*/  LDG.E.U16 R26, desc[UR6][R76.64] ;  /* 0x000000064c1a7981 */ /* 0x000368000c1e1500 */
[----:B------:R1:W5:Y:S01]  /*2430*/  LDG.E.U16 R4, desc[UR6][R6.64] ;  /* 0x0000000606047981 */ /* 0x000362000c1e1500 */
[----:B------:R-:W4:Y:S01]  /*2440*/  LDC R211, c[0x0][0x248] ;  /* 0x00009200ffd37b82 */ /* 0x000f220000000800 */
[-C--:B-1----:R-:W-:Y:S01]  /*2450*/  IADD3 R78, P1, R43, R122.reuse, RZ ;  /* 0x0000007a2b4e7210 */ /* 0x082fe20007f3e0ff */
[----:B------:R-:W-:Y:S01]  /*2460*/  IMAD R103, R94, 0x132, RZ ;  /* 0x000001325e677824 */ /* 0x000fe200078e02ff */
[----:B------:R1:W5:Y:S01]  /*2470*/  LDG.E.U16 R12, desc[UR6][R80.64] ;  /* 0x00000006500c7981 */ /* 0x000362000c1e1500 */
[----:B------:R-:W-:-:S04]  /*2480*/  IADD3 R76, P2, R101, R122, RZ ;  /* 0x0000007a654c7210 */ /* 0x000fc80007f5e0ff */
[----:B------:R-:W0:Y:S01]  /*2490*/  LDC R101, c[0x0][0x248] ;  /* 0x00009200ff657b82 */ /* 0x000e220000000800 */
[----:B------:R-:W-:Y:S01]  /*24a0*/  IMAD R7, R3, 0x81, RZ ;  /* 0x0000008103077824 */ /* 0x000fe200078e02ff */
[-C--:B------:R-:W-:Y:S02]  /*24b0*/  IADD3 R6, P0, R11, R122.reuse, RZ ;  /* 0x0000007a0b067210 */ /* 0x080fe40007f1e0ff */
[-C--:B------:R-:W-:Y:S01]  /*24c0*/  LEA.HI.X.SX32 R77, R83, R123.reuse, 0x1, P2 ;  /* 0x0000007b534d7211 */ /* 0x080fe200010f0eff */
[----:B------:R-:W-:Y:S01]  /*24d0*/  IMAD R83, R82, 0x112, RZ ;  /* 0x0000011252537824 */ /* 0x000fe200078e02ff */
[-C--:B------:R-:W-:Y:S02]  /*24e0*/  LEA.HI.X.SX32 R79, R51, R123.reuse, 0x1, P1 ;  /* 0x0000007b334f7211 */ /* 0x080fe400008f0eff */
[----:B------:R-:W0:Y:S01]  /*24f0*/  LDC R94, c[0x0][0x248] ;  /* 0x00009200ff5e7b82 */ /* 0x000e220000000800 */
[----:B------:R-:W-:Y:S01]  /*2500*/  LEA.HI.X.SX32 R7, R7, R123, 0x1, P0 ;  /* 0x0000007b07077211 */ /* 0x000fe200000f0eff */
[----:B-1----:R-:W-:Y:S01]  /*2510*/  IMAD R81, R84, 0x122, RZ ;  /* 0x0000012254517824 */ /* 0x002fe200078e02ff */
[----:B------:R-:W-:Y:S01]  /*2520*/  IADD3 R80, P0, R83, R122, RZ ;  /* 0x0000007a53507210 */ /* 0x000fe20007f1e0ff */
[----:B------:R-:W-:Y:S01]  /*2530*/  IMAD R43, R3, 0x89, RZ ;  /* 0x00000089032b7824 */ /* 0x000fe200078e02ff */
[----:B------:R1:W5:Y:S01]  /*2540*/  LDG.E.U16 R52, desc[UR6][R78.64] ;  /* 0x000000064e347981 */ /* 0x000362000c1e1500 */
[----:B0-----:R-:W-:-:S02]  /*2550*/  IMAD R95, R95, 0x142, RZ ;  /* 0x000001425f5f7824 */ /* 0x001fc400078e02ff */
[----:B------:R-:W0:Y:S01]  /*2560*/  LDC R215, c[0x0][0x248] ;  /* 0x00009200ffd77b82 */ /* 0x000e220000000800 */
[----:B------:R1:W5:Y:S01]  /*2570*/  LDG.E.U16 R11, desc[UR6][R76.64] ;  /* 0x000000064c0b7981 */ /* 0x000362000c1e1500 */
[----:B------:R-:W-:-:S03]  /*2580*/  IMAD R83, R3, 0xa1, RZ ;  /* 0x000000a103537824 */ /* 0x000fc600078e02ff */
[----:B------:R1:W5:Y:S02]  /*2590*/  LDG.E.U16 R49, desc[UR6][R6.64] ;  /* 0x0000000606317981 */ /* 0x000364000c1e1500 */
[----:B-1----:R-:W-:Y:S01]  /*25a0*/  IMAD R79, R3, 0x99, RZ ;  /* 0x00000099034f7824 */ /* 0x002fe200078e02ff */
[----:B------:R-:W1:Y:S01]  /*25b0*/  LDC R216, c[0x0][0x248] ;  /* 0x00009200ffd87b82 */ /* 0x000e620000000800 */
[-C--:B------:R-:W-:Y:S02]  /*25c0*/  IADD3 R76, P1, R81, R122.reuse, RZ ;  /* 0x0000007a514c7210 */ /* 0x080fe40007f3e0ff */
[----:B------:R-:W-:Y:S02]  /*25d0*/  LEA.HI.X.SX32 R81, R43, R123, 0x1, P0 ;  /* 0x0000007b2b517211 */ /* 0x000fe400000f0eff */
[----:B------:R-:W-:-:S03]  /*25e0*/  IADD3 R6, P2, R103, R122, RZ ;  /* 0x0000007a67067210 */ /* 0x000fc60007f5e0ff */
[----:B------:R-:W1:Y:S01]  /*25f0*/  LDC R220, c[0x0][0x248] ;  /* 0x00009200ffdc7b82 */ /* 0x000e620000000800 */
[-C--:B------:R-:W-:Y:S01]  /*2600*/  IADD3 R78, P0, R95, R122.reuse, RZ ;  /* 0x0000007a5f4e7210 */ /* 0x080fe20007f1e0ff */
[----:B------:R-:W-:Y:S01]  /*2610*/  IMAD R51, R3, 0x91, RZ ;  /* 0x0000009103337824 */ /* 0x000fe200078e02ff */
[-C--:B------:R-:W-:Y:S01]  /*2620*/  LEA.HI.X.SX32 R7, R79, R123.reuse, 0x1, P2 ;  /* 0x0000007b4f077211 */ /* 0x080fe200010f0eff */
[----:B------:R-:W-:Y:S01]  /*2630*/  IMAD R85, R85, 0x152, RZ ;  /* 0x0000015255557824 */ /* 0x000fe200078e02ff */
[-C--:B------:R-:W-:Y:S01]  /*2640*/  LEA.HI.X.SX32 R79, R83, R123.reuse, 0x1, P0 ;  /* 0x0000007b534f7211 */ /* 0x080fe200000f0eff */
[----:B------:R-:W-:Y:S01]  /*2650*/  IMAD R101, R101, 0x172, RZ ;  /* 0x0000017265657824 */ /* 0x000fe200078e02ff */
[----:B------:R0:W5:Y:S01]  /*2660*/  LDG.E.U16 R43, desc[UR6][R80.64] ;  /* 0x00000006502b7981 */ /* 0x000162000c1e1500 */
[----:B------:R-:W1:Y:S01]  /*2670*/  LDC R103, c[0x0][0x248] ;  /* 0x00009200ff677b82 */ /* 0x000e620000000800 */
[----:B------:R-:W-:Y:S01]  /*2680*/  LEA.HI.X.SX32 R77, R51, R123, 0x1, P1 ;  /* 0x0000007b334d7211 */ /* 0x000fe200008f0eff */
[----:B------:R-:W-:Y:S01]  /*2690*/  IMAD R83, R100, 0x162, RZ ;  /* 0x0000016264537824 */ /* 0x000fe200078e02ff */
[----:B------:R-:W5:Y:S01]  /*26a0*/  LDG.E.U16 R7, desc[UR6][R6.64] ;  /* 0x0000000606077981 */ /* 0x000f62000c1e1500 */
[----:B------:R-:W-:Y:S01]  /*26b0*/  IMAD R51, R3, 0xa9, RZ ;  /* 0x000000a903337824 */ /* 0x000fe200078e02ff */
[-C--:B------:R-:W-:Y:S01]  /*26c0*/  IADD3 R84, P0, R85, R122.reuse, RZ ;  /* 0x0000007a55547210 */ /* 0x080fe20007f1e0ff */
[----:B------:R-:W-:Y:S01]  /*26d0*/  IMAD R95, R3, 0xc9, RZ ;  /* 0x000000c9035f7824 */ /* 0x000fe200078e02ff */
[----:B------:R-:W5:Y:S01]  /*26e0*/  LDG.E.U16 R76, desc[UR6][R76.64] ;  /* 0x000000064c4c7981 */ /* 0x000f62000c1e1500 */
[----:B------:R-:W4:Y:S01]  /*26f0*/  LDC R222, c[0x0][0x248] ;  /* 0x00009200ffde7b82 */ /* 0x000f220000000800 */
[----:B0-----:R-:W-:-:S02]  /*2700*/  IADD3 R80, P1, R83, R122, RZ ;  /* 0x0000007a53507210 */ /* 0x001fc40007f3e0ff */
[----:B------:R0:W5:Y:S01]  /*2710*/  LDG.E.U16 R6, desc[UR6][R78.64] ;  /* 0x000000064e067981 */ /* 0x000162000c1e1500 */
[----:B------:R-:W-:Y:S01]  /*2720*/  LEA.HI.X.SX32 R85, R51, R123, 0x1, P0 ;  /* 0x0000007b33557211 */ /* 0x000fe200000f0eff */
[----:B------:R-:W-:-:S03]  /*2730*/  IMAD R83, R3, 0xc1, RZ ;  /* 0x000000c103537824 */ /* 0x000fc600078e02ff */
[----:B------:R-:W2:Y:S01]  /*2740*/  LDC R224, c[0x0][0x248] ;  /* 0x00009200ffe07b82 */ /* 0x000ea20000000800 */
[----:B------:R-:W-:Y:S02]  /*2750*/  IMAD R81, R3, 0xb1, RZ ;  /* 0x000000b103517824 */ /* 0x000fe400078e02ff */
[----:B------:R-:W-:Y:S01]  /*2760*/  IMAD R105, R105, 0x1c2, RZ ;  /* 0x000001c269697824 */ /* 0x000fe200078e02ff */
[----:B------:R-:W5:Y:S01]  /*2770*/  LDG.E.U16 R51, desc[UR6][R84.64] ;  /* 0x0000000654337981 */ /* 0x000f62000c1e1500 */
[----:B0-----:R-:W-:-:S03]  /*2780*/  IMAD R79, R102, 0x182, RZ ;  /* 0x00000182664f7824 */ /* 0x001fc600078e02ff */
[----:B------:R-:W0:Y:S01]  /*2790*/  LDC R228, c[0x0][0x248] ;  /* 0x00009200ffe47b82 */ /* 0x000e220000000800 */
[-C--:B------:R-:W-:Y:S01]  /*27a0*/  IADD3 R78, P2, R101, R122.reuse, RZ ;  /* 0x0000007a654e7210 */ /* 0x080fe20007f5e0ff */
[----:B------:R-:W-:Y:S01]  /*27b0*/  IMAD R101, R94, 0x192, RZ ;  /* 0x000001925e657824 */ /* 0x000fe200078e02ff */
[----:B------:R-:W-:-:S05]  /*27c0*/  IADD3 R82, P0, R79, R122, RZ ;  /* 0x0000007a4f527210 */ /* 0x000fca0007f1e0ff */
[----:B------:R-:W0:Y:S01]  /*27d0*/  LDC R102, c[0x0][0x248] ;  /* 0x00009200ff667b82 */ /* 0x000e220000000800 */
[-C--:B------:R-:W-:Y:S02]  /*27e0*/  LEA.HI.X.SX32 R83, R83, R123.reuse, 0x1, P0 ;  /* 0x0000007b53537211 */ /* 0x080fe400000f0eff */
[-C--:B------:R-:W-:Y:S01]  /*27f0*/  IADD3 R100, P0, R101, R122.reuse, RZ ;  /* 0x0000007a65647210 */ /* 0x080fe20007f1e0ff */
[----:B------:R-:W-:Y:S01]  /*2800*/  IMAD R77, R3, 0xb9, RZ ;  /* 0x000000b9034d7824 */ /* 0x000fe200078e02ff */
[-C--:B------:R-:W-:Y:S01]  /*2810*/  LEA.HI.X.SX32 R81, R81, R123.reuse, 0x1, P1 ;  /* 0x0000007b51517211 */ /* 0x080fe200008f0eff */
[----:B------:R-:W-:Y:S01]  /*2820*/  IMAD R185, R104, 0x1b2, RZ ;  /* 0x000001b268b97824 */ /* 0x000fe200078e02ff */
[-C--:B------:R-:W-:Y:S01]  /*2830*/  LEA.HI.X.SX32 R101, R95, R123.reuse, 0x1, P0 ;  /* 0x0000007b5f657211 */ /* 0x080fe200000f0eff */
[----:B------:R-:W-:Y:S01]  /*2840*/  IMAD R95, R3, 0xe1, RZ ;  /* 0x000000e1035f7824 */ /* 0x000fe200078e02ff */
[----:B------:R-:W-:Y:S01]  /*2850*/  IADD3 R94, P0, R105, R122, RZ ;  /* 0x0000007a695e7210 */ /* 0x000fe20007f1e0ff */
[----:B------:R1:W5:Y:S01]  /*2860*/  LDG.E.U16 R80, desc[UR6][R80.64] ;  /* 0x0000000650507981 */ /* 0x000362000c1e1500 */
[-C--:B------:R-:W-:Y:S01]  /*2870*/  LEA.HI.X.SX32 R79, R77, R123.reuse, 0x1, P2 ;  /* 0x0000007b4d4f7211 */ /* 0x080fe200010f0eff */
[----:B-1----:R-:W-:Y:S01]  /*2880*/  IMAD R103, R103, 0x1a2, RZ ;  /* 0x000001a267677824 */ /* 0x002fe200078e02ff */
[----:B------:R-:W-:Y:S01]  /*2890*/  LEA.HI.X.SX32 R95, R95, R123, 0x1, P0 ;  /* 0x0000007b5f5f7211 */ /* 0x000fe200000f0eff */
[----:B------:R1:W5:Y:S01]  /*28a0*/  LDG.E.U16 R77, desc[UR6][R82.64] ;  /* 0x00000006524d7981 */ /* 0x000362000c1e1500 */
[----:B------:R-:W-:Y:S01]  /*28b0*/  IMAD R109, R109, 0x1d2, RZ ;  /* 0x000001d26d6d7824 */ /* 0x000fe200078e02ff */
[----:B------:R-:W2:Y:S01]  /*28c0*/  LDC R218, c[0x0][0x248] ;  /* 0x00009200ffda7b82 */ /* 0x000ea20000000800 */
[----:B------:R-:W-:-:S02]  /*28d0*/  IMAD R105, R150, 0x1e2, RZ ;  /* 0x000001e296697824 */ /* 0x000fc400078e02ff */
[----:B------:R-:W-:Y:S01]  /*28e0*/  IMAD R81, R3, 0xd9, RZ ;  /* 0x000000d903517824 */ /* 0x000fe200078e02ff */
[----:B------:R-:W5:Y:S01]  /*28f0*/  LDG.E.U16 R79, desc[UR6][R78.64] ;  /* 0x000000064e4f7981 */ /* 0x000f62000c1e1500 */
[-C--:B-1----:R-:W-:Y:S01]  /*2900*/  IADD3 R82, P2, R185, R122.reuse, RZ ;  /* 0x0000007ab9527210 */ /* 0x082fe20007f5e0ff */
[----:B------:R-:W-:Y:S02]  /*2910*/  IMAD R85, R3, 0xd1, RZ ;  /* 0x000000d103557824 */ /* 0x000fe400078e02ff */
[----:B------:R-:W1:Y:S01]  /*2920*/  LDC R150, c[0x0][0x248] ;  /* 0x00009200ff967b82 */ /* 0x000e620000000800 */
[-C--:B------:R-:W-:Y:S01]  /*2930*/  IADD3 R84, P1, R103, R122.reuse, RZ ;  /* 0x0000007a67547210 */ /* 0x080fe20007f3e0ff */
[----:B------:R-:W-:Y:S01]  /*2940*/  IMAD R103, R3, 0xe9, RZ ;  /* 0x000000e903677824 */ /* 0x000fe200078e02ff */
[----:B------:R-:W-:Y:S02]  /*2950*/  LEA.HI.X.SX32 R83, R81, R123, 0x1, P2 ;  /* 0x0000007b51537211 */ /* 0x000fe400010f0eff */
[----:B------:R0:W5:Y:S01]  /*2960*/  LDG.E.U16 R81, desc[UR6][R94.64] ;  /* 0x000000065e517981 */ /* 0x000162000c1e1500 */
[----:B------:R-:W-:-:S02]  /*2970*/  IADD3 R104, P0, R109, R122, RZ ;  /* 0x0000007a6d687210 */ /* 0x000fc40007f1e0ff */
[-C--:B------:R-:W-:Y:S01]  /*2980*/  LEA.HI.X.SX32 R85, R85, R123.reuse, 0x1, P1 ;  /* 0x0000007b55557211 */ /* 0x080fe200008f0eff */
[----:B------:R-:W-:Y:S01]  /*2990*/  IMAD R185, R152, 0x1f2, RZ ;  /* 0x000001f298b97824 */ /* 0x000fe200078e02ff */
[----:B------:R0:W5:Y:S01]  /*29a0*/  LDG.E.U16 R78, desc[UR6][R100.64] ;  /* 0x00000006644e7981 */ /* 0x000162000c1e1500 */
[----:B------:R-:W4:Y:S03]  /*29b0*/  LDC R152, c[0x0][0x248] ;  /* 0x00009200ff987b82 */ /* 0x000f260000000800 */
[----:B------:R0:W5:Y:S02]  /*29c0*/  LDG.E.U16 R84, desc[UR6][R84.64] ;  /* 0x0000000654547981 */ /* 0x000164000c1e1500 */
[----:B0-----:R-:W-:Y:S01]  /*29d0*/  IMAD R95, R102, 0x104, RZ ;  /* 0x00000104665f7824 */ /* 0x001fe200078e02ff */
[-C--:B------:R-:W-:Y:S02]  /*29e0*/  IADD3 R102, P1, R105, R122.reuse, RZ ;  /* 0x0000007a69667210 */ /* 0x080fe40007f3e0ff */
[-C--:B------:R-:W-:Y:S01]  /*29f0*/  LEA.HI.X.SX32 R105, R103, R123.reuse, 0x1, P0 ;  /* 0x0000007b67697211 */ /* 0x080fe200000f0eff */
[----:B------:R-:W5:Y:S01]  /*2a00*/  LDG.E.U16 R83, desc[UR6][R82.64] ;  /* 0x0000000652537981 */ /* 0x000f62000c1e1500 */
[-C--:B------:R-:W-:Y:S01]  /*2a10*/  IADD3 R94, P0, R95, R122.reuse, RZ ;  /* 0x0000007a5f5e7210 */ /* 0x080fe20007f1e0ff */
[----:B------:R-:W-:Y:S01]  /*2a20*/  IMAD R101, R3, 0xf1, RZ ;  /* 0x000000f103657824 */ /* 0x000fe200078e02ff */
[----:B------:R-:W-:Y:S01]  /*2a30*/  IADD3 R100, P2, R185, R122, RZ ;  /* 0x0000007ab9647210 */ /* 0x000fe20007f5e0ff */
[----:B------:R-:W-:Y:S01]  /*2a40*/  IMAD R185, R142, 0x124, RZ ;  /* 0x000001248eb97824 */ /* 0x000fe200078e02ff */
[-C--:B------:R-:W-:Y:S01]  /*2a50*/  LEA.HI.X.SX32 R95, R107, R123.reuse, 0x1, P0 ;  /* 0x0000007b6b5f7211 */ /* 0x080fe200000f0eff */
[----:B------:R-:W-:Y:S01]  /*2a60*/  IMAD R85, R3, 0xf9, RZ ;  /* 0x000000f903557824 */ /* 0x000fe200078e02ff */
[-C--:B------:R-:W-:Y:S01]  /*2a70*/  LEA.HI.X.SX32 R103, R101, R123.reuse, 0x1, P1 ;  /* 0x0000007b65677211 */ /* 0x080fe200008f0eff */
[----:B------:R-:W0:Y:S01]  /*2a80*/  LDC R142, c[0x0][0x248] ;  /* 0x00009200ff8e7b82 */ /* 0x000e220000000800 */
[----:B------:R-:W-:Y:S01]  /*2a90*/  IMAD R187, R144, 0x144, RZ ;  /* 0x0000014490bb7824 */ /* 0x000fe200078e02ff */
[----:B------:R2:W5:Y:S01]  /*2aa0*/  LDG.E.U16 R82, desc[UR6][R104.64] ;  /* 0x0000000668527981 */ /* 0x000562000c1e1500 */
[----:B------:R-:W-:-:S03]  /*2ab0*/  LEA.HI.X.SX32 R101, R85, R123, 0x1, P2 ;  /* 0x0000007b55657211 */ /* 0x000fc600010f0eff */
[----:B------:R1:W5:Y:S02]  /*2ac0*/  LDG.E.U16 R107, desc[UR6][R94.64] ;  /* 0x000000065e6b7981 */ /* 0x000364000c1e1500 */
[----:B------:R-:W3:Y:S02]  /*2ad0*/  LDC R144, c[0x0][0x248] ;  /* 0x00009200ff907b82 */ /* 0x000ee40000000800 */
[----:B------:R1:W5:Y:S01]  /*2ae0*/  LDG.E.U16 R85, desc[UR6][R102.64] ;  /* 0x0000000666557981 */ /* 0x000362000c1e1500 */
[----:B--2---:R-:W-:Y:S01]  /*2af0*/  IMAD R105, R146, 0x164, RZ ;  /* 0x0000016492697824 */ /* 0x004fe200078e02ff */
[-C--:B------:R-:W-:Y:S02]  /*2b00*/  IADD3 R104, P1, R187, R122.reuse, RZ ;  /* 0x0000007abb687210 */ /* 0x080fe40007f3e0ff */
[----:B------:R2:W5:Y:S01]  /*2b10*/  LDG.E.U16 R109, desc[UR6][R100.64] ;  /* 0x00000006646d7981 */ /* 0x000562000c1e1500 */
[----:B-1----:R-:W-:Y:S01]  /*2b20*/  IADD3 R94, P0, R185, R122, RZ ;  /* 0x0000007ab95e7210 */ /* 0x002fe20007f1e0ff */
[----:B------:R-:W-:Y:S01]  /*2b30*/  IMAD R193, R154, 0x1e4, RZ ;  /* 0x000001e49ac17824 */ /* 0x000fe200078e02ff */
[----:B------:R-:W1:Y:S01]  /*2b40*/  LDC R146, c[0x0][0x248] ;  /* 0x00009200ff927b82 */ /* 0x000e620000000800 */
[----:B------:R-:W-:Y:S01]  /*2b50*/  IMAD R103, R148, 0x184, RZ ;  /* 0x0000018494677824 */ /* 0x000fe200078e02ff */
[----:B------:R-:W-:-:S02]  /*2b60*/  LEA.HI.X.SX32 R95, R138, R123, 0x1, P0 ;  /* 0x0000007b8a5f7211 */ /* 0x000fc400000f0eff */
[-C--:B------:R-:W-:Y:S01]  /*2b70*/  IADD3 R102, P0, R105, R122.reuse, RZ ;  /* 0x0000007a69667210 */ /* 0x080fe20007f1e0ff */
[----:B--2---:R-:W-:Y:S01]  /*2b80*/  IMAD R101, R150, 0x1a4, RZ ;  /* 0x000001a496657824 */ /* 0x004fe200078e02ff */
[-C--:B------:R-:W-:Y:S02]  /*2b90*/  IADD3 R100, P2, R103, R122.reuse, RZ ;  /* 0x0000007a67647210 */ /* 0x080fe40007f5e0ff */
[----:B------:R-:W2:Y:S01]  /*2ba0*/  LDC R148, c[0x0][0x248] ;  /* 0x00009200ff947b82 */ /* 0x000ea20000000800 */
[-C--:B------:R-:W-:Y:S02]  /*2bb0*/  LEA.HI.X.SX32 R105, R106, R123.reuse, 0x1, P1 ;  /* 0x0000007b6a697211 */ /* 0x080fe400008f0eff */
[----:B------:R-:W-:Y:S01]  /*2bc0*/  LEA.HI.X.SX32 R103, R130, R123, 0x1, P0 ;  /* 0x0000007b82677211 */ /* 0x000fe200000f0eff */
[----:B------:R4:W5:Y:S04]  /*2bd0*/  LDG.E.U16 R106, desc[UR6][R94.64] ;  /* 0x000000065e6a7981 */ /* 0x000968000c1e1500 */
[----:B------:R-:W1:Y:S01]  /*2be0*/  LDC R130, c[0x0][0x248] ;  /* 0x00009200ff827b82 */ /* 0x000e620000000800 */
[----:B----4-:R-:W-:Y:S01]  /*2bf0*/  IMAD R187, R152, 0x1c4, RZ ;  /* 0x000001c498bb7824 */ /* 0x010fe200078e02ff */
[----:B------:R-:W4:Y:S01]  /*2c00*/  LDG.E.U16 R105, desc[UR6][R104.64] ;  /* 0x0000000668697981 */ /* 0x000f22000c1e1500 */
[----:B------:R-:W-:-:S02]  /*2c10*/  IADD3 R94, P1, R101, R122, RZ ;  /* 0x0000007a655e7210 */ /* 0x000fc40007f3e0ff */
[----:B------:R-:W-:-:S03]  /*2c20*/  LEA.HI.X.SX32 R101, R131, R123, 0x1, P2 ;  /* 0x0000007b83657211 */ /* 0x000fc600010f0eff */
[----:B------:R-:W2:Y:S01]  /*2c30*/  LDC R150, c[0x0][0x248] ;  /* 0x00009200ff967b82 */ /* 0x000ea20000000800 */
[----:B0-----:R-:W-:Y:S01]  /*2c40*/  IMAD R185, R142, 0x114, RZ ;  /* 0x000001148eb97824 */ /* 0x001fe200078e02ff */
[----:B------:R-:W4:Y:S06]  /*2c50*/  LDG.E.U16 R104, desc[UR6][R102.64] ;  /* 0x0000000666687981 */ /* 0x000f2c000c1e1500 */
[----:B------:R-:W0:Y:S01]  /*2c60*/  LDC R131, c[0x0][0x248] ;  /* 0x00009200ff837b82 */ /* 0x000e220000000800 */
[----:B------:R-:W-:Y:S01]  /*2c70*/  LEA.HI.X.SX32 R95, R126, R123, 0x1, P1 ;  /* 0x0000007b7e5f7211 */ /* 0x000fe200008f0eff */
[----:B------:R3:W4:Y:S06]  /*2c80*/  LDG.E.U16 R103, desc[UR6][R100.64] ;  /* 0x0000000664677981 */ /* 0x00072c000c1e1500 */
[----:B------:R-:W2:Y:S01]  /*2c90*/  LDC R138, c[0x0][0x248] ;  /* 0x00009200ff8a7b82 */ /* 0x000ea20000000800 */
[----:B------:R3:W4:Y:S01]  /*2ca0*/  LDG.E.U16 R102, desc[UR6][R94.64] ;  /* 0x000000065e667981 */ /* 0x000722000c1e1500 */
[----:B------:R-:W-:-:S02]  /*2cb0*/  IADD3 R126, P2, R193, R122, RZ ;  /* 0x0000007ac17e7210 */ /* 0x000fc40007f5e0ff */
[----:B---3--:R-:W-:Y:S01]  /*2cc0*/  IADD3 R100, P1, R187, R122, RZ ;  /* 0x0000007abb647210 */ /* 0x008fe20007f3e0ff */
[----:B------:R-:W-:-:S03]  /*2cd0*/  IMAD R187, R144, 0x134, RZ ;  /* 0x0000013490bb7824 */ /* 0x000fc600078e02ff */
[----:B------:R-:W3:Y:S01]  /*2ce0*/  LDC R142, c[0x0][0x248] ;  /* 0x00009200ff8e7b82 */ /* 0x000ee20000000800 */
[-C--:B------:R-:W-:Y:S02]  /*2cf0*/  IADD3 R94, P0, R185, R122.reuse, RZ ;  /* 0x0000007ab95e7210 */ /* 0x080fe40007f1e0ff */
[-C--:B------:R-:W-:Y:S02]  /*2d00*/  LEA.HI.X.SX32 R101, R124, R123.reuse, 0x1, P1 ;  /* 0x0000007b7c657211 */ /* 0x080fe400008f0eff */
[----:B------:R-:W-:Y:S02]  /*2d10*/  IADD3 R124, P1, R187, R122, RZ ;  /* 0x0000007abb7c7210 */ /* 0x000fe40007f3e0ff */
[-C--:B------:R-:W-:Y:S01]  /*2d20*/  LEA.HI.X.SX32 R127, R127, R123.reuse, 0x1, P2 ;  /* 0x0000007b7f7f7211 */ /* 0x080fe200010f0eff */
[----:B------:R-:W3:Y:S01]  /*2d30*/  LDC R144, c[0x0][0x248] ;  /* 0x00009200ff907b82 */ /* 0x000ee20000000800 */
[-C--:B------:R-:W-:Y:S01]  /*2d40*/  LEA.HI.X.SX32 R95, R128, R123.reuse, 0x1, P0 ;  /* 0x0000007b805f7211 */ /* 0x080fe200000f0eff */
[----:B-1----:R-:W-:Y:S01]  /*2d50*/  IMAD R185, R130, 0x154, RZ ;  /* 0x0000015482b97824 */ /* 0x002fe200078e02ff */
[----:B------:R-:W-:Y:S01]  /*2d60*/  LEA.HI.X.SX32 R125, R125, R123, 0x1, P1 ;  /* 0x0000007b7d7d7211 */ /* 0x000fe200008f0eff */
[----:B------:R-:W4:Y:S01]  /*2d70*/  LDG.E.U16 R101, desc[UR6][R100.64] ;  /* 0x0000000664657981 */ /* 0x000f22000c1e1500 */
[----:B0-----:R-:W-:-:S02]  /*2d80*/  IMAD R131, R131, 0x174, RZ ;  /* 0x0000017483837824 */ /* 0x001fc400078e02ff */
[-C--:B------:R-:W-:Y:S01]  /*2d90*/  IADD3 R130, P0, R185, R122.reuse, RZ ;  /* 0x0000007ab9827210 */ /* 0x080fe20007f1e0ff */
[----:B------:R-:W4:Y:S01]  /*2da0*/  LDG.E.U16 R95, desc[UR6][R94.64] ;  /* 0x000000065e5f7981 */ /* 0x000f22000c1e1500 */
[----:B------:R-:W0:Y:S03]  /*2db0*/  LDC R154, c[0x0][0x248] ;  /* 0x00009200ff9a7b82 */ /* 0x000e260000000800 */
[----:B------:R2:W4:Y:S01]  /*2dc0*/  LDG.E.U16 R100, desc[UR6][R126.64] ;  /* 0x000000067e647981 */ /* 0x000522000c1e1500 */
[----:B------:R-:W-:-:S04]  /*2dd0*/  IADD3 R128, P1, R131, R122, RZ ;  /* 0x0000007a83807210 */ /* 0x000fc80007f3e0ff */
[----:B------:R-:W1:Y:S01]  /*2de0*/  LDC R152, c[0x0][0x248] ;  /* 0x00009200ff987b82 */ /* 0x000e620000000800 */
[----:B------:R2:W4:Y:S01]  /*2df0*/  LDG.E.U16 R94, desc[UR6][R124.64] ;  /* 0x000000067c5e7981 */ /* 0x000522000c1e1500 */
[----:B------:R-:W-:Y:S01]  /*2e00*/  LEA.HI.X.SX32 R131, R129, R123, 0x1, P0 ;  /* 0x0000007b81837211 */ /* 0x000fe200000f0eff */
[----:B--2---:R-:W-:-:S05]  /*2e10*/  IMAD R127, R148, 0x1b4, RZ ;  /* 0x000001b4947f7824 */ /* 0x004fca00078e02ff */
[----:B------:R-:W2:Y:S01]  /*2e20*/  LDC R230, c[0x0][0x248] ;  /* 0x00009200ffe67b82 */ /* 0x000ea20000000800 */
[----:B------:R-:W-:-:S07]  /*2e30*/  IMAD R125, R150, 0x1d4, RZ ;  /* 0x000001d4967d7824 */ /* 0x000fce00078e02ff */
[----:B------:R-:W0:Y:S01]  /*2e40*/  LDC R148, c[0x0][0x248] ;  /* 0x00009200ff947b82 */ /* 0x000e220000000800 */
[----:B------:R-:W-:Y:S01]  /*2e50*/  IMAD R185, R138, 0x194, RZ ;  /* 0x000001948ab97824 */ /* 0x000fe200078e02ff */
[----:B------:R-:W-:-:S06]  /*2e60*/  IADD3 R124, P2, R127, R122, RZ ;  /* 0x0000007a7f7c7210 */ /* 0x000fcc0007f5e0ff */
[----:B------:R-:W1:Y:S01]  /*2e70*/  LDC R150, c[0x0][0x248] ;  /* 0x00009200ff967b82 */ /* 0x000e620000000800 */
[----:B------:R-:W-:Y:S02]  /*2e80*/  LEA.HI.X.SX32 R129, R121, R123, 0x1, P1 ;  /* 0x0000007b79817211 */ /* 0x000fe400008f0eff */
[----:B------:R3:W4:Y:S01]  /*2e90*/  LDG.E.U16 R121, desc[UR6][R130.64] ;  /* 0x0000000682797981 */ /* 0x000722000c1e1500 */
[----:B------:R-:W-:Y:S01]  /*2ea0*/  IADD3 R126, P0, R185, R122, RZ ;  /* 0x0000007ab97e7210 */ /* 0x000fe20007f1e0ff */
[----:B------:R-:W-:-:S03]  /*2eb0*/  IMAD R195, R156, 0x1f4, RZ ;  /* 0x000001f49cc37824 */ /* 0x000fc600078e02ff */
[----:B------:R-:W2:Y:S01]  /*2ec0*/  LDC R156, c[0x0][0x248] ;  /* 0x00009200ff9c7b82 */ /* 0x000ea20000000800 */
[-C--:B------:R-:W-:Y:S02]  /*2ed0*/  LEA.HI.X.SX32 R127, R136, R123.reuse, 0x1, P0 ;  /* 0x0000007b887f7211 */ /* 0x080fe400000f0eff */
[----:B---3--:R-:W-:Y:S02]  /*2ee0*/  IADD3 R130, P1, R125, R122, RZ ;  /* 0x0000007a7d827210 */ /* 0x008fe40007f3e0ff */
[-C--:B------:R-:W-:Y:S01]  /*2ef0*/  LEA.HI.X.SX32 R125, R132, R123.reuse, 0x1, P2 ;  /* 0x0000007b847d7211 */ /* 0x080fe200010f0eff */
[----:B------:R-:W-:Y:S01]  /*2f00*/  IMAD R187, R142, 0x106, RZ ;  /* 0x000001068ebb7824 */ /* 0x000fe200078e02ff */
[----:B------:R-:W-:Y:S01]  /*2f10*/  LEA.HI.X.SX32 R131, R134, R123, 0x1, P1 ;  /* 0x0000007b86837211 */ /* 0x000fe200008f0eff */
[----:B------:R-:W-:Y:S01]  /*2f20*/  IMAD R193, R144, 0x116, RZ ;  /* 0x0000011690c17824 */ /* 0x000fe200078e02ff */
[----:B------:R3:W4:Y:S01]  /*2f30*/  LDG.E.U16 R134, desc[UR6][R126.64] ;  /* 0x000000067e867981 */ /* 0x000722000c1e1500 */
[----:B------:R-:W5:Y:S03]  /*2f40*/  LDC R232, c[0x0][0x248] ;  /* 0x00009200ffe87b82 */ /* 0x000f660000000800 */
[----:B------:R3:W4:Y:S01]  /*2f50*/  LDG.E.U16 R136, desc[UR6][R124.64] ;  /* 0x000000067c887981 */ /* 0x000722000c1e1500 */
[----:B------:R-:W-:-:S03]  /*2f60*/  IMAD R185, R3, 0x83, RZ ;  /* 0x0000008303b97824 */ /* 0x000fc600078e02ff */
[----:B------:R0:W4:Y:S01]  /*2f70*/  LDG.E.U16 R132, desc[UR6][R128.64] ;  /* 0x0000000680847981 */ /* 0x000122000c1e1500 */
[----:B------:R-:W5:Y:S01]  /*2f80*/  LDC R234, c[0x0][0x248] ;  /* 0x00009200ffea7b82 */ /* 0x000f620000000800 */
[----:B---3--:R-:W-:Y:S02]  /*2f90*/  IMAD R127, R146, 0x126, RZ ;  /* 0x00000126927f7824 */ /* 0x008fe400078e02ff */
[----:B------:R3:W4:Y:S01]  /*2fa0*/  LDG.E.U16 R138, desc[UR6][R130.64] ;  /* 0x00000006828a7981 */ /* 0x000722000c1e1500 */
[-C--:B------:R-:W-:Y:S02]  /*2fb0*/  IADD3 R124, P2, R195, R122.reuse, RZ ;  /* 0x0000007ac37c7210 */ /* 0x080fe40007f5e0ff */
[-C--:B------:R-:W-:Y:S01]  /*2fc0*/  IADD3 R126, P0, R187, R122.reuse, RZ ;  /* 0x0000007abb7e7210 */ /* 0x080fe20007f1e0ff */
[----:B------:R-:W-:Y:S01]  /*2fd0*/  IMAD R199, R188, 0x1f6, RZ ;  /* 0x000001f6bcc77824 */ /* 0x000fe200078e02ff */
[-C--:B------:R-:W-:Y:S01]  /*2fe0*/  LEA.HI.X.SX32 R125, R140, R123.reuse, 0x1, P2 ;  /* 0x0000007b8c7d7211 */ /* 0x080fe200010f0eff */
[----:B0-----:R-:W-:Y:S01]  /*2ff0*/  IMAD R129, R3, 0x8b, RZ ;  /* 0x0000008b03817824 */ /* 0x001fe200078e02ff */
[-C--:B------:R-:W-:Y:S01]  /*3000*/  IADD3 R128, P1, R193, R122.reuse, RZ ;  /* 0x0000007ac1807210 */ /* 0x080fe20007f3e0ff */
[----:B------:R-:W-:Y:S01]  /*3010*/  IMAD R193, R148, 0x136, RZ ;  /* 0x0000013694c17824 */ /* 0x000fe200078e02ff */
[----:B---3--:R-:W-:Y:S01]  /*3020*/  IADD3 R130, P2, R127, R122, RZ ;  /* 0x0000007a7f827210 */ /* 0x008fe20007f5e0ff */
[----:B------:R-:W-:Y:S01]  /*3030*/  IMAD R131, R3, 0x93, RZ ;  /* 0x0000009303837824 */ /* 0x000fe200078e02ff */
[-C--:B------:R-:W-:Y:S01]  /*3040*/  LEA.HI.X.SX32 R127, R185, R123.reuse, 0x1, P0 ;  /* 0x0000007bb97f7211 */ /* 0x080fe200000f0eff */
[----:B------:R1:W3:Y:S01]  /*3050*/  LDG.E.U16 R140, desc[UR6][R124.64] ;  /* 0x000000067c8c7981 */ /* 0x0002e2000c1e1500 */
[----:B------:R-:W-:Y:S01]  /*3060*/  IMAD R185, R3, 0x9b, RZ ;  /* 0x0000009b03b97824 */ /* 0x000fe200078e02ff */
[----:B------:R-:W0:Y:S01]  /*3070*/  LDC R195, c[0x0][0x248] ;  /* 0x00009200ffc37b82 */ /* 0x000e220000000800 */
[-C--:B------:R-:W-:Y:S01]  /*3080*/  LEA.HI.X.SX32 R131, R131, R123.reuse, 0x1, P2 ;  /* 0x0000007b83837211 */ /* 0x080fe200010f0eff */
[----:B------:R2:W3:Y:S01]  /*3090*/  LDG.E.U16 R142, desc[UR6][R126.64] ;  /* 0x000000067e8e7981 */ /* 0x0004e2000c1e1500 */
[----:B------:R-:W-:Y:S01]  /*30a0*/  LEA.HI.X.SX32 R129, R129, R123, 0x1, P1 ;  /* 0x0000007b81817211 */ /* 0x000fe200008f0eff */
[----:B------:R-:W-:-:S02]  /*30b0*/  IMAD R187, R3, 0xa3, RZ ;  /* 0x000000a303bb7824 */ /* 0x000fc400078e02ff */
[----:B------:R2:W3:Y:S01]  /*30c0*/  LDG.E.U16 R146, desc[UR6][R130.64] ;  /* 0x0000000682927981 */ /* 0x0004e2000c1e1500 */
[----:B-1----:R-:W-:Y:S01]  /*30d0*/  IMAD R125, R150, 0x146, RZ ;  /* 0x00000146967d7824 */ /* 0x002fe200078e02ff */
[-C--:B------:R-:W-:Y:S01]  /*30e0*/  IADD3 R124, P0, R193, R122.reuse, RZ ;  /* 0x0000007ac17c7210 */ /* 0x080fe20007f1e0ff */
[----:B------:R-:W-:Y:S01]  /*30f0*/  IMAD R193, R154, 0x166, RZ ;  /* 0x000001669ac17824 */ /* 0x000fe200078e02ff */
[----:B------:R1:W3:Y:S01]  /*3100*/  LDG.E.U16 R144, desc[UR6][R128.64] ;  /* 0x0000000680907981 */ /* 0x0002e2000c1e1500 */
[----:B--2---:R-:W-:Y:S01]  /*3110*/  IMAD R127, R152, 0x156, RZ ;  /* 0x00000156987f7824 */ /* 0x004fe200078e02ff */
[-C--:B------:R-:W-:Y:S01]  /*3120*/  IADD3 R126, P1, R125, R122.reuse, RZ ;  /* 0x0000007a7d7e7210 */ /* 0x080fe20007f3e0ff */
[----:B------:R-:W2:Y:S01]  /*3130*/  LDC R236, c[0x0][0x248] ;  /* 0x00009200ffec7b82 */ /* 0x000ea20000000800 */
[----:B------:R-:W-:Y:S01]  /*3140*/  LEA.HI.X.SX32 R125, R185, R123, 0x1, P0 ;  /* 0x0000007bb97d7211 */ /* 0x000fe200000f0eff */
[----:B------:R-:W-:Y:S01]  /*3150*/  IMAD R131, R3, 0xb3, RZ ;  /* 0x000000b303837824 */ /* 0x000fe200078e02ff */
[----:B------:R-:W-:Y:S01]  /*3160*/  IADD3 R130, P0, R193, R122, RZ ;  /* 0x0000007ac1827210 */ /* 0x000fe20007f1e0ff */
[----:B------:R-:W-:-:S02]  /*3170*/  IMAD R193, R156, 0x176, RZ ;  /* 0x000001769cc17824 */ /* 0x000fc400078e02ff */
[----:B------:R1:W3:Y:S02]  /*3180*/  LDG.E.U16 R148, desc[UR6][R124.64] ;  /* 0x000000067c947981 */ /* 0x0002e4000c1e1500 */
[-C--:B-1----:R-:W-:Y:S01]  /*3190*/  IADD3 R128, P2, R127, R122.reuse, RZ ;  /* 0x0000007a7f807210 */ /* 0x082fe20007f5e0ff */
[----:B------:R-:W-:Y:S01]  /*31a0*/  IMAD R129, R3, 0xab, RZ ;  /* 0x000000ab03817824 */ /* 0x000fe200078e02ff */
[-C--:B------:R-:W-:Y:S01]  /*31b0*/  LEA.HI.X.SX32 R127, R187, R123.reuse, 0x1, P1 ;  /* 0x0000007bbb7f7211 */ /* 0x080fe200008f0eff */
[----:B------:R-:W-:Y:S01]  /*31c0*/  IMAD R185, R3, 0xbb, RZ ;  /* 0x000000bb03b97824 */ /* 0x000fe200078e02ff */
[-C--:B------:R-:W-:Y:S01]  /*31d0*/  LEA.HI.X.SX32 R131, R131, R123.reuse, 0x1, P0 ;  /* 0x0000007b83837211 */ /* 0x080fe200000f0eff */
[----:B------:R-:W1:Y:S01]  /*31e0*/  LDC R226, c[0x0][0x248] ;  /* 0x00009200ffe27b82 */ /* 0x000e620000000800 */
[----:B------:R-:W-:Y:S01]  /*31f0*/  IMAD R125, R158, 0x186, RZ ;  /* 0x000001869e7d7824 */ /* 0x000fe200078e02ff */
[----:B------:R-:W-:Y:S01]  /*3200*/  IADD3 R124, P0, R193, R122, RZ ;  /* 0x0000007ac17c7210 */ /* 0x000fe20007f1e0ff */
[----:B------:R-:W-:Y:S01]  /*3210*/  IMAD R193, R162, 0x1a6, RZ ;  /* 0x000001a6a2c17824 */ /* 0x000fe200078e02ff */
[----:B------:R-:W-:Y:S01]  /*3220*/  LEA.HI.X.SX32 R129, R129, R123, 0x1, P2 ;  /* 0x0000007b81817211 */ /* 0x000fe200010f0eff */
[----:B------:R0:W3:Y:S01]  /*3230*/  LDG.E.U16 R150, desc[UR6][R126.64] ;  /* 0x000000067e967981 */ /* 0x0000e2000c1e1500 */
[----:B------:R-:W-:-:S02]  /*3240*/  IMAD R187, R3, 0xc3, RZ ;  /* 0x000000c303bb7824 */ /* 0x000fc400078e02ff */
[----:B------:R-:W3:Y:S01]  /*3250*/  LDC R240, c[0x0][0x280] ;  /* 0x0000a000fff07b82 */ /* 0x000ee20000000800 */
[----:B------:R0:W3:Y:S04]  /*3260*/  LDG.E.U16 R154, desc[UR6][R130.64] ;  /* 0x00000006829a7981 */ /* 0x0000e8000c1e1500 */
[----:B------:R0:W3:Y:S02]  /*3270*/  LDG.E.U16 R152, desc[UR6][R128.64] ;  /* 0x0000000680987981 */ /* 0x0000e4000c1e1500 */
[----:B0-----:R-:W-:Y:S01]  /*3280*/  IMAD R127, R160, 0x196, RZ ;  /* 0x00000196a07f7824 */ /* 0x001fe200078e02ff */
[-C--:B------:R-:W-:Y:S02]  /*3290*/  IADD3 R126, P1, R125, R122.reuse, RZ ;  /* 0x0000007a7d7e7210 */ /* 0x080fe40007f3e0ff */
[-C--:B------:R-:W-:Y:S01]  /*32a0*/  LEA.HI.X.SX32 R125, R185, R123.reuse, 0x1, P0 ;  /* 0x0000007bb97d7211 */ /* 0x080fe200000f0eff */
[----:B------:R-:W-:Y:S01]  /*32b0*/  IMAD R131, R3, 0xd3, RZ ;  /* 0x000000d303837824 */ /* 0x000fe200078e02ff */
[-C--:B------:R-:W-:Y:S01]  /*32c0*/  IADD3 R130, P0, R193, R122.reuse, RZ ;  /* 0x0000007ac1827210 */ /* 0x080fe20007f1e0ff */
[----:B------:R-:W-:Y:S01]  /*32d0*/  IMAD R193, R164, 0x1b6, RZ ;  /* 0x000001b6a4c17824 */ /* 0x000fe200078e02ff */
[----:B------:R-:W-:Y:S01]  /*32e0*/  IADD3 R128, P2, R127, R122, RZ ;  /* 0x0000007a7f807210 */ /* 0x000fe20007f5e0ff */
[----:B------:R0:W3:Y:S01]  /*32f0*/  LDG.E.U16 R156, desc[UR6][R124.64] ;  /* 0x000000067c9c7981 */ /* 0x0000e2000c1e1500 */
[-C--:B------:R-:W-:Y:S01]  /*3300*/  LEA.HI.X.SX32 R127, R187, R123.reuse, 0x1, P1 ;  /* 0x0000007bbb7f7211 */ /* 0x080fe200008f0eff */
[----:B------:R-:W-:Y:S01]  /*3310*/  IMAD R129, R3, 0xcb, RZ ;  /* 0x000000cb03817824 */ /* 0x000fe200078e02ff */
[----:B------:R-:W-:Y:S01]  /*3320*/  LEA.HI.X.SX32 R131, R131, R123, 0x1, P0 ;  /* 0x0000007b83837211 */ /* 0x000fe200000f0eff */
[----:B------:R-:W-:-:S02]  /*3330*/  IMAD R185, R3, 0xdb, RZ ;  /* 0x000000db03b97824 */ /* 0x000fc400078e02ff */
[----:B------:R2:W3:Y:S01]  /*3340*/  LDG.E.U16 R158, desc[UR6][R126.64] ;  /* 0x000000067e9e7981 */ /* 0x0004e2000c1e1500 */
[----:B0-----:R-:W-:Y:S01]  /*3350*/  IMAD R125, R166, 0x1c6, RZ ;  /* 0x000001c6a67d7824 */ /* 0x001fe200078e02ff */
[-C--:B------:R-:W-:Y:S01]  /*3360*/  IADD3 R124, P0, R193, R122.reuse, RZ ;  /* 0x0000007ac17c7210 */ /* 0x080fe20007f1e0ff */
[----:B------:R-:W-:Y:S01]  /*3370*/  IMAD R193, R170, 0x1e6, RZ ;  /* 0x000001e6aac17824 */ /* 0x000fe200078e02ff */
[-C--:B------:R-:W-:Y:S01]  /*3380*/  LEA.HI.X.SX32 R129, R129, R123.reuse, 0x1, P2 ;  /* 0x0000007b81817211 */ /* 0x080fe200010f0eff */
[----:B------:R0:W3:Y:S01]  /*3390*/  LDG.E.U16 R162, desc[UR6][R130.64] ;  /* 0x0000000682a27981 */ /* 0x0000e2000c1e1500 */
[-C--:B--2---:R-:W-:Y:S02]  /*33a0*/  IADD3 R126, P1, R125, R122.reuse, RZ ;  /* 0x0000007a7d7e7210 */ /* 0x084fe40007f3e0ff */
[----:B------:R-:W-:Y:S01]  /*33b0*/  LEA.HI.X.SX32 R125, R185, R123, 0x1, P0 ;  /* 0x0000007bb97d7211 */ /* 0x000fe200000f0eff */
[----:B------:R-:W-:Y:S01]  /*33c0*/  IMAD R127, R168, 0x1d6, RZ ;  /* 0x000001d6a87f7824 */ /* 0x000fe200078e02ff */
[----:B------:R-:W2:Y:S01]  /*33d0*/  LDC R185, c[0x0][0x248] ;  /* 0x00009200ffb97b82 */ /* 0x000ea20000000800 */
[----:B------:R1:W3:Y:S01]  /*33e0*/  LDG.E.U16 R160, desc[UR6][R128.64] ;  /* 0x0000000680a07981 */ /* 0x0002e2000c1e1500 */
[----:B0-----:R-:W-:Y:S01]  /*33f0*/  IMAD R131, R3, 0xf3, RZ ;  /* 0x000000f303837824 */ /* 0x001fe200078e02ff */
[-C--:B------:R-:W-:Y:S01]  /*3400*/  IADD3 R130, P0, R193, R122.reuse, RZ ;  /* 0x0000007ac1827210 */ /* 0x080fe20007f1e0ff */
[C---:B------:R-:W-:Y:S01]  /*3410*/  IMAD R187, R3.reuse, 0xe3, RZ ;  /* 0x000000e303bb7824 */ /* 0x040fe200078e02ff */
[----:B------:R0:W3:Y:S01]  /*3420*/  LDG.E.U16 R164, desc[UR6][R124.64] ;  /* 0x000000067ca47981 */ /* 0x0000e2000c1e1500 */
[----:B-1----:R-:W-:Y:S01]  /*3430*/  IMAD R129, R3, 0xeb, RZ ;  /* 0x000000eb03817824 */ /* 0x002fe200078e02ff */
[----:B------:R-:W-:-:S02]  /*3440*/  IADD3 R128, P2, R127, R122, RZ ;  /* 0x0000007a7f807210 */ /* 0x000fc40007f5e0ff */
[-C--:B------:R-:W-:Y:S01]  /*3450*/  LEA.HI.X.SX32 R131, R131, R123.reuse, 0x1, P0 ;  /* 0x0000007b83837211 */ /* 0x080fe200000f0eff */
[----:B------:R-:W-:Y:S01]  /*3460*/  IMAD R197, R178, 0x128, RZ ;  /* 0x00000128b2c57824 */ /* 0x000fe200078e02ff */
[-C--:B------:R-:W-:Y:S01]  /*3470*/  LEA.HI.X.SX32 R129, R129, R123.reuse, 0x1, P2 ;  /* 0x0000007b81817211 */ /* 0x080fe200010f0eff */
[----:B0-----:R-:W-:Y:S01]  /*3480*/  IMAD R125, R3, 0xfb, RZ ;  /* 0x000000fb037d7824 */ /* 0x001fe200078e02ff */
[-C--:B------:R-:W-:Y:S01]  /*3490*/  IADD3 R124, P2, R199, R122.reuse, RZ ;  /* 0x0000007ac77c7210 */ /* 0x080fe20007f5e0ff */
[----:B------:R0:W3:Y:S01]  /*34a0*/  LDG.E.U16 R170, desc[UR6][R130.64] ;  /* 0x0000000682aa7981 */ /* 0x0000e2000c1e1500 */
[-C--:B------:R-:W-:Y:S01]  /*34b0*/  LEA.HI.X.SX32 R127, R187, R123.reuse, 0x1, P1 ;  /* 0x0000007bbb7f7211 */ /* 0x080fe200008f0eff */
[----:B------:R-:W-:Y:S02]  /*34c0*/  IMAD R190, R3, 0x9c, RZ ;  /* 0x0000009c03be7824 */ /* 0x000fe400078e02ff */
[----:B------:R1:W3:Y:S01]  /*34d0*/  LDG.E.U16 R168, desc[UR6][R128.64] ;  /* 0x0000000680a87981 */ /* 0x0002e2000c1e1500 */
[----:B------:R-:W-:Y:S01]  /*34e0*/  LEA.HI.X.SX32 R125, R125, R123, 0x1, P2 ;  /* 0x0000007b7d7d7211 */ /* 0x000fe200010f0eff */
[----:B------:R-:W-:Y:S01]  /*34f0*/  IMAD R193, R176, 0x108, RZ ;  /* 0x00000108b0c17824 */ /* 0x000fe200078e02ff */
[----:B------:R-:W5:Y:S01]  /*3500*/  LDC R187, c[0x0][0x248] ;  /* 0x00009200ffbb7b82 */ /* 0x000f620000000800 */
[----:B------:R2:W3:Y:S01]  /*3510*/  LDG.E.U16 R166, desc[UR6][R126.64] ;  /* 0x000000067ea67981 */ /* 0x0004e2000c1e1500 */
[----:B0-----:R-:W-:Y:S01]  /*3520*/  IMAD R131, R182, 0x138, RZ ;  /* 0x00000138b6837824 */ /* 0x001fe200078e02ff */
[----:B-1----:R-:W-:Y:S01]  /*3530*/  IADD3 R128, P1, R197, R122, RZ ;  /* 0x0000007ac5807210 */ /* 0x002fe20007f3e0ff */
[----:B--2---:R-:W-:-:S04]  /*3540*/  IMAD R185, R185, 0x148, RZ ;  /* 0x00000148b9b97824 */ /* 0x004fc800078e02ff */
[----:B------:R-:W0:Y:S01]  /*3550*/  LDC R197, c[0x0][0x248] ;  /* 0x00009200ffc57b82 */ /* 0x000e220000000800 */
[-C--:B------:R-:W-:Y:S02]  /*3560*/  IADD3 R130, P2, R131, R122.reuse, RZ ;  /* 0x0000007a83827210 */ /* 0x080fe40007f5e0ff */
[----:B------:R-:W-:Y:S02]  /*3570*/  IADD3 R126, P0, R193, R122, RZ ;  /* 0x0000007ac17e7210 */ /* 0x000fe40007f1e0ff */
[-C--:B------:R-:W-:Y:S02]  /*3580*/  LEA.HI.X.SX32 R131, R190, R123.reuse, 0x1, P2 ;  /* 0x0000007bbe837211 */ /* 0x080fe400010f0eff */
[-C--:B------:R-:W-:Y:S01]  /*3590*/  LEA.HI.X.SX32 R129, R172, R123.reuse, 0x1, P1 ;  /* 0x0000007bac817211 */ /* 0x080fe200008f0eff */
[----:B------:R-:W-:Y:S01]  /*35a0*/  IMAD R201, R186, 0x168, RZ ;  /* 0x00000168bac97824 */ /* 0x000fe200078e02ff */
[----:B------:R1:W2:Y:S01]  /*35b0*/  LDG.E.U16 R172, desc[UR6][R124.64] ;  /* 0x000000067cac7981 */ /* 0x0002a2000c1e1500 */
[----:B------:R-:W-:Y:S01]  /*35c0*/  LEA.HI.X.SX32 R127, R174, R123, 0x1, P0 ;  /* 0x0000007bae7f7211 */ /* 0x000fe200000f0eff */
[----:B------:R-:W0:Y:S02]  /*35d0*/  LDC R199, c[0x0][0x248] ;  /* 0x00009200ffc77b82 */ /* 0x000e240000000800 */
[----:B------:R5:W2:Y:S01]  /*35e0*/  LDG.E.U16 R178, desc[UR6][R130.64] ;  /* 0x0000000682b27981 */ /* 0x000aa2000c1e1500 */
[----:B------:R-:W-:-:S03]  /*35f0*/  IMAD R195, R195, 0x1a8, RZ ;  /* 0x000001a8c3c37824 */ /* 0x000fc600078e02ff */
[----:B------:R5:W2:Y:S01]  /*3600*/  LDG.E.U16 R176, desc[UR6][R128.64] ;  /* 0x0000000680b07981 */ /* 0x000aa2000c1e1500 */
[----:B-1----:R-:W-:Y:S01]  /*3610*/  IMAD R125, R194, 0x188, RZ ;  /* 0x00000188c27d7824 */ /* 0x002fe200078e02ff */
[----:B------:R-:W1:Y:S01]  /*3620*/  LDC R193, c[0x0][0x248] ;  /* 0x00009200ffc17b82 */ /* 0x000e620000000800 */
[----:B-----5:R-:W-:Y:S01]  /*3630*/  IMAD R187, R187, 0x178, RZ ;  /* 0x00000178bbbb7824 */ /* 0x020fe200078e02ff */
[----:B------:R5:W2:Y:S01]  /*3640*/  LDG.E.U16 R174, desc[UR6][R126.64] ;  /* 0x000000067eae7981 */ /* 0x000aa2000c1e1500 */
[-C--:B------:R-:W-:Y:S02]  /*3650*/  IADD3 R130, P0, R185, R122.reuse, RZ ;  /* 0x0000007ab9827210 */ /* 0x080fe40007f1e0ff */
[-C--:B------:R-:W-:Y:S02]  /*3660*/  IADD3 R124, P2, R125, R122.reuse, RZ ;  /* 0x0000007a7d7c7210 */ /* 0x080fe40007f5e0ff */
[----:B------:R-:W-:Y:S02]  /*3670*/  IADD3 R128, P1, R201, R122, RZ ;  /* 0x0000007ac9807210 */ /* 0x000fe40007f3e0ff */
[-C--:B------:R-:W-:Y:S01]  /*3680*/  LEA.HI.X.SX32 R131, R179, R123.reuse, 0x1, P0 ;  /* 0x0000007bb3837211 */ /* 0x080fe200000f0eff */
[----:B------:R-:W1:Y:S01]  /*3690*/  LDC R201, c[0x0][0x248] ;  /* 0x00009200ffc97b82 */ /* 0x000e620000000800 */
[----:B------:R-:W-:-:S02]  /*36a0*/  LEA.HI.X.SX32 R125, R181, R123, 0x1, P2 ;  /* 0x0000007bb57d7211 */ /* 0x000fc400010f0eff */
[----:B------:R-:W-:Y:S02]  /*36b0*/  LEA.HI.X.SX32 R129, R180, R123, 0x1, P1 ;  /* 0x0000007bb4817211 */ /* 0x000fe400008f0eff */
[----:B------:R5:W2:Y:S03]  /*36c0*/  LDG.E.U16 R180, desc[UR6][R130.64] ;  /* 0x0000000682b47981 */ /* 0x000aa6000c1e1500 */
[----:B------:R-:W1:Y:S01]  /*36d0*/  LDC R181, c[0x0][0x248] ;  /* 0x00009200ffb57b82 */ /* 0x000e620000000800 */
[----:B0-----:R-:W-:Y:S01]  /*36e0*/  IMAD R179, R197, 0x1b8, RZ ;  /* 0x000001b8c5b37824 */ /* 0x001fe200078e02ff */
[-C--:B-----5:R-:W-:Y:S01]  /*36f0*/  IADD3 R126, P0, R187, R122.reuse, RZ ;  /* 0x0000007abb7e7210 */ /* 0x0a0fe20007f1e0ff */
[----:B------:R-:W-:Y:S01]  /*3700*/  IMAD R188, R3, 0xbc, RZ ;  /* 0x000000bc03bc7824 */ /* 0x000fe200078e02ff */
[----:B------:R0:W5:Y:S01]  /*3710*/  LDG.E.U16 R182, desc[UR6][R128.64] ;  /* 0x0000000680b67981 */ /* 0x000162000c1e1500 */
[----:B------:R-:W-:-:S03]  /*3720*/  IADD3 R130, P1, R195, R122, RZ ;  /* 0x0000007ac3827210 */ /* 0x000fc60007f3e0ff */
[----:B------:R-:W1:Y:S01]  /*3730*/  LDC R197, c[0x0][0x248] ;  /* 0x00009200ffc57b82 */ /* 0x000e620000000800 */
[----:B------:R-:W-:Y:S01]  /*3740*/  IMAD R199, R199, 0x1c8, RZ ;  /* 0x000001c8c7c77824 */ /* 0x000fe200078e02ff */
[----:B------:R1:W5:Y:S06]  /*3750*/  LDG.E.U16 R185, desc[UR6][R124.64] ;  /* 0x000000067cb97981 */ /* 0x00036c000c1e1500 */
[----:B------:R-:W1:Y:S01]  /*3760*/  LDC R195, c[0x0][0x248] ;  /* 0x00009200ffc37b82 */ /* 0x000e620000000800 */
[-C--:B------:R-:W-:Y:S01]  /*3770*/  LEA.HI.X.SX32 R127, R188, R123.reuse, 0x1, P0 ;  /* 0x0000007bbc7f7211 */ /* 0x080fe200000f0eff */
[----:B0-----:R-:W-:Y:S01]  /*3780*/  IMAD R129, R202, 0x1e8, RZ ;  /* 0x000001e8ca817824 */ /* 0x001fe200078e02ff */
[-C--:B------:R-:W-:Y:S01]  /*3790*/  LEA.HI.X.SX32 R131, R183, R123.reuse, 0x1, P1 ;  /* 0x0000007bb7837211 */ /* 0x080fe200008f0eff */
[----:B------:R-:W-:Y:S01]  /*37a0*/  IMAD R187, R3, 0xdc, RZ ;  /* 0x000000dc03bb7824 */ /* 0x000fe200078e02ff */
[-C--:B-1----:R-:W-:Y:S01]  /*37b0*/  IADD3 R124, P0, R179, R122.reuse, RZ ;  /* 0x0000007ab37c7210 */ /* 0x082fe20007f1e0ff */
[----:B------:R-:W-:Y:S01]  /*37c0*/  IMAD R193, R193, 0x118, RZ ;  /* 0x00000118c1c17824 */ /* 0x000fe200078e02ff */
[----:B------:R0:W5:Y:S01]  /*37d0*/  LDG.E.U16 R183, desc[UR6][R126.64] ;  /* 0x000000067eb77981 */ /* 0x000162000c1e1500 */
[----:B------:R-:W-:Y:S01]  /*37e0*/  IADD3 R128, P2, R129, R122, RZ ;  /* 0x0000007a81807210 */ /* 0x000fe20007f5e0ff */
[----:B------:R-:W-:Y:S01]  /*37f0*/  IMAD R179, R3, 0x8c, RZ ;  /* 0x0000008c03b37824 */ /* 0x000fe200078e02ff */
[-C--:B------:R-:W-:Y:S01]  /*3800*/  LEA.HI.X.SX32 R125, R187, R123.reuse, 0x1, P0 ;  /* 0x0000007bbb7d7211 */ /* 0x080fe200000f0eff */
[----:B------:R1:W5:Y:S01]  /*3810*/  LDG.E.U16 R186, desc[UR6][R130.64] ;  /* 0x0000000682ba7981 */ /* 0x000362000c1e1500 */
[----:B------:R-:W-:Y:S01]  /*3820*/  LEA.HI.X.SX32 R129, R189, R123, 0x1, P2 ;  /* 0x0000007bbd817211 */ /* 0x000fe200010f0eff */
[----:B------:R-:W-:-:S02]  /*3830*/  IMAD R208, R3, 0xac, RZ ;  /* 0x000000ac03d07824 */ /* 0x000fc400078e02ff */
[----:B------:R1:W5:Y:S01]  /*3840*/  LDG.E.U16 R189, desc[UR6][R124.64] ;  /* 0x000000067cbd7981 */ /* 0x000362000c1e1500 */
[-C--:B0-----:R-:W-:Y:S01]  /*3850*/  IADD3 R126, P1, R199, R122.reuse, RZ ;  /* 0x0000007ac77e7210 */ /* 0x081fe20007f3e0ff */
[----:B------:R-:W-:Y:S01]  /*3860*/  IMAD R199, R181, 0x158, RZ ;  /* 0x00000158b5c77824 */ /* 0x000fe200078e02ff */
[-C--:B-1----:R-:W-:Y:S02]  /*3870*/  IADD3 R130, P0, R193, R122.reuse, RZ ;  /* 0x0000007ac1827210 */ /* 0x082fe40007f1e0ff */
[-C--:B------:R-:W-:Y:S01]  /*3880*/  LEA.HI.X.SX32 R127, R191, R123.reuse, 0x1, P1 ;  /* 0x0000007bbf7f7211 */ /* 0x080fe200008f0eff */
[----:B------:R-:W-:Y:S01]  /*3890*/  IMAD R195, R195, 0x198, RZ ;  /* 0x00000198c3c37824 */ /* 0x000fe200078e02ff */
[----:B------:R-:W-:Y:S01]  /*38a0*/  LEA.HI.X.SX32 R131, R179, R123, 0x1, P0 ;  /* 0x0000007bb3837211 */ /* 0x000fe200000f0eff */
[----:B------:R-:W-:Y:S01]  /*38b0*/  IMAD R197, R197, 0x1f8, RZ ;  /* 0x000001f8c5c57824 */ /* 0x000fe200078e02ff */
[----:B------:R-:W-:Y:S01]  /*38c0*/  IADD3 R124, P0, R199, R122, RZ ;  /* 0x0000007ac77c7210 */ /* 0x000fe20007f1e0ff */
[----:B------:R0:W5:Y:S01]  /*38d0*/  LDG.E.U16 R191, desc[UR6][R126.64] ;  /* 0x000000067ebf7981 */ /* 0x000162000c1e1500 */
[----:B------:R-:W-:-:S02]  /*38e0*/  IMAD R206, R3, 0xcc, RZ ;  /* 0x000000cc03ce7824 */ /* 0x000fc400078e02ff */
[----:B------:R-:W-:Y:S01]  /*38f0*/  IMAD R201, R201, 0x1d8, RZ ;  /* 0x000001d8c9c97824 */ /* 0x000fe200078e02ff */
[----:B------:R1:W5:Y:S01]  /*3900*/  LDG.E.U16 R194, desc[UR6][R130.64] ;  /* 0x0000000682c27981 */ /* 0x000362000c1e1500 */
[-C--:B------:R-:W-:Y:S01]  /*3910*/  LEA.HI.X.SX32 R125, R208, R123.reuse, 0x1, P0 ;  /* 0x0000007bd07d7211 */ /* 0x080fe200000f0eff */
[----:B------:R-:W-:Y:S02]  /*3920*/  IMAD R233, R204, 0x10a, RZ ;  /* 0x0000010acce97824 */ /* 0x000fe400078e02ff */
[----:B------:R1:W5:Y:S01]  /*3930*/  LDG.E.U16 R193, desc[UR6][R128.64] ;  /* 0x0000000680c17981 */ /* 0x000362000c1e1500 */
[-C--:B0-----:R-:W-:Y:S01]  /*3940*/  IADD3 R126, P1, R195, R122.reuse, RZ ;  /* 0x0000007ac37e7210 */ /* 0x081fe20007f3e0ff */
[C---:B------:R-:W-:Y:S02]  /*3950*/  IMAD R195, R3.reuse, 0xfc, RZ ;  /* 0x000000fc03c37824 */ /* 0x040fe400078e02ff */
[----:B------:R-:W-:Y:S01]  /*3960*/  IMAD R181, R3, 0xec, RZ ;  /* 0x000000ec03b57824 */ /* 0x000fe200078e02ff */
[-C--:B-1----:R-:W-:Y:S01]  /*3970*/  IADD3 R130, P0, R197, R122.reuse, RZ ;  /* 0x0000007ac5827210 */ /* 0x082fe20007f1e0ff */
[----:B------:R-:W-:Y:S01]  /*3980*/  IMAD R209, R209, 0x11a, RZ ;  /* 0x0000011ad1d17824 */ /* 0x000fe200078e02ff */
[-C--:B------:R-:W-:Y:S01]  /*3990*/  LEA.HI.X.SX32 R127, R206, R123.reuse, 0x1, P1 ;  /* 0x0000007bce7f7211 */ /* 0x080fe200008f0eff */
[----:B------:R0:W5:Y:S01]  /*39a0*/  LDG.E.U16 R197, desc[UR6][R124.64] ;  /* 0x000000067cc57981 */ /* 0x000162000c1e1500 */
[----:B------:R-:W-:Y:S01]  /*39b0*/  IADD3 R128, P2, R201, R122, RZ ;  /* 0x0000007ac9807210 */ /* 0x000fe20007f5e0ff */
[----:B------:R-:W-:Y:S01]  /*39c0*/  IMAD R205, R3, 0x85, RZ ;  /* 0x0000008503cd7824 */ /* 0x000fe200078e02ff */
[-C--:B------:R-:W-:Y:S01]  /*39d0*/  LEA.HI.X.SX32 R131, R195, R123.reuse, 0x1, P0 ;  /* 0x0000007bc3837211 */ /* 0x080fe200000f0eff */
[----:B------:R1:W5:Y:S01]  /*39e0*/  LDG.E.U16 R199, desc[UR6][R126.64] ;  /* 0x000000067ec77981 */ /* 0x000362000c1e1500 */
[----:B------:R-:W-:Y:S01]  /*39f0*/  LEA.HI.X.SX32 R129, R181, R123, 0x1, P2 ;  /* 0x0000007bb5817211 */ /* 0x000fe200010f0eff */
[----:B------:R-:W-:-:S02]  /*3a00*/  IMAD R207, R3, 0x8d, RZ ;  /* 0x0000008d03cf7824 */ /* 0x000fc400078e02ff */
[----:B------:R-:W-:Y:S01]  /*3a10*/  IMAD R213, R213, 0x13a, RZ ;  /* 0x0000013ad5d57824 */ /* 0x000fe200078e02ff */
[----:B------:R1:W5:Y:S01]  /*3a20*/  LDG.E.U16 R202, desc[UR6][R130.64] ;  /* 0x0000000682ca7981 */ /* 0x000362000c1e1500 */
[-C--:B0-----:R-:W-:Y:S01]  /*3a30*/  IADD3 R124, P0, R233, R122.reuse, RZ ;  /* 0x0000007ae97c7210 */ /* 0x081fe20007f1e0ff */
[----:B------:R-:W-:Y:S02]  /*3a40*/  IMAD R211, R211, 0x12a, RZ ;  /* 0x0000012ad3d37824 */ /* 0x000fe400078e02ff */
[----:B------:R0:W5:Y:S01]  /*3a50*/  LDG.E.U16 R201, desc[UR6][R128.64] ;  /* 0x0000000680c97981 */ /* 0x000162000c1e1500 */
[-C--:B-1----:R-:W-:Y:S02]  /*3a60*/  IADD3 R126, P1, R209, R122.reuse, RZ ;  /* 0x0000007ad17e7210 */ /* 0x082fe40007f3e0ff */
[-C--:B------:R-:W-:Y:S01]  /*3a70*/  LEA.HI.X.SX32 R125, R205, R123.reuse, 0x1, P0 ;  /* 0x0000007bcd7d7211 */ /* 0x080fe200000f0eff */
[----:B------:R-:W-:Y:S01]  /*3a80*/  IMAD R215, R215, 0x14a, RZ ;  /* 0x0000014ad7d77824 */ /* 0x000fe200078e02ff */
[-C--:B------:R-:W-:Y:S01]  /*3a90*/  LEA.HI.X.SX32 R127, R207, R123.reuse, 0x1, P1 ;  /* 0x0000007bcf7f7211 */ /* 0x080fe200008f0eff */
[----:B------:R-:W-:Y:S01]  /*3aa0*/  IMAD R131, R3, 0x9d, RZ ;  /* 0x0000009d03837824 */ /* 0x000fe200078e02ff */
[-C--:B------:R-:W-:Y:S01]  /*3ab0*/  IADD3 R130, P0, R213, R122.reuse, RZ ;  /* 0x0000007ad5827210 */ /* 0x080fe20007f1e0ff */
[----:B------:R1:W5:Y:S01]  /*3ac0*/  LDG.E.U16 R204, desc[UR6][R124.64] ;  /* 0x000000067ccc7981 */ /* 0x000362000c1e1500 */
[----:B0-----:R-:W-:Y:S01]  /*3ad0*/  IMAD R129, R3, 0x95, RZ ;  /* 0x0000009503817824 */ /* 0x001fe200078e02ff */
[-C--:B------:R-:W-:Y:S01]  /*3ae0*/  IADD3 R128, P2, R211, R122.reuse, RZ ;  /* 0x0000007ad3807210 */ /* 0x080fe20007f5e0ff */
[----:B------:R-:W-:Y:S01]  /*3af0*/  IMAD R211, R3, 0xa5, RZ ;  /* 0x000000a503d37824 */ /* 0x000fe200078e02ff */
[-C--:B------:R-:W-:Y:S01]  /*3b00*/  LEA.HI.X.SX32 R131, R131, R123.reuse, 0x1, P0 ;  /* 0x0000007b83837211 */ /* 0x080fe200000f0eff */
[----:B------:R0:W5:Y:S01]  /*3b10*/  LDG.E.U16 R205, desc[UR6][R126.64] ;  /* 0x000000067ecd7981 */ /* 0x000162000c1e1500 */
[----:B------:R-:W-:Y:S01]  /*3b20*/  LEA.HI.X.SX32 R129, R129, R123, 0x1, P2 ;  /* 0x0000007b81817211 */ /* 0x000fe200010f0eff */
[----:B-1----:R-:W-:Y:S01]  /*3b30*/  IMAD R125, R216, 0x15a, RZ ;  /* 0x0000015ad87d7824 */ /* 0x002fe200078e02ff */
[----:B------:R-:W-:Y:S01]  /*3b40*/  IADD3 R124, P0, R215, R122, RZ ;  /* 0x0000007ad77c7210 */ /* 0x000fe20007f1e0ff */
[----:B------:R-:W-:Y:S01]  /*3b50*/  IMAD R215, R222, 0x17a, RZ ;  /* 0x0000017aded77824 */ /* 0x000fe200078e02ff */
[----:B------:R1:W5:Y:S01]  /*3b60*/  LDG.E.U16 R209, desc[UR6][R130.64] ;  /* 0x0000000682d17981 */ /* 0x000362000c1e1500 */
[----:B------:R-:W-:-:S02]  /*3b70*/  IMAD R213, R3, 0xad, RZ ;  /* 0x000000ad03d57824 */ /* 0x000fc400078e02ff */
[----:B0-----:R-:W-:Y:S01]  /*3b80*/  IMAD R127, R220, 0x16a, RZ ;  /* 0x0000016adc7f7824 */ /* 0x001fe200078e02ff */
[-C--:B------:R-:W-:Y:S01]  /*3b90*/  IADD3 R126, P1, R125, R122.reuse, RZ ;  /* 0x0000007a7d7e7210 */ /* 0x080fe20007f3e0ff */
[----:B------:R0:W5:Y:S01]  /*3ba0*/  LDG.E.U16 R207, desc[UR6][R128.64] ;  /* 0x0000000680cf7981 */ /* 0x000162000c1e1500 */
[----:B------:R-:W-:Y:S01]  /*3bb0*/  LEA.HI.X.SX32 R125, R211, R123, 0x1, P0 ;  /* 0x0000007bd37d7211 */ /* 0x000fe200000f0eff */
[----:B------:R-:W-:Y:S02]  /*3bc0*/  IMAD R237, R224, 0x18a, RZ ;  /* 0x0000018ae0ed7824 */ /* 0x000fe400078e02ff */
[----:B-1----:R-:W-:Y:S01]  /*3bd0*/  IMAD R131, R3, 0xbd, RZ ;  /* 0x000000bd03837824 */ /* 0x002fe200078e02ff */
[-C--:B------:R-:W-:Y:S01]  /*3be0*/  IADD3 R130, P0, R215, R122.reuse, RZ ;  /* 0x0000007ad7827210 */ /* 0x080fe20007f1e0ff */
[----:B------:R1:W5:Y:S01]  /*3bf0*/  LDG.E.U16 R211, desc[UR6][R124.64] ;  /* 0x000000067cd37981 */ /* 0x000362000c1e1500 */
[----:B0-----:R-:W-:Y:S01]  /*3c00*/  IMAD R129, R3, 0xb5, RZ ;  /* 0x000000b503817824 */ /* 0x001fe200078e02ff */
[----:B------:R-:W-:-:S02]  /*3c10*/  IADD3 R128, P2, R127, R122, RZ ;  /* 0x0000007a7f807210 */ /* 0x000fc40007f5e0ff */
[-C--:B------:R-:W-:Y:S01]  /*3c20*/  LEA.HI.X.SX32 R127, R213, R123.reuse, 0x1, P1 ;  /* 0x0000007bd57f7211 */ /* 0x080fe200008f0eff */
[----:B------:R-:W-:Y:S01]  /*3c30*/  IMAD R233, R3, 0xc5, RZ ;  /* 0x000000c503e97824 */ /* 0x000fe200078e02ff */
[-C--:B------:R-:W-:Y:S01]  /*3c40*/  LEA.HI.X.SX32 R131, R131, R123.reuse, 0x1, P0 ;  /* 0x0000007b83837211 */ /* 0x080fe200000f0eff */
[----:B-1----:R-:W-:Y:S01]  /*3c50*/  IMAD R125, R228, 0x19a, RZ ;  /* 0x0000019ae47d7824 */ /* 0x002fe200078e02ff */
[----:B------:R-:W-:Y:S01]  /*3c60*/  LEA.HI.X.SX32 R129, R129, R123, 0x1, P2 ;  /* 0x0000007b81817211 */ /* 0x000fe200010f0eff */
[----:B------:R0:W5:Y:S01]  /*3c70*/  LDG.E.U16 R213, desc[UR6][R126.64] ;  /* 0x000000067ed57981 */ /* 0x000162000c1e1500 */
[----:B------:R-:W-:Y:S01]  /*3c80*/  IADD3 R124, P0, R237, R122, RZ ;  /* 0x0000007aed7c7210 */ /* 0x000fe20007f1e0ff */
[----:B------:R-:W-:Y:S02]  /*3c90*/  IMAD R237, R218, 0x1ba, RZ ;  /* 0x000001badaed7824 */ /* 0x000fe400078e02ff */
[----:B------:R1:W5:Y:S01]  /*3ca0*/  LDG.E.U16 R216, desc[UR6][R130.64] ;  /* 0x0000000682d87981 */ /* 0x000362000c1e1500 */
[----:B------:R-:W-:-:S02]  /*3cb0*/  IMAD R235, R3, 0xcd, RZ ;  /* 0x000000cd03eb7824 */ /* 0x000fc400078e02ff */
[----:B------:R-:W-:Y:S01]  /*3cc0*/  IMAD R239, R232, 0x1ca, RZ ;  /* 0x000001cae8ef7824 */ /* 0x000fe200078e02ff */
[----:B------:R4:W5:Y:S01]  /*3cd0*/  LDG.E.U16 R215, desc[UR6][R128.64] ;  /* 0x0000000680d77981 */ /* 0x000962000c1e1500 */
[----:B0-----:R-:W-:Y:S01]  /*3ce0*/  IMAD R127, R230, 0x1aa, RZ ;  /* 0x000001aae67f7824 */ /* 0x001fe200078e02ff */
[-C--:B------:R-:W-:Y:S02]  /*3cf0*/  IADD3 R126, P1, R125, R122.reuse, RZ ;  /* 0x0000007a7d7e7210 */ /* 0x080fe40007f3e0ff */
[-C--:B------:R-:W-:Y:S01]  /*3d00*/  LEA.HI.X.SX32 R125, R233, R123.reuse, 0x1, P0 ;  /* 0x0000007be97d7211 */ /* 0x080fe200000f0eff */
[----:B-1----:R-:W-:Y:S01]  /*3d10*/  IMAD R131, R3, 0xdd, RZ ;  /* 0x000000dd03837824 */ /* 0x002fe200078e02ff */
[-C--:B------:R-:W-:Y:S01]  /*3d20*/  IADD3 R130, P0, R237, R122.reuse, RZ ;  /* 0x0000007aed827210 */ /* 0x080fe20007f1e0ff */
[----:B----4-:R-:W-:Y:S01]  /*3d30*/  IMAD R129, R3, 0xd5, RZ ;  /* 0x000000d503817824 */ /* 0x010fe200078e02ff */
[-C--:B------:R-:W-:Y:S01]  /*3d40*/  IADD3 R128, P2, R127, R122.reuse, RZ ;  /* 0x0000007a7f807210 */ /* 0x080fe20007f5e0ff */
[----:B------:R0:W4:Y:S01]  /*3d50*/  LDG.E.U16 R218, desc[UR6][R124.64] ;  /* 0x000000067cda7981 */ /* 0x000122000c1e1500 */
[-C--:B------:R-:W-:Y:S01]  /*3d60*/  LEA.HI.X.SX32 R131, R131, R123.reuse, 0x1, P0 ;  /* 0x0000007b83837211 */ /* 0x080fe200000f0eff */
[----:B------:R-:W-:Y:S01]  /*3d70*/  IMAD R233, R3, 0xe5, RZ ;  /* 0x000000e503e97824 */ /* 0x000fe200078e02ff */
[-C--:B------:R-:W-:Y:S01]  /*3d80*/  LEA.HI.X.SX32 R127, R235, R123.reuse, 0x1, P1 ;  /* 0x0000007beb7f7211 */ /* 0x080fe200008f0eff */
[----:B------:R-:W-:Y:S01]  /*3d90*/  IMAD R241, R234, 0x1da, RZ ;  /* 0x000001daeaf17824 */ /* 0x000fe200078e02ff */
[----:B------:R-:W-:Y:S01]  /*3da0*/  LEA.HI.X.SX32 R129, R129, R123, 0x1, P2 ;  /* 0x0000007b81817211 */ /* 0x000fe200010f0eff */
[----:B------:R-:W-:Y:S01]  /*3db0*/  IMAD R243, R236, 0x1ea, RZ ;  /* 0x000001eaecf37824 */ /* 0x000fe200078e02ff */
[----:B------:R1:W4:Y:S01]  /*3dc0*/  LDG.E.U16 R224, desc[UR6][R130.64] ;  /* 0x0000000682e07981 */ /* 0x000322000c1e1500 */
[----:B0-----:R-:W-:Y:S01]  /*3dd0*/  IADD3 R124, P0, R239, R122, RZ ;  /* 0x0000007aef7c7210 */ /* 0x001fe20007f1e0ff */
[----:B------:R-:W-:-:S02]  /*3de0*/  IMAD R239, R226, 0x1fa, RZ ;  /* 0x000001fae2ef7824 */ /* 0x000fc400078e02ff */
[----:B------:R0:W4:Y:S01]  /*3df0*/  LDG.E.U16 R220, desc[UR6][R126.64] ;  /* 0x000000067edc7981 */ /* 0x000122000c1e1500 */
[----:B------:R-:W-:Y:S01]  /*3e00*/  IMAD R235, R3, 0xed, RZ ;  /* 0x000000ed03eb7824 */ /* 0x000fe200078e02ff */
[-C--:B------:R-:W-:Y:S01]  /*3e10*/  LEA.HI.X.SX32 R125, R233, R123.reuse, 0x1, P0 ;  /* 0x0000007be97d7211 */ /* 0x080fe200000f0eff */
[C---:B------:R-:W-:Y:S01]  /*3e20*/  IMAD R237, R3.reuse, 0xf5, RZ ;  /* 0x000000f503ed7824 */ /* 0x040fe200078e02ff */
[----:B------:R0:W4:Y:S01]  /*3e30*/  LDG.E.U16 R222, desc[UR6][R128.64] ;  /* 0x0000000680de7981 */ /* 0x000122000c1e1500 */
[----:B-1----:R-:W-:Y:S01]  /*3e40*/  IMAD R131, R3, 0xfd, RZ ;  /* 0x000000fd03837824 */ /* 0x002fe200078e02ff */
[-C--:B------:R-:W-:Y:S02]  /*3e50*/  IADD3 R130, P0, R239, R122.reuse, RZ ;  /* 0x0000007aef827210 */ /* 0x080fe40007f1e0ff */
[-C--:B0-----:R-:W-:Y:S01]  /*3e60*/  IADD3 R126, P1, R241, R122.reuse, RZ ;  /* 0x0000007af17e7210 */ /* 0x081fe20007f3e0ff */
[----:B------:R0:W4:Y:S01]  /*3e70*/  LDG.E.U16 R226, desc[UR6][R124.64] ;  /* 0x000000067ce27981 */ /* 0x000122000c1e1500 */
[----:B------:R-:W-:Y:S01]  /*3e80*/  IADD3 R128, P2, R243, R122, RZ ;  /* 0x0000007af3807210 */ /* 0x000fe20007f5e0ff */
[----:B------:R-:W-:Y:S01]  /*3e90*/  IMAD R239, R3, 0xe, RZ ;  /* 0x0000000e03ef7824 */ /* 0x000fe200078e02ff */
[----:B------:R-:W-:-:S02]  /*3ea0*/  LEA.HI.X.SX32 R127, R235, R123, 0x1, P1 ;  /* 0x0000007beb7f7211 */ /* 0x000fc400008f0eff */
[-C--:B------:R-:W-:Y:S02]  /*3eb0*/  LEA.HI.X.SX32 R129, R237, R123.reuse, 0x1, P2 ;  /* 0x0000007bed817211 */ /* 0x080fe400010f0eff */
[-C--:B------:R-:W-:Y:S01]  /*3ec0*/  LEA.HI.X.SX32 R131, R131, R123.reuse, 0x1, P0 ;  /* 0x0000007b83837211 */ /* 0x080fe200000f0eff */
[----:B------:R1:W4:Y:S01]  /*3ed0*/  LDG.E.U16 R228, desc[UR6][R126.64] ;  /* 0x000000067ee47981 */ /* 0x000322000c1e1500 */
[-C--:B0-----:R-:W-:Y:S01]  /*3ee0*/  IADD3 R124, P0, R192, R122.reuse, RZ ;  /* 0x0000007ac07c7210 */ /* 0x081fe20007f1e0ff */
[C---:B------:R-:W-:Y:S02]  /*3ef0*/  IMAD R237, R3.reuse, 0x1e, RZ ;  /* 0x0000001e03ed7824 */ /* 0x040fe400078e02ff */
[----:B------:R0:W4:Y:S01]  /*3f00*/  LDG.E.U16 R230, desc[UR6][R128.64] ;  /* 0x0000000680e67981 */ /* 0x000122000c1e1500 */
[----:B------:R-:W-:Y:S01]  /*3f10*/  IMAD R233, R3, 0x2e, RZ ;  /* 0x0000002e03e97824 */ /* 0x000fe200078e02ff */
[----:B------:R-:W-:Y:S01]  /*3f20*/  LEA.HI.X.SX32 R125, R239, R123, 0x1, P0 ;  /* 0x0000007bef7d7211 */ /* 0x000fe200000f0eff */
[----:B------:R-:W-:Y:S01]  /*3f30*/  IMAD R235, R3, 0x3e, RZ ;  /* 0x0000003e03eb7824 */ /* 0x000fe200078e02ff */
[----:B------:R0:W4:Y:S01]  /*3f40*/  LDG.E.U16 R232, desc[UR6][R130.64] ;  /* 0x0000000682e87981 */ /* 0x000122000c1e1500 */
[----:B-1----:R-:W-:-:S03]  /*3f50*/  IADD3 R126, P1, R196, R122, RZ ;  /* 0x0000007ac47e7210 */ /* 0x002fc60007f3e0ff */
[----:B------:R-:W4:Y:S01]  /*3f60*/  LDG.E.U16 R196, desc[UR6][R124.64] ;  /* 0x000000067cc47981 */ /* 0x000f22000c1e1500 */
[-C--:B0-----:R-:W-:Y:S02]  /*3f70*/  IADD3 R128, P2, R198, R122.reuse, RZ ;  /* 0x0000007ac6807210 */ /* 0x081fe40007f5e0ff */
[-C--:B------:R-:W-:Y:S02]  /*3f80*/  IADD3 R130, P0, R200, R122.reuse, RZ ;  /* 0x0000007ac8827210 */ /* 0x080fe40007f1e0ff */
[-C--:B------:R-:W-:Y:S02]  /*3f90*/  LEA.HI.X.SX32 R127, R237, R123.reuse, 0x1, P1 ;  /* 0x0000007bed7f7211 */ /* 0x080fe400008f0eff */
[-C--:B------:R-:W-:Y:S02]  /*3fa0*/  LEA.HI.X.SX32 R129, R233, R123.reuse, 0x1, P2 ;  /* 0x0000007be9817211 */ /* 0x080fe400010f0eff */
[----:B------:R-:W-:Y:S01]  /*3fb0*/  LEA.HI.X.SX32 R131, R235, R123, 0x1, P0 ;  /* 0x0000007beb837211 */ /* 0x000fe200000f0eff */
[----:B------:R0:W4:Y:S04]  /*3fc0*/  LDG.E.U16 R198, desc[UR6][R126.64] ;  /* 0x000000067ec67981 */ /* 0x000128000c1e1500 */
[----:B------:R-:W4:Y:S04]  /*3fd0*/  LDG.E.U16 R200, desc[UR6][R128.64] ;  /* 0x0000000680c87981 */ /* 0x000f28000c1e1500 */
[----:B------:R1:W4:Y:S01]  /*3fe0*/  LDG.E.U16 R234, desc[UR6][R130.64] ;  /* 0x0000000682ea7981 */ /* 0x000322000c1e1500 */
[----:B------:R-:W3:Y:S01]  /*3ff0*/  S2UR UR5, SR_CgaCtaId ;  /* 0x00000000000579c3 */ /* 0x000ee20000008800 */
[----:B0-----:R-:W-:-:S04]  /*4000*/  IADD3 R126, P0, R179, R122, RZ ;  /* 0x0000007ab37e7210 */ /* 0x001fc80007f1e0ff */
[-C--:B------:R-:W-:Y:S02]  /*4010*/  LEA.HI.X.SX32 R127, R203, R123.reuse, 0x1, P0 ;  /* 0x0000007bcb7f7211 */ /* 0x080fe400000f0eff */
[-C--:B------:R-:W-:Y:S01]  /*4020*/  IADD3 R124, P0, R208, R122.reuse, RZ ;  /* 0x0000007ad07c7210 */ /* 0x080fe20007f1e0ff */
[----:B------:R-:W-:Y:S02]  /*4030*/  IMAD R179, R3, 0x7, RZ ;  /* 0x0000000703b37824 */ /* 0x000fe400078e02ff */
[----:B------:R0:W4:Y:S01]  /*4040*/  LDG.E.U16 R203, desc[UR6][R126.64] ;  /* 0x000000067ecb7981 */ /* 0x000122000c1e1500 */
[----:B------:R-:W-:Y:S02]  /*4050*/  LEA.HI.X.SX32 R125, R210, R123, 0x1, P0 ;  /* 0x0000007bd27d7211 */ /* 0x000fe400000f0eff */
[----:B-1----:R-:W-:-:S04]  /*4060*/  IADD3 R130, P0, R239, R122, RZ ;  /* 0x0000007aef827210 */ /* 0x002fc80007f1e0ff */
[----:B------:R-:W-:Y:S01]  /*4070*/  LEA.HI.X.SX32 R131, R179, R123, 0x1, P0 ;  /* 0x0000007bb3837211 */ /* 0x000fe200000f0eff */
[----:B------:R-:W-:Y:S01]  /*4080*/  IMAD R179, R3, 0xf, RZ ;  /* 0x0000000f03b37824 */ /* 0x000fe200078e02ff */
[-C--:B0-----:R-:W-:Y:S02]  /*4090*/  IADD3 R126, P1, R206, R122.reuse, RZ ;  /* 0x0000007ace7e7210 */ /* 0x081fe40007f3e0ff */
[----:B------:R0:W4:Y:S01]  /*40a0*/  LDG.E.U16 R206, desc[UR6][R124.64] ;  /* 0x000000067cce7981 */ /* 0x000122000c1e1500 */
[C---:B------:R-:W-:Y:S01]  /*40b0*/  LOP3.LUT R192, R238.reuse, 0x3f, RZ, 0xc0, !PT ;  /* 0x0000003feec07812 */ /* 0x040fe200078ec0ff */
[----:B------:R-:W-:Y:S01]  /*40c0*/  UMOV UR4, 0x400 ;  /* 0x0000040000047882 */ /* 0x000fe20000000000 */
[-C--:B------:R-:W-:Y:S01]  /*40d0*/  IADD3 R128, P2, R181, R122.reuse, RZ ;  /* 0x0000007ab5807210 */ /* 0x080fe20007f5e0ff */
[----:B---3--:R-:W-:Y:S01]  /*40e0*/  ULEA UR4, UR5, UR4, 0x18 ;  /* 0x0000000405047291 */ /* 0x008fe2000f8ec03f */
[----:B------:R-:W-:Y:S01]  /*40f0*/  LOP3.LUT R181, R238, 0xc0, RZ, 0xc0, !PT ;  /* 0x000000c0eeb57812 */ /* 0x000fe200078ec0ff */
[----:B------:R1:W3:Y:S01]  /*4100*/  LDG.E.U16 R130, desc[UR6][R130.64] ;  /* 0x0000000682827981 */ /* 0x0002e2000c1e1500 */
[----:B0-----:R-:W-:-:S04]  /*4110*/  IADD3 R124, P0, R237, R122, RZ ;  /* 0x0000007aed7c7210 */ /* 0x001fc80007f1e0ff */
[-C--:B------:R-:W-:Y:S02]  /*4120*/  LEA.HI.X.SX32 R125, R179, R123.reuse, 0x1, P0 ;  /* 0x0000007bb37d7211 */ /* 0x080fe400000f0eff */
[----:B------:R-:W-:Y:S02]  /*4130*/  SHF.L.U32 R179, R192, 0x1, RZ ;  /* 0x00000001c0b37819 */ /* 0x000fe400000006ff */
[----:B------:R-:W-:Y:S01]  /*4140*/  LEA.HI.X.SX32 R127, R214, R123, 0x1, P1 ;  /* 0x0000007bd67f7211 */ /* 0x000fe200008f0eff */
[----:B------:R-:W-:Y:S01]  /*4150*/  IMAD R239, R3, 0x17, RZ ;  /* 0x0000001703ef7824 */ /* 0x000fe200078e02ff */
[----:B-1----:R-:W-:Y:S01]  /*4160*/  LEA R131, R181, R179, 0x9 ;  /* 0x000000b3b5837211 */ /* 0x002fe200078e48ff */
[----:B------:R-:W3:Y:S04]  /*4170*/  LDG.E.U16 R124, desc[UR6][R124.64] ;  /* 0x000000067c7c7981 */ /* 0x000ee8000c1e1500 */
[----:B------:R0:W-:Y:S04]  /*4180*/  STS.U16 [R131+UR4+0x2000], R2 ;  /* 0x0020000283007988 */ /* 0x0001e80008000404 */
[----:B------:R-:W-:Y:S01]  /*4190*/  STS.U16 [R131+UR4+0x400], R163 ;  /* 0x000400a383007988 */ /* 0x000fe20008000404 */
[----:B------:R-:W-:-:S03]  /*41a0*/  LEA.HI.X.SX32 R129, R212, R123, 0x1, P2 ;  /* 0x0000007bd4817211 */ /* 0x000fc600010f0eff */
[----:B------:R1:W3:Y:S01]  /*41b0*/  LDG.E.U16 R208, desc[UR6][R126.64] ;  /* 0x000000067ed07981 */ /* 0x0002e2000c1e1500 */
[----:B0-----:R-:W-:-:S03]  /*41c0*/  LOP3.LUT R2, R131, 0x10, RZ, 0x3c, !PT ;  /* 0x0000001083027812 */ /* 0x001fc600078e3cff */
[----:B------:R-:W-:Y:S04]  /*41d0*/  STS.U16 [R131+UR4+0x800], R151 ;  /* 0x0008009783007988 */ /* 0x000fe80008000404 */
[----:B------:R-:W-:Y:S04]  /*41e0*/  STS.U16 [R131+UR4+0x1000], R10 ;  /* 0x0010000a83007988 */ /* 0x000fe80008000404 */
[----:B------:R-:W-:Y:S04]  /*41f0*/  STS.U16 [R131+UR4], R177 ;  /* 0x000000b183007988 */ /* 0x000fe80008000404 */
[----:B------:R-:W-:Y:S04]  /*4200*/  STS.U16 [R131+UR4+0x4000], R16 ;  /* 0x0040001083007988 */ /* 0x000fe80008000404 */
        /* <DEDUP_REMOVED lines=12> */
[----:B------:R0:W-:Y:S04]  /*42d0*/  STS.U16 [R131+UR4+0x2c00], R5 ;  /* 0x002c000583007988 */ /* 0x0001e80008000404 */
[----:B------:R-:W-:Y:S04]  /*42e0*/  STS.U16 [R131+UR4+0x5800], R14 ;  /* 0x0058000e83007988 */ /* 0x000fe80008000404 */
[----:B------:R-:W-:Y:S04]  /*42f0*/  STS.U16 [R131+UR4+0xc00], R137 ;  /* 0x000c008983007988 */ /* 0x000fe80008000404 */
[----:B------:R-:W-:Y:S01]  /*4300*/  STS.U16 [R131+UR4+0x1800], R27 ;  /* 0x0018001b83007988 */ /* 0x000fe20008000404 */
[----:B0-----:R-:W-:-:S03]  /*4310*/  LOP3.LUT R5, R131, 0x20, RZ, 0x3c, !PT ;  /* 0x0000002083057812 */ /* 0x001fc600078e3cff */
[----:B------:R-:W-:Y:S04]  /*4320*/  STS.U16 [R131+UR4+0x3000], R25 ;  /* 0x0030001983007988 */ /* 0x000fe80008000404 */
[----:B------:R-:W-:Y:S04]  /*4330*/  STS.U16 [R131+UR4+0x6000], R26 ;  /* 0x0060001a83007988 */ /* 0x000fe80008000404 */
[----:B------:R-:W-:Y:S04]  /*4340*/  STS.U16 [R131+UR4+0x3400], R45 ;  /* 0x0034002d83007988 */ /* 0x000fe80008000404 */
[----:B------:R-:W-:Y:S04]  /*4350*/  STS.U16 [R131+UR4+0x6800], R4 ;  /* 0x0068000483007988 */ /* 0x000fe80008000404 */
[----:B------:R0:W-:Y:S04]  /*4360*/  STS.U16 [R131+UR4+0x3800], R0 ;  /* 0x0038000083007988 */ /* 0x0001e80008000404 */
[----:B------:R-:W-:Y:S04]  /*4370*/  STS.U16 [R131+UR4+0x7000], R12 ;  /* 0x0070000c83007988 */ /* 0x000fe80008000404 */
[----:B------:R-:W-:Y:S04]  /*4380*/  STS.U16 [R131+UR4+0x1c00], R108 ;  /* 0x001c006c83007988 */ /* 0x000fe80008000404 */
[----:B------:R-:W-:Y:S04]  /*4390*/  STS.U16 [R131+UR4+0x3c00], R50 ;  /* 0x003c003283007988 */ /* 0x000fe80008000404 */
[----:B------:R-:W-:Y:S04]  /*43a0*/  STS.U16 [R131+UR4+0x5c00], R52 ;  /* 0x005c003483007988 */ /* 0x000fe80008000404 */
[----:B------:R-:W-:Y:S01]  /*43b0*/  STS.U16 [R131+UR4+0x7c00], R11 ;  /* 0x007c000b83007988 */ /* 0x000fe20008000404 */
[----:B------:R-:W-:Y:S01]  /*43c0*/  IMAD R15, R3, 0x4e, RZ ;  /* 0x0000004e030f7824 */ /* 0x000fe200078e02ff */
[----:B0-----:R-:W-:Y:S01]  /*43d0*/  LOP3.LUT R0, R131, 0x40, RZ, 0x3c, !PT ;  /* 0x0000004083007812 */ /* 0x001fe200078e3cff */
[----:B------:R-:W-:Y:S01]  /*43e0*/  IMAD R17, R3, 0x5e, RZ ;  /* 0x0000005e03117824 */ /* 0x000fe200078e02ff */
[----:B------:R0:W-:Y:S01]  /*43f0*/  STS.U16 [R2+UR4+0x4c80], R7 ;  /* 0x004c800702007988 */ /* 0x0001e20008000404 */
[----:B-1----:R-:W-:Y:S01]  /*4400*/  IADD3 R126, P1, R233, R122, RZ ;  /* 0x0000007ae97e7210 */ /* 0x002fe20007f3e0ff */
[C---:B------:R-:W-:Y:S01]  /*4410*/  IMAD R19, R3.reuse, 0x6e, RZ ;  /* 0x0000006e03137824 */ /* 0x040fe200078e02ff */
[C---:B------:R-:W-:Y:S01]  /*4420*/  LEA R237, R3.reuse, -R3, 0x5 ;  /* 0x8000000303ed7211 */ /* 0x040fe200078e28ff */
[----:B------:R-:W-:Y:S04]  /*4430*/  STS.U16 [R2+UR4+0x4080], R49 ;  /* 0x0040803102007988 */ /* 0x000fe80008000404 */
[----:B------:R1:W3:Y:S01]  /*4440*/  LDG.E.U16 R210, desc[UR6][R128.64] ;  /* 0x0000000680d27981 */ /* 0x0002e2000c1e1500 */
[----:B------:R-:W-:Y:S01]  /*4450*/  IMAD R25, R3, 0x8e, RZ ;  /* 0x0000008e03197824 */ /* 0x000fe200078e02ff */
[C---:B0-----:R-:W-:Y:S01]  /*4460*/  LOP3.LUT R7, R131.reuse, 0x30, RZ, 0x3c, !PT ;  /* 0x0000003083077812 */ /* 0x041fe200078e3cff */
[----:B------:R-:W0:Y:S01]  /*4470*/  LDC R18, c[0x0][0x248] ;  /* 0x00009200ff127b82 */ /* 0x000e220000000800 */
[----:B------:R-:W-:Y:S01]  /*4480*/  STS.U16 [R2+UR4+0x4480], R43 ;  /* 0x0044802b02007988 */ /* 0x000fe20008000404 */
[----:B------:R-:W-:-:S03]  /*4490*/  LOP3.LUT R11, R131, 0x50, RZ, 0x3c, !PT ;  /* 0x00000050830b7812 */ /* 0x000fc600078e3cff */
[----:B------:R-:W-:Y:S01]  /*44a0*/  STS.U16 [R2+UR4+0x4880], R76 ;  /* 0x0048804c02007988 */ /* 0x000fe20008000404 */
[C---:B------:R-:W-:Y:S02]  /*44b0*/  IMAD R27, R3.reuse, 0x9e, RZ ;  /* 0x0000009e031b7824 */ /* 0x040fe400078e02ff */
[C---:B------:R-:W-:Y:S01]  /*44c0*/  IMAD R21, R3.reuse, 0x5f, RZ ;  /* 0x0000005f03157824 */ /* 0x040fe200078e02ff */
[----:B------:R2:W-:Y:S01]  /*44d0*/  STS.U16 [R2+UR4+0x5080], R6 ;  /* 0x0050800602007988 */ /* 0x0005e20008000404 */
[----:B------:R-:W-:Y:S01]  /*44e0*/  IMAD R23, R3, 0x67, RZ ;  /* 0x0000006703177824 */ /* 0x000fe200078e02ff */
[----:B------:R-:W5:Y:S02]  /*44f0*/  LDC R41, c[0x0][0x248] ;  /* 0x00009200ff297b82 */ /* 0x000f640000000800 */
[----:B------:R5:W-:Y:S04]  /*4500*/  STS.U16 [R2+UR4+0x5480], R51 ;  /* 0x0054803302007988 */ /* 0x000be80008000404 */
[----:B------:R-:W-:Y:S02]  /*4510*/  STS.U16 [R2+UR4+0x5880], R80 ;  /* 0x0058805002007988 */ /* 0x000fe40008000404 */
[----:B------:R-:W0:Y:S02]  /*4520*/  LDC R45, c[0x0][0x248] ;  /* 0x00009200ff2d7b82 */ /* 0x000e240000000800 */
[----:B------:R-:W-:Y:S04]  /*4530*/  STS.U16 [R2+UR4+0x5c80], R79 ;  /* 0x005c804f02007988 */ /* 0x000fe80008000404 */
[----:B------:R-:W-:Y:S02]  /*4540*/  STS.U16 [R2+UR4+0x6080], R77 ;  /* 0x0060804d02007988 */ /* 0x000fe40008000404 */
[----:B------:R-:W3:Y:S02]  /*4550*/  LDC R44, c[0x0][0x248] ;  /* 0x00009200ff2c7b82 */ /* 0x000ee40000000800 */
[----:B------:R-:W-:Y:S04]  /*4560*/  STS.U16 [R2+UR4+0x6480], R78 ;  /* 0x0064804e02007988 */ /* 0x000fe80008000404 */
[----:B------:R-:W-:Y:S02]  /*4570*/  STS.U16 [R2+UR4+0x6880], R84 ;  /* 0x0068805402007988 */ /* 0x000fe40008000404 */
[----:B------:R-:W3:Y:S02]  /*4580*/  LDC R50, c[0x0][0x248] ;  /* 0x00009200ff327b82 */ /* 0x000ee40000000800 */
        /* <DEDUP_REMOVED lines=20> */
[----:B------:R-:W-:Y:S01]  /*46d0*/  STS.U16 [R2+UR4+0x80], R175 ;  /* 0x000080af02007988 */ /* 0x000fe20008000404 */
[-C--:B--2---:R-:W-:Y:S01]  /*46e0*/  IADD3 R6, P0, R15, R122.reuse, RZ ;  /* 0x0000007a0f067210 */ /* 0x084fe20007f1e0ff */
[----:B------:R-:W2:Y:S02]  /*46f0*/  LDC R43, c[0x0][0x248] ;  /* 0x00009200ff2b7b82 */ /* 0x000ea40000000800 */
[----:B------:R-:W-:Y:S04]  /*4700*/  STS.U16 [R5+UR4+0x100], R173 ;  /* 0x000100ad05007988 */ /* 0x000fe80008000404 */
[----:B------:R-:W-:Y:S01]  /*4710*/  STS.U16 [R5+UR4+0x4100], R107 ;  /* 0x0041006b05007988 */ /* 0x000fe20008000404 */
[----:B------:R-:W-:Y:S01]  /*4720*/  LEA.HI.X.SX32 R127, R239, R123, 0x1, P1 ;  /* 0x0000007bef7f7211 */ /* 0x000fe200008f0eff */
[----:B------:R-:W4:Y:S02]  /*4730*/  LDC R49, c[0x0][0x248] ;  /* 0x00009200ff317b82 */ /* 0x000f240000000800 */
[----:B------:R-:W-:Y:S04]  /*4740*/  STS.U16 [R5+UR4+0x4900], R106 ;  /* 0x0049006a05007988 */ /* 0x000fe80008000404 */
[----:B------:R-:W-:Y:S01]  /*4750*/  STS.U16 [R5+UR4+0x5100], R105 ;  /* 0x0051006905007988 */ /* 0x000fe20008000404 */
[-C--:B-1----:R-:W-:Y:S01]  /*4760*/  IADD3 R128, P2, R235, R122.reuse, RZ ;  /* 0x0000007aeb807210 */ /* 0x082fe20007f5e0ff */
[----:B-----5:R-:W-:Y:S01]  /*4770*/  IMAD R41, R41, 0x12c, RZ ;  /* 0x0000012c29297824 */ /* 0x020fe200078e02ff */
[----:B------:R-:W1:Y:S01]  /*4780*/  LDC R51, c[0x0][0x248] ;  /* 0x00009200ff337b82 */ /* 0x000e620000000800 */
        /* <DEDUP_REMOVED lines=58> */
[----:B------:R-:W-:Y:S01]  /*4b30*/  STS.U16 [R7+UR4+0x7d80], R172 ;  /* 0x007d80ac07007988 */ /* 0x000fe20008000404 */
[----:B-----5:R-:W-:Y:S01]  /*4b40*/  LOP3.LUT R5, R131, 0x60, RZ, 0x3c, !PT ;  /* 0x0000006083057812 */ /* 0x020fe200078e3cff */
[----:B0-----:R-:W0:Y:S02]  /*4b50*/  LDC R42, c[0x0][0x248] ;  /* 0x00009200ff2a7b82 */ /* 0x001e240000000800 */
[----:B------:R5:W-:Y:S01]  /*4b60*/  STS.U16 [R7+UR4+0x3d80], R63 ;  /* 0x003d803f07007988 */ /* 0x000be20008000404 */
[----:B------:R-:W-:-:S03]  /*4b70*/  IADD3 R190, P1, R190, R122, RZ ;  /* 0x0000007abebe7210 */ /* 0x000fc60007f3e0ff */
[----:B------:R-:W-:Y:S01]  /*4b80*/  STS.U16 [R0+UR4+0xa00], R143 ;  /* 0x000a008f00007988 */ /* 0x000fe20008000404 */
[----:B--2---:R-:W-:Y:S02]  /*4b90*/  IMAD R43, R43, 0x13e, RZ ;  /* 0x0000013e2b2b7824 */ /* 0x004fe400078e02ff */
[----:B------:R-:W-:Y:S01]  /*4ba0*/  IMAD R45, R45, 0x14e, RZ ;  /* 0x0000014e2d2d7824 */ /* 0x000fe200078e02ff */
[----:B------:R-:W2:Y:S01]  /*4bb0*/  LDG.E.U16 R126, desc[UR6][R126.64] ;  /* 0x000000067e7e7981 */ /* 0x000ea2000c1e1500 */
[----:B-----5:R-:W-:-:S03]  /*4bc0*/  IMAD R7, R3, 0x27, RZ ;  /* 0x0000002703077824 */ /* 0x020fc600078e02ff */
[----:B------:R-:W-:Y:S04]  /*4bd0*/  STS.U16 [R0+UR4+0xe00], R62 ;  /* 0x000e003e00007988 */ /* 0x000fe80008000404 */
[----:B------:R-:W-:Y:S01]  /*4be0*/  STS.U16 [R0+UR4+0x1200], R61 ;  /* 0x0012003d00007988 */ /* 0x000fe20008000404 */
[----:B------:R-:W-:-:S03]  /*4bf0*/  LEA.HI.X.SX32 R7, R7, R123, 0x1, P0 ;  /* 0x0000007b07077211 */ /* 0x000fc600000f0eff */
[----:B------:R-:W-:Y:S01]  /*4c00*/  STS.U16 [R0+UR4+0x1a00], R60 ;  /* 0x001a003c00007988 */ /* 0x000fe20008000404 */
[----:B------:R-:W-:-:S03]  /*4c10*/  IADD3 R10, P0, R17, R122, RZ ;  /* 0x0000007a110a7210 */ /* 0x000fc60007f1e0ff */
[----:B------:R-:W-:Y:S04]  /*4c20*/  STS.U16 [R0+UR4+0x1e00], R59 ;  /* 0x001e003b00007988 */ /* 0x000fe80008000404 */
[----:B------:R-:W-:Y:S04]  /*4c30*/  STS.U16 [R0+UR4+0x2200], R58 ;  /* 0x0022003a00007988 */ /* 0x000fe80008000404 */
[----:B------:R-:W-:Y:S04]  /*4c40*/  STS.U16 [R0+UR4+0x2a00], R57 ;  /* 0x002a003900007988 */ /* 0x000fe80008000404 */
[----:B------:R-:W-:Y:S04]  /*4c50*/  STS.U16 [R0+UR4+0x2e00], R56 ;  /* 0x002e003800007988 */ /* 0x000fe80008000404 */
[----:B------:R-:W-:Y:S04]  /*4c60*/  STS.U16 [R0+UR4+0x3200], R55 ;  /* 0x0032003700007988 */ /* 0x000fe80008000404 */
[----:B------:R5:W-:Y:S04]  /*4c70*/  STS.U16 [R0+UR4+0x3a00], R54 ;  /* 0x003a003600007988 */ /* 0x000be80008000404 */
[----:B------:R-:W-:Y:S01]  /*4c80*/  STS.U16 [R0+UR4+0x3e00], R53 ;  /* 0x003e003500007988 */ /* 0x000fe20008000404 */
[----:B------:R-:W-:Y:S01]  /*4c90*/  LEA.HI.X.SX32 R129, R237, R123, 0x1, P2 ;  /* 0x0000007bed817211 */ /* 0x000fe200010f0eff */
[----:B----4-:R-:W-:-:S02]  /*4ca0*/  IMAD R49, R49, 0x16c, RZ ;  /* 0x0000016c31317824 */ /* 0x010fc400078e02ff */
        /* <DEDUP_REMOVED lines=13> */
[----:B-----5:R-:W5:Y:S03]  /*4d80*/  LDC R54, c[0x0][0x248] ;  /* 0x00009200ff367b82 */ /* 0x020f660000000800 */
        /* <DEDUP_REMOVED lines=8> */
[-C--:B----4-:R-:W-:Y:S01]  /*4e10*/  LEA.HI.X.SX32 R191, R15, R123.reuse, 0x1, P1 ;  /* 0x0000007b0fbf7211 */ /* 0x090fe200008f0eff */
[----:B-1----:R-:W1:Y:S02]  /*4e20*/  LDC R46, c[0x0][0x248] ;  /* 0x00009200ff2e7b82 */ /* 0x002e640000000800 */
[----:B------:R-:W-:Y:S04]  /*4e30*/  STS.U16 [R11+UR4+0x280], R167 ;  /* 0x000280a70b007988 */ /* 0x000fe80008000404 */
[----:B------:R-:W-:Y:S01]  /*4e40*/  STS.U16 [R11+UR4+0x680], R153 ;  /* 0x000680990b007988 */ /* 0x000fe20008000404 */
[-C--:B------:R-:W-:Y:S01]  /*4e50*/  IADD3 R188, P2, R188, R122.reuse, RZ ;  /* 0x0000007abcbc7210 */ /* 0x080fe20007f5e0ff */
[----:B------:R-:W4:Y:S02]  /*4e60*/  LDC R47, c[0x0][0x248] ;  /* 0x00009200ff2f7b82 */ /* 0x000f240000000800 */
[----:B------:R-:W-:Y:S04]  /*4e70*/  STS.U16 [R11+UR4+0xa80], R141 ;  /* 0x000a808d0b007988 */ /* 0x000fe80008000404 */
[----:B------:R-:W-:Y:S01]  /*4e80*/  STS.U16 [R11+UR4+0xe80], R40 ;  /* 0x000e80280b007988 */ /* 0x000fe20008000404 */
[----:B------:R-:W-:Y:S01]  /*4e90*/  IMAD R51, R51, 0x17c, RZ ;  /* 0x0000017c33337824 */ /* 0x000fe200078e02ff */
        /* <DEDUP_REMOVED lines=28> */
[----:B------:R5:W-:Y:S01]  /*5060*/  STS.U16 [R11+UR4+0x7e80], R232 ;  /* 0x007e80e80b007988 */ /* 0x000be20008000404 */
[----:B------:R-:W-:Y:S01]  /*5070*/  IADD3 R12, P1, R19, R122, RZ ;  /* 0x0000007a130c7210 */ /* 0x000fe20007f3e0ff */
[----:B------:R-:W-:Y:S01]  /*5080*/  IMAD R15, R3, 0x3f, RZ ;  /* 0x0000003f030f7824 */ /* 0x000fe200078e02ff */
[----:B------:R-:W-:Y:S01]  /*5090*/  LEA.HI.X.SX32 R189, R17, R123, 0x1, P2 ;  /* 0x0000007b11bd7211 */ /* 0x000fe200010f0eff */
[----:B------:R1:W-:Y:S01]  /*50a0*/  STS.U16 [R5+UR4+0x1300], R9 ;  /* 0x0013000905007988 */ /* 0x0003e20008000404 */
[----:B0-----:R-:W0:Y:S03]  /*50b0*/  LDC R32, c[0x0][0x248] ;  /* 0x00009200ff207b82 */ /* 0x001e260000000800 */
[----:B------:R-:W2:Y:S01]  /*50c0*/  LDG.E.U16 R128, desc[UR6][R128.64] ;  /* 0x0000000680807981 */ /* 0x000ea2000c1e1500 */
[----:B-----5:R-:W-:-:S04]  /*50d0*/  IMAD R11, R3, 0x2f, RZ ;  /* 0x0000002f030b7824 */ /* 0x020fc800078e02ff */
[----:B------:R-:W5:Y:S01]  /*50e0*/  LDC R40, c[0x0][0x248] ;  /* 0x00009200ff287b82 */ /* 0x000f620000000800 */
[----:B-1----:R-:W-:Y:S01]  /*50f0*/  IMAD R9, R3, 0x37, RZ ;  /* 0x0000003703097824 */ /* 0x002fe200078e02ff */
[----:B------:R-:W-:Y:S02]  /*5100*/  LEA.HI.X.SX32 R11, R11, R123, 0x1, P0 ;  /* 0x0000007b0b0b7211 */ /* 0x000fe400000f0eff */
[----:B------:R-:W-:Y:S01]  /*5110*/  IADD3 R8, P0, R187, R122, RZ ;  /* 0x0000007abb087210 */ /* 0x000fe20007f1e0ff */
[----:B------:R1:W-:Y:S01]  /*5120*/  STS.U16 [R5+UR4+0x1b00], R13 ;  /* 0x001b000d05007988 */ /* 0x0003e20008000404 */
[----:B------:R-:W-:-:S03]  /*5130*/  IMAD R17, R3, 0x7e, RZ ;  /* 0x0000007e03117824 */ /* 0x000fc600078e02ff */
[----:B------:R-:W-:Y:S04]  /*5140*/  STS.U16 [R5+UR4+0x300], R165 ;  /* 0x000300a505007988 */ /* 0x000fe80008000404 */
[----:B------:R-:W-:Y:S01]  /*5150*/  STS.U16 [R5+UR4+0xb00], R139 ;  /* 0x000b008b05007988 */ /* 0x000fe20008000404 */
[----:B-1----:R-:W-:-:S03]  /*5160*/  LEA.HI.X.SX32 R13, R9, R123, 0x1, P1 ;  /* 0x0000007b090d7211 */ /* 0x002fc600008f0eff */
[----:B------:R-:W-:Y:S01]  /*5170*/  STS.U16 [R5+UR4+0x700], R196 ;  /* 0x000700c405007988 */ /* 0x000fe20008000404 */
[----:B------:R-:W-:Y:S01]  /*5180*/  LEA.HI.X.SX32 R9, R19, R123, 0x1, P0 ;  /* 0x0000007b13097211 */ /* 0x000fe200000f0eff */
[C---:B------:R-:W-:Y:S02]  /*5190*/  IMAD R19, R3.reuse, 0x47, RZ ;  /* 0x0000004703137824 */ /* 0x040fe400078e02ff */
[----:B------:R-:W-:Y:S04]  /*51a0*/  STS.U16 [R5+UR4+0xf00], R198 ;  /* 0x000f00c605007988 */ /* 0x000fe80008000404 */
[----:B------:R-:W-:Y:S04]  /*51b0*/  STS.U16 [R5+UR4+0x1700], R200 ;  /* 0x001700c805007988 */ /* 0x000fe80008000404 */
[----:B------:R-:W-:Y:S04]  /*51c0*/  STS.U16 [R5+UR4+0x1f00], R234 ;  /* 0x001f00ea05007988 */ /* 0x000fe80008000404 */
[----:B------:R1:W2:Y:S01]  /*51d0*/  LDG.E.U16 R4, desc[UR6][R10.64] ;  /* 0x000000060a047981 */ /* 0x0002a2000c1e1500 */
[----:B------:R-:W-:Y:S01]  /*51e0*/  IMAD R31, R3, 0xbe, RZ ;  /* 0x000000be031f7824 */ /* 0x000fe200078e02ff */
[----:B------:R-:W-:-:S02]  /*51f0*/  IADD3 R14, P0, R17, R122, RZ ;  /* 0x0000007a110e7210 */ /* 0x000fc40007f1e0ff */
[----:B------:R-:W2:Y:S01]  /*5200*/  LDG.E.U16 R0, desc[UR6][R6.64] ;  /* 0x0000000606007981 */ /* 0x000ea2000c1e1500 */
[-C--:B------:R-:W-:Y:S01]  /*5210*/  IADD3 R16, P2, R195, R122.reuse, RZ ;  /* 0x0000007ac3107210 */ /* 0x080fe20007f5e0ff */
[C---:B------:R-:W-:Y:S02]  /*5220*/  IMAD R29, R3.reuse, 0xae, RZ ;  /* 0x000000ae031d7824 */ /* 0x040fe400078e02ff */
[----:B------:R-:W-:Y:S01]  /*5230*/  IMAD R33, R3, 0xce, RZ ;  /* 0x000000ce03217824 */ /* 0x000fe200078e02ff */
[----:B------:R-:W2:Y:S01]  /*5240*/  LDG.E.U16 R8, desc[UR6][R8.64] ;  /* 0x0000000608087981 */ /* 0x000ea2000c1e1500 */
[----:B-1----:R-:W-:Y:S01]  /*5250*/  IADD3 R10, P1, R25, R122, RZ ;  /* 0x0000007a190a7210 */ /* 0x002fe20007f3e0ff */
[C---:B------:R-:W-:Y:S02]  /*5260*/  IMAD R35, R3.reuse, 0xde, RZ ;  /* 0x000000de03237824 */ /* 0x040fe400078e02ff */
[----:B------:R-:W-:Y:S01]  /*5270*/  IMAD R37, R3, 0xfe, RZ ;  /* 0x000000fe03257824 */ /* 0x000fe200078e02ff */
[-C--:B------:R-:W-:Y:S01]  /*5280*/  LEA.HI.X.SX32 R11, R19, R123.reuse, 0x1, P1 ;  /* 0x0000007b130b7211 */ /* 0x080fe200008f0eff */
[----:B------:R1:W2:Y:S01]  /*5290*/  LDG.E.U16 R7, desc[UR6][R12.64] ;  /* 0x000000060c077981 */ /* 0x0002a2000c1e1500 */
[----:B------:R-:W-:-:S03]  /*52a0*/  LEA.HI.X.SX32 R15, R15, R123, 0x1, P0 ;  /* 0x0000007b0f0f7211 */ /* 0x000fc600000f0eff */
[----:B------:R4:W2:Y:S01]  /*52b0*/  LDG.E.U16 R20, desc[UR6][R10.64] ;  /* 0x000000060a147981 */ /* 0x0008a2000c1e1500 */
[-C--:B------:R-:W-:Y:S01]  /*52c0*/  LEA.HI.X.SX32 R17, R17, R123.reuse, 0x1, P2 ;  /* 0x0000007b11117211 */ /* 0x080fe200010f0eff */
[C---:B------:R-:W-:Y:S02]  /*52d0*/  IMAD R19, R3.reuse, 0x57, RZ ;  /* 0x0000005703137824 */ /* 0x040fe400078e02ff */
[----:B------:R3:W2:Y:S01]  /*52e0*/  LDG.E.U16 R9, desc[UR6][R14.64] ;  /* 0x000000060e097981 */ /* 0x0006a2000c1e1500 */
[----:B-1----:R-:W-:Y:S01]  /*52f0*/  IMAD R13, R3, 0x4f, RZ ;  /* 0x0000004f030d7824 */ /* 0x002fe200078e02ff */
[-C--:B------:R-:W-:Y:S02]  /*5300*/  IADD3 R12, P0, R27, R122.reuse, RZ ;  /* 0x0000007a1b0c7210 */ /* 0x080fe40007f1e0ff */
[----:B------:R1:W2:Y:S01]  /*5310*/  LDG.E.U16 R34, desc[UR6][R16.64] ;  /* 0x0000000610227981 */ /* 0x0002a2000c1e1500 */
[-C--:B----4-:R-:W-:Y:S02]  /*5320*/  IADD3 R10, P1, R31, R122.reuse, RZ ;  /* 0x0000007a1f0a7210 */ /* 0x090fe40007f3e0ff */
[-C--:B------:R-:W-:Y:S01]  /*5330*/  LEA.HI.X.SX32 R13, R13, R123.reuse, 0x1, P0 ;  /* 0x0000007b0d0d7211 */ /* 0x080fe200000f0eff */
[----:B------:R-:W-:Y:S01]  /*5340*/  IMAD R39, R18, 0x10c, RZ ;  /* 0x0000010c12277824 */ /* 0x000fe200078e02ff */
[----:B------:R-:W-:Y:S01]  /*5350*/  LEA.HI.X.SX32 R11, R21, R123, 0x1, P1 ;  /* 0x0000007b150b7211 */ /* 0x000fe200008f0eff */
[----:B------:R-:W4:Y:S01]  /*5360*/  LDC R18, c[0x0][0x248] ;  /* 0x00009200ff127b82 */ /* 0x000f220000000800 */
[----:B---3--:R-:W-:Y:S01]  /*5370*/  IADD3 R14, P0, R29, R122, RZ ;  /* 0x0000007a1d0e7210 */ /* 0x008fe20007f1e0ff */
[----:B------:R3:W2:Y:S01]  /*5380*/  LDG.E.U16 R22, desc[UR6][R12.64] ;  /* 0x000000060c167981 */ /* 0x0006a2000c1e1500 */
[----:B------:R-:W-:-:S02]  /*5390*/  IMAD R47, R47, 0x15e, RZ ;  /* 0x0000015e2f2f7824 */ /* 0x000fc400078e02ff */
[----:B------:R-:W-:Y:S01]  /*53a0*/  IMAD R55, R55, 0x1fc, RZ ;  /* 0x000001fc37377824 */ /* 0x000fe200078e02ff */
[----:B------:R-:W2:Y:S02]  /*53b0*/  LDG.E.U16 R2, desc[UR6][R190.64] ;  /* 0x00000006be027981 */ /* 0x000ea4000c1e1500 */
[----:B------:R-:W5:Y:S01]  /*53c0*/  LDC R21, c[0x0][0x248] ;  /* 0x00009200ff157b82 */ /* 0x000f620000000800 */
[----:B-1----:R-:W-:Y:S01]  /*53d0*/  IMAD R17, R3, 0x6f, RZ ;  /* 0x0000006f03117824 */ /* 0x002fe200078e02ff */
[----:B------:R1:W2:Y:S01]  /*53e0*/  LDG.E.U16 R26, desc[UR6][R10.64] ;  /* 0x000000060a1a7981 */ /* 0x0002a2000c1e1500 */
[-C--:B---3--:R-:W-:Y:S02]  /*53f0*/  IADD3 R12, P2, R33, R122.reuse, RZ ;  /* 0x0000007a210c7210 */ /* 0x088fe40007f5e0ff */
[-C--:B------:R-:W-:Y:S01]  /*5400*/  LEA.HI.X.SX32 R15, R19, R123.reuse, 0x1, P0 ;  /* 0x0000007b130f7211 */ /* 0x080fe200000f0eff */
[----:B------:R-:W3:Y:S01]  /*5410*/  LDG.E.U16 R6, desc[UR6][R188.64] ;  /* 0x00000006bc067981 */ /* 0x000ee2000c1e1500 */
[-C--:B------:R-:W-:Y:S01]  /*5420*/  LEA.HI.X.SX32 R13, R23, R123.reuse, 0x1, P2 ;  /* 0x0000007b170d7211 */ /* 0x080fe200010f0eff */
[----:B------:R-:W-:Y:S01]  /*5430*/  IMAD R23, R3, 0xee, RZ ;  /* 0x000000ee03177824 */ /* 0x000fe200078e02ff */
[----:B------:R-:W-:Y:S01]  /*5440*/  IADD3 R16, P0, R35, R122, RZ ;  /* 0x0000007a23107210 */ /* 0x000fe20007f1e0ff */
[----:B------:R-:W-:Y:S01]  /*5450*/  IMAD R19, R3, 0x77, RZ ;  /* 0x0000007703137824 */ /* 0x000fe200078e02ff */
[----:B------:R0:W3:Y:S02]  /*5460*/  LDG.E.U16 R24, desc[UR6][R14.64] ;  /* 0x000000060e187981 */ /* 0x0000e4000c1e1500 */
[----:B------:R-:W-:-:S02]  /*5470*/  LEA.HI.X.SX32 R17, R17, R123, 0x1, P0 ;  /* 0x0000007b11117211 */ /* 0x000fc400000f0eff */
[----:B------:R0:W3:Y:S01]  /*5480*/  LDG.E.U16 R28, desc[UR6][R12.64] ;  /* 0x000000060c1c7981 */ /* 0x0000e2000c1e1500 */
[----:B-1----:R-:W-:-:S03]  /*5490*/  IADD3 R10, P0, R23, R122, RZ ;  /* 0x0000007a170a7210 */ /* 0x002fc60007f1e0ff */
[----:B------:R1:W3:Y:S01]  /*54a0*/  LDG.E.U16 R30, desc[UR6][R16.64] ;  /* 0x00000006101e7981 */ /* 0x0002e2000c1e1500 */
[----:B0-----:R-:W-:Y:S01]  /*54b0*/  IMAD R15, R3, 0x7f, RZ ;  /* 0x0000007f030f7824 */ /* 0x001fe200078e02ff */
[-C--:B------:R-:W-:Y:S01]  /*54c0*/  IADD3 R14, P2, R39, R122.reuse, RZ ;  /* 0x0000007a270e7210 */ /* 0x080fe20007f5e0ff */
[----:B------:R-:W-:Y:S01]  /*54d0*/  IMAD R13, R32, 0x10e, RZ ;  /* 0x0000010e200d7824 */ /* 0x000fe200078e02ff */
[-C--:B------:R-:W-:Y:S02]  /*54e0*/  IADD3 R12, P1, R37, R122.reuse, RZ ;  /* 0x0000007a250c7210 */ /* 0x080fe40007f3e0ff */
[-C--:B------:R-:W-:Y:S01]  /*54f0*/  LEA.HI.X.SX32 R11, R19, R123.reuse, 0x1, P0 ;  /* 0x0000007b130b7211 */ /* 0x080fe200000f0eff */
[----:B-1----:R-:W-:Y:S01]  /*5500*/  IMAD R17, R3, 0x87, RZ ;  /* 0x0000008703117824 */ /* 0x002fe200078e02ff */
[----:B------:R-:W-:Y:S02]  /*5510*/  IADD3 R16, P0, R13, R122, RZ ;  /* 0x0000007a0d107210 */ /* 0x000fe40007f1e0ff */
[-C--:B------:R-:W-:Y:S01]  /*5520*/  LEA.HI.X.SX32 R13, R15, R123.reuse, 0x1, P1 ;  /* 0x0000007b0f0d7211 */ /* 0x080fe200008f0eff */
[----:B-----5:R-:W-:Y:S01]  /*5530*/  IMAD R21, R21, 0x11c, RZ ;  /* 0x0000011c15157824 */ /* 0x020fe200078e02ff */
[-C--:B------:R-:W-:Y:S01]  /*5540*/  LEA.HI.X.SX32 R15, R231, R123.reuse, 0x1, P2 ;  /* 0x0000007be70f7211 */ /* 0x080fe200010f0eff */
[----:B------:R0:W5:Y:S01]  /*5550*/  LDG.E.U16 R32, desc[UR6][R10.64] ;  /* 0x000000060a207981 */ /* 0x000162000c1e1500 */
[----:B------:R-:W-:-:S03]  /*5560*/  LEA.HI.X.SX32 R17, R17, R123, 0x1, P0 ;  /* 0x0000007b11117211 */ /* 0x000fc600000f0eff */
[----:B------:R1:W5:Y:S04]  /*5570*/  LDG.E.U16 R38, desc[UR6][R14.64] ;  /* 0x000000060e267981 */ /* 0x000368000c1e1500 */
[----:B------:R4:W5:Y:S01]  /*5580*/  LDG.E.U16 R36, desc[UR6][R12.64] ;  /* 0x000000060c247981 */ /* 0x000962000c1e1500 */
[----:B0-----:R-:W-:Y:S01]  /*5590*/  IMAD R11, R40, 0x11e, RZ ;  /* 0x0000011e280b7824 */ /* 0x001fe200078e02ff */
[-C--:B------:R-:W-:Y:S02]  /*55a0*/  IADD3 R10, P0, R21, R122.reuse, RZ ;  /* 0x0000007a150a7210 */ /* 0x080fe40007f1e0ff */
[----:B------:R0:W5:Y:S01]  /*55b0*/  LDG.E.U16 R39, desc[UR6][R16.64] ;  /* 0x0000000610277981 */ /* 0x000162000c1e1500 */
[----:B-1----:R-:W-:Y:S01]  /*55c0*/  IMAD R15, R42, 0x12e, RZ ;  /* 0x0000012e2a0f7824 */ /* 0x002fe200078e02ff */
[-C--:B----4-:R-:W-:Y:S01]  /*55d0*/  IADD3 R12, P1, R11, R122.reuse, RZ ;  /* 0x0000007a0b0c7210 */ /* 0x090fe20007f3e0ff */
[----:B------:R-:W-:Y:S01]  /*55e0*/  IMAD R13, R3, 0x8f, RZ ;  /* 0x0000008f030d7824 */ /* 0x000fe200078e02ff */
[----:B------:R-:W-:Y:S01]  /*55f0*/  LEA.HI.X.SX32 R11, R25, R123, 0x1, P0 ;  /* 0x0000007b190b7211 */ /* 0x000fe200000f0eff */
[----:B0-----:R-:W-:Y:S01]  /*5600*/  IMAD R17, R3, 0x97, RZ ;  /* 0x0000009703117824 */ /* 0x001fe200078e02ff */
[----:B------:R-:W-:-:S02]  /*5610*/  IADD3 R16, P0, R15, R122, RZ ;  /* 0x0000007a0f107210 */ /* 0x000fc40007f1e0ff */
[-C--:B------:R-:W-:Y:S02]  /*5620*/  LEA.HI.X.SX32 R13, R13, R123.reuse, 0x1, P1 ;  /* 0x0000007b0d0d7211 */ /* 0x080fe400008f0eff */
[----:B------:R-:W-:Y:S01]  /*5630*/  IADD3 R14, P2, R41, R122, RZ ;  /* 0x0000007a290e7210 */ /* 0x000fe20007f5e0ff */
[----:B------:R-:W-:Y:S01]  /*5640*/  IMAD R19, R3, 0x9f, RZ ;  /* 0x0000009f03137824 */ /* 0x000fe200078e02ff */
[-C--:B------:R-:W-:Y:S01]  /*5650*/  LEA.HI.X.SX32 R17, R17, R123.reuse, 0x1, P0 ;  /* 0x0000007b11117211 */ /* 0x080fe200000f0eff */
[----:B------:R0:W4:Y:S01]  /*5660*/  LDG.E.U16 R25, desc[UR6][R12.64] ;  /* 0x000000060c197981 */ /* 0x000122000c1e1500 */
[----:B------:R-:W-:Y:S01]  /*5670*/  LEA.HI.X.SX32 R15, R229, R123, 0x1, P2 ;  /* 0x0000007be50f7211 */ /* 0x000fe200010f0eff */
[----:B------:R-:W-:Y:S02]  /*5680*/  IMAD R53, R18, 0x13c, RZ ;  /* 0x0000013c12357824 */ /* 0x000fe400078e02ff */
[----:B------:R1:W4:Y:S01]  /*5690*/  LDG.E.U16 R41, desc[UR6][R16.64] ;  /* 0x0000000610297981 */ /* 0x000322000c1e1500 */
[----:B------:R-:W-:-:S03]  /*56a0*/  IMAD R21, R3, 0xa7, RZ ;  /* 0x000000a703157824 */ /* 0x000fc600078e02ff */
[----:B------:R1:W4:Y:S01]  /*56b0*/  LDG.E.U16 R40, desc[UR6][R10.64] ;  /* 0x000000060a287981 */ /* 0x000322000c1e1500 */
[----:B0-----:R-:W-:-:S03]  /*56c0*/  IADD3 R12, P1, R43, R122, RZ ;  /* 0x0000007a2b0c7210 */ /* 0x001fc60007f3e0ff */
[----:B------:R0:W4:Y:S01]  /*56d0*/  LDG.E.U16 R42, desc[UR6][R14.64] ;  /* 0x000000060e2a7981 */ /* 0x000122000c1e1500 */
[----:B-1----:R-:W-:Y:S01]  /*56e0*/  IMAD R17, R46, 0x15c, RZ ;  /* 0x0000015c2e117824 */ /* 0x002fe200078e02ff */
[-C--:B------:R-:W-:Y:S02]  /*56f0*/  IADD3 R16, P2, R45, R122.reuse, RZ ;  /* 0x0000007a2d107210 */ /* 0x080fe40007f5e0ff */
[-C--:B------:R-:W-:Y:S01]  /*5700*/  LEA.HI.X.SX32 R13, R19, R123.reuse, 0x1, P1 ;  /* 0x0000007b130d7211 */ /* 0x080fe200008f0eff */
[----:B------:R-:W1:Y:S01]  /*5710*/  LDC R45, c[0x0][0x248] ;  /* 0x00009200ff2d7b82 */ /* 0x000e620000000800 */
[-C--:B------:R-:W-:Y:S02]  /*5720*/  IADD3 R10, P0, R53, R122.reuse, RZ ;  /* 0x0000007a350a7210 */ /* 0x080fe40007f1e0ff */
[----:B------:R-:W-:Y:S01]  /*5730*/  IADD3 R18, P1, R17, R122, RZ ;  /* 0x0000007a11127210 */ /* 0x000fe20007f3e0ff */
[----:B0-----:R-:W-:Y:S01]  /*5740*/  IMAD R15, R44, 0x14c, RZ ;  /* 0x0000014c2c0f7824 */ /* 0x001fe200078e02ff */
[----:B------:R-:W-:-:S03]  /*5750*/  LEA.HI.X.SX32 R17, R21, R123, 0x1, P2 ;  /* 0x0000007b15117211 */ /* 0x000fc600010f0eff */
[----:B------:R-:W0:Y:S01]  /*5760*/  LDC R21, c[0x0][0x248] ;  /* 0x00009200ff157b82 */ /* 0x000e220000000800 */
[-C--:B------:R-:W-:Y:S02]  /*5770*/  LEA.HI.X.SX32 R11, R27, R123.reuse, 0x1, P0 ;  /* 0x0000007b1b0b7211 */ /* 0x080fe400000f0eff */
[----:B------:R-:W-:Y:S01]  /*5780*/  IADD3 R14, P0, R15, R122, RZ ;  /* 0x0000007a0f0e7210 */ /* 0x000fe20007f1e0ff */
[----:B------:R1:W4:Y:S01]  /*5790*/  LDG.E.U16 R27, desc[UR6][R12.64] ;  /* 0x000000060c1b7981 */ /* 0x000322000c1e1500 */
[----:B------:R-:W-:-:S03]  /*57a0*/  LEA.HI.X.SX32 R19, R29, R123, 0x1, P1 ;  /* 0x0000007b1d137211 */ /* 0x000fc600008f0eff */
[----:B------:R-:W0:Y:S01]  /*57b0*/  LDC R53, c[0x0][0x248] ;  /* 0x00009200ff357b82 */ /* 0x000e220000000800 */
[----:B------:R1:W4:Y:S01]  /*57c0*/  LDG.E.U16 R44, desc[UR6][R10.64] ;  /* 0x000000060a2c7981 */ /* 0x000322000c1e1500 */
[----:B------:R-:W-:-:S03]  /*57d0*/  LEA.HI.X.SX32 R15, R227, R123, 0x1, P0 ;  /* 0x0000007be30f7211 */ /* 0x000fc600000f0eff */
[----:B------:R1:W4:Y:S02]  /*57e0*/  LDG.E.U16 R48, desc[UR6][R18.64] ;  /* 0x0000000612307981 */ /* 0x000324000c1e1500 */
[-C--:B-1----:R-:W-:Y:S02]  /*57f0*/  IADD3 R12, P1, R49, R122.reuse, RZ ;  /* 0x0000007a310c7210 */ /* 0x082fe40007f3e0ff */
[----:B------:R-:W1:Y:S01]  /*5800*/  LDC R49, c[0x0][0x248] ;  /* 0x00009200ff317b82 */ /* 0x000e620000000800 */
[----:B------:R0:W4:Y:S01]  /*5810*/  LDG.E.U16 R29, desc[UR6][R16.64] ;  /* 0x00000006101d7981 */ /* 0x000122000c1e1500 */
[----:B------:R-:W-:Y:S01]  /*5820*/  IMAD R11, R3, 0xaf, RZ ;  /* 0x000000af030b7824 */ /* 0x000fe200078e02ff */
[----:B------:R-:W-:Y:S01]  /*5830*/  IADD3 R10, P0, R47, R122, RZ ;  /* 0x0000007a2f0a7210 */ /* 0x000fe20007f1e0ff */
[----:B------:R-:W-:Y:S01]  /*5840*/  IMAD R13, R50, 0x16e, RZ ;  /* 0x0000016e320d7824 */ /* 0x000fe200078e02ff */
[----:B------:R0:W4:Y:S03]  /*5850*/  LDG.E.U16 R46, desc[UR6][R14.64] ;  /* 0x000000060e2e7981 */ /* 0x000126000c1e1500 */
[----:B------:R-:W1:Y:S01]  /*5860*/  LDC R18, c[0x0][0x248] ;  /* 0x00009200ff127b82 */ /* 0x000e620000000800 */
[----:B------:R-:W-:-:S02]  /*5870*/  LEA.HI.X.SX32 R11, R11, R123, 0x1, P0 ;  /* 0x0000007b0b0b7211 */ /* 0x000fc400000f0eff */
[-C--:B0-----:R-:W-:Y:S01]  /*5880*/  IADD3 R16, P0, R51, R122.reuse, RZ ;  /* 0x0000007a33107210 */ /* 0x081fe20007f1e0ff */
[----:B------:R-:W-:Y:S02]  /*5890*/  IMAD R21, R21, 0x17e, RZ ;  /* 0x0000017e15157824 */ /* 0x000fe400078e02ff */
[----:B------:R0:W4:Y:S02]  /*58a0*/  LDG.E.U16 R43, desc[UR6][R10.64] ;  /* 0x000000060a2b7981 */ /* 0x000124000c1e1500 */
[----:B------:R-:W1:Y:S01]  /*58b0*/  LDC R47, c[0x0][0x248] ;  /* 0x00009200ff2f7b82 */ /* 0x000e620000000800 */
[----:B------:R-:W-:-:S07]  /*58c0*/  IADD3 R14, P2, R13, R122, RZ ;  /* 0x0000007a0d0e7210 */ /* 0x000fce0007f5e0ff */
[----:B------:R-:W1:Y:S01]  /*58d0*/  LDC R51, c[0x0][0x248] ;  /* 0x00009200ff337b82 */ /* 0x000e620000000800 */
[----:B------:R-:W-:Y:S01]  /*58e0*/  IMAD R15, R3, 0xb7, RZ ;  /* 0x000000b7030f7824 */ /* 0x000fe200078e02ff */
[-C--:B------:R-:W-:Y:S01]  /*58f0*/  LEA.HI.X.SX32 R13, R225, R123.reuse, 0x1, P1 ;  /* 0x0000007be10d7211 */ /* 0x080fe200008f0eff */
[----:B0-----:R-:W-:Y:S01]  /*5900*/  IMAD R11, R3, 0xbf, RZ ;  /* 0x000000bf030b7824 */ /* 0x001fe200078e02ff */
[-C--:B------:R-:W-:Y:S01]  /*5910*/  LEA.HI.X.SX32 R17, R31, R123.reuse, 0x1, P0 ;  /* 0x0000007b1f117211 */ /* 0x080fe200000f0eff */
[----:B------:R-:W-:Y:S01]  /*5920*/  IMAD R45, R45, 0x18c, RZ ;  /* 0x0000018c2d2d7824 */ /* 0x000fe200078e02ff */
[-C--:B------:R-:W-:Y:S01]  /*5930*/  LEA.HI.X.SX32 R15, R15, R123.reuse, 0x1, P2 ;  /* 0x0000007b0f0f7211 */ /* 0x080fe200010f0eff */
[----:B------:R0:W4:Y:S01]  /*5940*/  LDG.E.U16 R50, desc[UR6][R12.64] ;  /* 0x000000060c327981 */ /* 0x000122000c1e1500 */
[----:B------:R-:W-:Y:S01]  /*5950*/  IADD3 R10, P0, R21, R122, RZ ;  /* 0x0000007a150a7210 */ /* 0x000fe20007f1e0ff */
[----:B------:R-:W-:Y:S01]  /*5960*/  IMAD R53, R53, 0x19c, RZ ;  /* 0x0000019c35357824 */ /* 0x000fe200078e02ff */
[----:B------:R-:W2:Y:S01]  /*5970*/  LDC R21, c[0x0][0x248] ;  /* 0x00009200ff157b82 */ /* 0x000ea20000000800 */
[----:B------:R0:W4:Y:S01]  /*5980*/  LDG.E.U16 R31, desc[UR6][R14.64] ;  /* 0x000000060e1f7981 */ /* 0x000122000c1e1500 */
[----:B------:R-:W-:Y:S01]  /*5990*/  LEA.HI.X.SX32 R11, R11, R123, 0x1, P0 ;  /* 0x0000007b0b0b7211 */ /* 0x000fe200000f0eff */
[----:B-1----:R-:W-:-:S02]  /*59a0*/  IMAD R19, R18, 0x1bc, RZ ;  /* 0x000001bc12137824 */ /* 0x002fc400078e02ff */
[----:B------:R1:W4:Y:S01]  /*59b0*/  LDG.E.U16 R52, desc[UR6][R16.64] ;  /* 0x0000000610347981 */ /* 0x000322000c1e1500 */
[----:B0-----:R-:W-:Y:S01]  /*59c0*/  IMAD R13, R54, 0x1ac, RZ ;  /* 0x000001ac360d7824 */ /* 0x001fe200078e02ff */
[-C--:B------:R-:W-:Y:S01]  /*59d0*/  IADD3 R12, P1, R45, R122.reuse, RZ ;  /* 0x0000007a2d0c7210 */ /* 0x080fe20007f3e0ff */
[----:B------:R-:W-:Y:S01]  /*59e0*/  IMAD R47, R47, 0x1cc, RZ ;  /* 0x000001cc2f2f7824 */ /* 0x000fe200078e02ff */
[----:B------:R0:W4:Y:S01]  /*59f0*/  LDG.E.U16 R45, desc[UR6][R10.64] ;  /* 0x000000060a2d7981 */ /* 0x000122000c1e1500 */
[-C--:B------:R-:W-:Y:S02]  /*5a00*/  IADD3 R14, P0, R53, R122.reuse, RZ ;  /* 0x0000007a350e7210 */ /* 0x080fe40007f1e0ff */
[----:B-1----:R-:W-:Y:S01]  /*5a10*/  IADD3 R16, P2, R13, R122, RZ ;  /* 0x0000007a0d107210 */ /* 0x002fe20007f5e0ff */
[----:B------:R-:W-:Y:S01]  /*5a20*/  IMAD R49, R49, 0x1dc, RZ ;  /* 0x000001dc31317824 */ /* 0x000fe200078e02ff */
[-C--:B------:R-:W-:Y:S01]  /*5a30*/  LEA.HI.X.SX32 R13, R223, R123.reuse, 0x1, P1 ;  /* 0x0000007bdf0d7211 */ /* 0x080fe200008f0eff */
[----:B------:R-:W-:Y:S01]  /*5a40*/  IMAD R51, R51, 0x1ec, RZ ;  /* 0x000001ec33337824 */ /* 0x000fe200078e02ff */
[----:B------:R-:W-:-:S02]  /*5a50*/  LEA.HI.X.SX32 R15, R33, R123, 0x1, P0 ;  /* 0x0000007b210f7211 */ /* 0x000fc400000f0eff */
[-C--:B------:R-:W-:Y:S01]  /*5a60*/  LEA.HI.X.SX32 R17, R221, R123.reuse, 0x1, P2 ;  /* 0x0000007bdd117211 */ /* 0x080fe200010f0eff */
[----:B------:R1:W4:Y:S01]  /*5a70*/  LDG.E.U16 R54, desc[UR6][R12.64] ;  /* 0x000000060c367981 */ /* 0x000322000c1e1500 */
[-C--:B------:R-:W-:Y:S01]  /*5a80*/  IADD3 R18, P1, R19, R122.reuse, RZ ;  /* 0x0000007a13127210 */ /* 0x080fe20007f3e0ff */
[----:B------:R-:W2:Y:S01]  /*5a90*/  LDC R33, c[0x0][0x248] ;  /* 0x00009200ff217b82 */ /* 0x000ea20000000800 */
[-C--:B0-----:R-:W-:Y:S01]  /*5aa0*/  IADD3 R10, P0, R47, R122.reuse, RZ ;  /* 0x0000007a2f0a7210 */ /* 0x081fe20007f1e0ff */
[----:B------:R0:W4:Y:S01]  /*5ab0*/  LDG.E.U16 R56, desc[UR6][R14.64] ;  /* 0x000000060e387981 */ /* 0x000122000c1e1500 */
[-C--:B------:R-:W-:Y:S02]  /*5ac0*/  LEA.HI.X.SX32 R19, R35, R123.reuse, 0x1, P1 ;  /* 0x0000007b23137211 */ /* 0x080fe400008f0eff */
[----:B------:R-:W-:Y:S01]  /*5ad0*/  LEA.HI.X.SX32 R11, R219, R123, 0x1, P0 ;  /* 0x0000007bdb0b7211 */ /* 0x000fe200000f0eff */
[----:B------:R0:W4:Y:S01]  /*5ae0*/  LDG.E.U16 R58, desc[UR6][R16.64] ;  /* 0x00000006103a7981 */ /* 0x000122000c1e1500 */
[-C--:B-1----:R-:W-:Y:S01]  /*5af0*/  IADD3 R12, P1, R49, R122.reuse, RZ ;  /* 0x0000007a310c7210 */ /* 0x082fe20007f3e0ff */
[----:B------:R-:W1:Y:S02]  /*5b00*/  LDC R35, c[0x0][0x248] ;  /* 0x00009200ff237b82 */ /* 0x000e640000000800 */
[----:B------:R0:W4:Y:S02]  /*5b10*/  LDG.E.U16 R60, desc[UR6][R18.64] ;  /* 0x00000006123c7981 */ /* 0x000124000c1e1500 */
[----:B0-----:R-:W-:-:S02]  /*5b20*/  IADD3 R14, P2, R51, R122, RZ ;  /* 0x0000007a330e7210 */ /* 0x001fc40007f5e0ff */
[----:B------:R0:W4:Y:S01]  /*5b30*/  LDG.E.U16 R62, desc[UR6][R10.64] ;  /* 0x000000060a3e7981 */ /* 0x000122000c1e1500 */
[----:B------:R-:W-:Y:S01]  /*5b40*/  IADD3 R16, P0, R55, R122, RZ ;  /* 0x0000007a37107210 */ /* 0x000fe20007f1e0ff */
[----:B------:R-:W1:Y:S01]  /*5b50*/  LDC R47, c[0x0][0x248] ;  /* 0x00009200ff2f7b82 */ /* 0x000e620000000800 */
[-C--:B------:R-:W-:Y:S02]  /*5b60*/  LEA.HI.X.SX32 R13, R23, R123.reuse, 0x1, P1 ;  /* 0x0000007b170d7211 */ /* 0x080fe400008f0eff */
[-C--:B------:R-:W-:Y:S02]  /*5b70*/  LEA.HI.X.SX32 R15, R217, R123.reuse, 0x1, P2 ;  /* 0x0000007bd90f7211 */ /* 0x080fe400010f0eff */
[----:B------:R-:W-:Y:S01]  /*5b80*/  LEA.HI.X.SX32 R17, R37, R123, 0x1, P0 ;  /* 0x0000007b25117211 */ /* 0x000fe200000f0eff */
[----:B------:R1:W4:Y:S02]  /*5b90*/  LDG.E.U16 R64, desc[UR6][R12.64] ;  /* 0x000000060c407981 */ /* 0x000324000c1e1500 */
[----:B------:R-:W1:Y:S02]  /*5ba0*/  LDC R18, c[0x0][0x248] ;  /* 0x00009200ff127b82 */ /* 0x000e640000000800 */
[----:B------:R1:W4:Y:S04]  /*5bb0*/  LDG.E.U16 R66, desc[UR6][R14.64] ;  /* 0x000000060e427981 */ /* 0x000328000c1e1500 */
[----:B------:R1:W4:Y:S02]  /*5bc0*/  LDG.E.U16 R68, desc[UR6][R16.64] ;  /* 0x0000000610447981 */ /* 0x000324000c1e1500 */
[----:B------:R-:W3:Y:S08]  /*5bd0*/  LDC R23, c[0x0][0x248] ;  /* 0x00009200ff177b82 */ /* 0x000ef00000000800 */
[----:B------:R-:W3:Y:S08]  /*5be0*/  LDC R49, c[0x0][0x248] ;  /* 0x00009200ff317b82 */ /* 0x000ef00000000800 */
[----:B------:R-:W3:Y:S01]  /*5bf0*/  LDC R51, c[0x0][0x248] ;  /* 0x00009200ff337b82 */ /* 0x000ee20000000800 */
[----:B--2---:R-:W-:-:S02]  /*5c00*/  IMAD R37, R21, 0x18e, RZ ;  /* 0x0000018e15257824 */ /* 0x004fc400078e02ff */
[----:B------:R-:W-:Y:S02]  /*5c10*/  IMAD R19, R3, 0xc7, RZ ;  /* 0x000000c703137824 */ /* 0x000fe400078e02ff */
[----:B------:R-:W-:Y:S01]  /*5c20*/  IMAD R33, R33, 0x19e, RZ ;  /* 0x0000019e21217824 */ /* 0x000fe200078e02ff */
[-C--:B0-----:R-:W-:Y:S01]  /*5c30*/  IADD3 R10, P0, R37, R122.reuse, RZ ;  /* 0x0000007a250a7210 */ /* 0x081fe20007f1e0ff */
[----:B-1----:R-:W-:Y:S02]  /*5c40*/  IMAD R35, R35, 0x1ae, RZ ;  /* 0x000001ae23237824 */ /* 0x002fe400078e02ff */
[----:B------:R-:W-:Y:S01]  /*5c50*/  IMAD R13, R18, 0x1be, RZ ;  /* 0x000001be120d7824 */ /* 0x000fe200078e02ff */
[-C--:B------:R-:W-:Y:S01]  /*5c60*/  LEA.HI.X.SX32 R11, R19, R123.reuse, 0x1, P0 ;  /* 0x0000007b130b7211 */ /* 0x080fe200000f0eff */
[----:B------:R-:W-:Y:S01]  /*5c70*/  IMAD R21, R3, 0xcf, RZ ;  /* 0x000000cf03157824 */ /* 0x000fe200078e02ff */
[-C--:B------:R-:W-:Y:S01]  /*5c80*/  IADD3 R12, P1, R33, R122.reuse, RZ ;  /* 0x0000007a210c7210 */ /* 0x080fe20007f3e0ff */
[----:B------:R-:W-:Y:S01]  /*5c90*/  IMAD R15, R3, 0xd7, RZ ;  /* 0x000000d7030f7824 */ /* 0x000fe200078e02ff */
[-C--:B------:R-:W-:Y:S01]  /*5ca0*/  IADD3 R14, P2, R35, R122.reuse, RZ ;  /* 0x0000007a230e7210 */ /* 0x080fe20007f5e0ff */
[----:B------:R-:W-:Y:S01]  /*5cb0*/  IMAD R17, R3, 0xdf, RZ ;  /* 0x000000df03117824 */ /* 0x000fe200078e02ff */
[----:B------:R-:W-:Y:S01]  /*5cc0*/  IADD3 R16, P0, R13, R122, RZ ;  /* 0x0000007a0d107210 */ /* 0x000fe20007f1e0ff */
[----:B---3--:R-:W-:Y:S01]  /*5cd0*/  IMAD R23, R23, 0x1ce, RZ ;  /* 0x000001ce17177824 */ /* 0x008fe200078e02ff */
[-C--:B------:R-:W-:Y:S01]  /*5ce0*/  LEA.HI.X.SX32 R13, R21, R123.reuse, 0x1, P1 ;  /* 0x0000007b150d7211 */ /* 0x080fe200008f0eff */
[----:B------:R0:W2:Y:S01]  /*5cf0*/  LDG.E.U16 R18, desc[UR6][R10.64] ;  /* 0x000000060a127981 */ /* 0x0000a2000c1e1500 */
[-C--:B------:R-:W-:Y:S01]  /*5d00*/  LEA.HI.X.SX32 R15, R15, R123.reuse, 0x1, P2 ;  /* 0x0000007b0f0f7211 */ /* 0x080fe200010f0eff */
[----:B------:R-:W-:Y:S01]  /*5d10*/  IMAD R19, R3, 0xe7, RZ ;  /* 0x000000e703137824 */ /* 0x000fe200078e02ff */
[----:B------:R-:W-:Y:S01]  /*5d20*/  LEA.HI.X.SX32 R17, R17, R123, 0x1, P0 ;  /* 0x0000007b11117211 */ /* 0x000fe200000f0eff */
[----:B------:R-:W-:Y:S01]  /*5d30*/  IMAD R47, R47, 0x1de, RZ ;  /* 0x000001de2f2f7824 */ /* 0x000fe200078e02ff */
[----:B------:R1:W3:Y:S01]  /*5d40*/  LDG.E.U16 R33, desc[UR6][R12.64] ;  /* 0x000000060c217981 */ /* 0x0002e2000c1e1500 */
[----:B------:R-:W-:-:S02]  /*5d50*/  IMAD R49, R49, 0x1ee, RZ ;  /* 0x000001ee31317824 */ /* 0x000fc400078e02ff */
[----:B------:R-:W-:Y:S01]  /*5d60*/  IMAD R51, R51, 0x1fe, RZ ;  /* 0x000001fe33337824 */ /* 0x000fe200078e02ff */
[----:B------:R1:W3:Y:S01]  /*5d70*/  LDG.E.U16 R35, desc[UR6][R14.64] ;  /* 0x000000060e237981 */ /* 0x0002e2000c1e1500 */
[-C--:B0-----:R-:W-:Y:S01]  /*5d80*/  IADD3 R10, P0, R23, R122.reuse, RZ ;  /* 0x0000007a170a7210 */ /* 0x081fe20007f1e0ff */
[C---:B------:R-:W-:Y:S02]  /*5d90*/  IMAD R21, R3.reuse, 0xef, RZ ;  /* 0x000000ef03157824 */ /* 0x040fe400078e02ff */
[----:B------:R-:W-:Y:S01]  /*5da0*/  IMAD R23, R3, 0xf7, RZ ;  /* 0x000000f703177824 */ /* 0x000fe200078e02ff */
[----:B------:R0:W3:Y:S01]  /*5db0*/  LDG.E.U16 R37, desc[UR6][R16.64] ;  /* 0x0000000610257981 */ /* 0x0000e2000c1e1500 */
[----:B------:R-:W-:Y:S01]  /*5dc0*/  LEA.HI.X.SX32 R11, R19, R123, 0x1, P0 ;  /* 0x0000007b130b7211 */ /* 0x000fe200000f0eff */
[----:B------:R-:W-:Y:S01]  /*5dd0*/  IMAD R3, R3, 0xff, RZ ;  /* 0x000000ff03037824 */ /* 0x000fe200078e02ff */
[-C--:B-1----:R-:W-:Y:S02]  /*5de0*/  IADD3 R12, P1, R47, R122.reuse, RZ ;  /* 0x0000007a2f0c7210 */ /* 0x082fe40007f3e0ff */
[-C--:B------:R-:W-:Y:S01]  /*5df0*/  IADD3 R14, P2, R49, R122.reuse, RZ ;  /* 0x0000007a310e7210 */ /* 0x080fe20007f5e0ff */
[----:B------:R-:W3:Y:S01]  /*5e00*/  LDG.E.U16 R10, desc[UR6][R10.64] ;  /* 0x000000060a0a7981 */ /* 0x000ee2000c1e1500 */
[----:B0-----:R-:W-:-:S02]  /*5e10*/  IADD3 R16, P0, R51, R122, RZ ;  /* 0x0000007a33107210 */ /* 0x001fc40007f1e0ff */
[-C--:B------:R-:W-:Y:S02]  /*5e20*/  LEA.HI.X.SX32 R13, R21, R123.reuse, 0x1, P1 ;  /* 0x0000007b150d7211 */ /* 0x080fe400008f0eff */
[-C--:B------:R-:W-:Y:S02]  /*5e30*/  LEA.HI.X.SX32 R15, R23, R123.reuse, 0x1, P2 ;  /* 0x0000007b170f7211 */ /* 0x080fe400010f0eff */
[----:B------:R-:W-:Y:S01]  /*5e40*/  LEA.HI.X.SX32 R17, R3, R123, 0x1, P0 ;  /* 0x0000007b03117211 */ /* 0x000fe200000f0eff */
[----:B------:R-:W3:Y:S04]  /*5e50*/  LDG.E.U16 R12, desc[UR6][R12.64] ;  /* 0x000000060c0c7981 */ /* 0x000ee8000c1e1500 */
[----:B------:R-:W3:Y:S04]  /*5e60*/  LDG.E.U16 R14, desc[UR6][R14.64] ;  /* 0x000000060e0e7981 */ /* 0x000ee8000c1e1500 */
[----:B------:R-:W3:Y:S01]  /*5e70*/  LDG.E.U16 R16, desc[UR6][R16.64] ;  /* 0x0000000610107981 */ /* 0x000ee2000c1e1500 */
[----:B------:R-:W-:-:S03]  /*5e80*/  LOP3.LUT R131, R131, 0x70, RZ, 0x3c, !PT ;  /* 0x0000007083837812 */ /* 0x000fc600078e3cff */
[----:B------:R-:W-:Y:S04]  /*5e90*/  STS.U16 [R5+UR4+0x2300], R203 ;  /* 0x002300cb05007988 */ /* 0x000fe80008000404 */
[----:B------:R-:W-:Y:S04]  /*5ea0*/  STS.U16 [R5+UR4+0x2b00], R206 ;  /* 0x002b00ce05007988 */ /* 0x000fe80008000404 */
[----:B------:R-:W-:Y:S04]  /*5eb0*/  STS.U16 [R5+UR4+0x3300], R208 ;  /* 0x003300d005007988 */ /* 0x000fe80008000404 */
[----:B------:R-:W-:Y:S04]  /*5ec0*/  STS.U16 [R5+UR4+0x3700], R8 ;  /* 0x0037000805007988 */ /* 0x000fe80008000404 */
[----:B------:R-:W-:Y:S04]  /*5ed0*/  STS.U16 [R5+UR4+0x3b00], R210 ;  /* 0x003b00d205007988 */ /* 0x000fe80008000404 */
[----:B------:R-:W-:Y:S04]  /*5ee0*/  STS.U16 [R5+UR4+0x3f00], R34 ;  /* 0x003f002205007988 */ /* 0x000fe80008000404 */
[----:B------:R0:W-:Y:S01]  /*5ef0*/  STS.U16 [R5+UR4+0x2700], R2 ;  /* 0x0027000205007988 */ /* 0x0001e20008000404 */
[----:B------:R-:W-:-:S03]  /*5f00*/  MOV R3, 0x3f800000 ;  /* 0x3f80000000037802 */ /* 0x000fc60000000f00 */
[----:B------:R-:W-:Y:S01]  /*5f10*/  STS.U16 [R5+UR4+0x2f00], R6 ;  /* 0x002f000605007988 */ /* 0x000fe20008000404 */
[----:B0-----:R-:W-:-:S03]  /*5f20*/  MOV R2, 0x3f800000 ;  /* 0x3f80000000027802 */ /* 0x001fc60000000f00 */
[----:B-----5:R-:W-:Y:S04]  /*5f30*/  STS.U16 [R5+UR4+0x4300], R38 ;  /* 0x0043002605007988 */ /* 0x020fe80008000404 */
[----:B----4-:R-:W-:Y:S04]  /*5f40*/  STS.U16 [R5+UR4+0x4700], R40 ;  /* 0x0047002805007988 */ /* 0x010fe80008000404 */
        /* <DEDUP_REMOVED lines=14> */
[----:B------:R1:W-:Y:S01]  /*6030*/  STS.U16 [R131+UR4+0x1380], R0 ;  /* 0x0013800083007988 */ /* 0x0003e20008000404 */
[----:B0-----:R-:W-:-:S02]  /*6040*/  MOV R5, 0x3f800000 ;  /* 0x3f80000000057802 */ /* 0x001fc40000000f00 */
[----:B-1----:R-:W-:-:S05]  /*6050*/  MOV R0, 0x3f800000 ;  /* 0x3f80000000007802 */ /* 0x002fca0000000f00 */
[----:B------:R0:W-:Y:S04]  /*6060*/  STL [R1+0x2e8], R0 ;  /* 0x0002e80001007387 */ /* 0x0001e80000100800 */
[----:B------:R-:W-:Y:S04]  /*6070*/  STL [R1+0x2f0], R5 ;  /* 0x0002f00501007387 */ /* 0x000fe80000100800 */
[----:B------:R-:W-:Y:S04]  /*6080*/  STL [R1+0x2f4], R3 ;  /* 0x0002f40301007387 */ /* 0x000fe80000100800 */
[----:B------:R-:W-:Y:S04]  /*6090*/  STL [R1], RZ ;  /* 0x000000ff01007387 */ /* 0x000fe80000100800 */
[----:B------:R-:W-:Y:S04]  /*60a0*/  STL [R1+0x2ec], R2 ;  /* 0x0002ec0201007387 */ /* 0x000fe80000100800 */
[----:B------:R-:W-:Y:S04]  /*60b0*/  STL [R1+0x4], RZ ;  /* 0x000004ff01007387 */ /* 0x000fe80000100800 */
        /* <DEDUP_REMOVED lines=125> */
[----:B------:R-:W-:Y:S01]  /*6890*/  STL [R1+0x1fc], RZ ;  /* 0x0001fcff01007387 */ /* 0x000fe20000100800 */
[----:B------:R-:W-:-:S03]  /*68a0*/  ISETP.GE.AND P0, PT, R240, 0x1, PT ;  /* 0x00000001f000780c */ /* 0x000fc60003f06270 */
[----:B------:R-:W-:Y:S01]  /*68b0*/  STS.U16 [R131+UR4+0x380], R130 ;  /* 0x0003808283007988 */ /* 0x000fe20008000404 */
[----:B------:R-:W-:-:S03]  /*68c0*/  MOV R6, 0xff800000 ;  /* 0xff80000000067802 */ /* 0x000fc60000000f00 */
[----:B------:R-:W-:Y:S01]  /*68d0*/  STS.U16 [R131+UR4+0x780], R124 ;  /* 0x0007807c83007988 */ /* 0x000fe20008000404 */
[----:B0-----:R-:W-:-:S03]  /*68e0*/  MOV R0, 0xff800000 ;  /* 0xff80000000007802 */ /* 0x001fc60000000f00 */
[----:B------:R-:W-:Y:S01]  /*68f0*/  STS.U16 [R131+UR4+0xb80], R126 ;  /* 0x000b807e83007988 */ /* 0x000fe20008000404 */
[----:B------:R-:W-:-:S03]  /*6900*/  CS2R R46, SRZ ;  /* 0x00000000002e7805 */ /* 0x000fc6000001ff00 */
[----:B------:R-:W-:Y:S01]  /*6910*/  STS.U16 [R131+UR4+0xf80], R128 ;  /* 0x000f808083007988 */ /* 0x000fe20008000404 */
[----:B------:R-:W-:-:S03]  /*6920*/  CS2R R48, SRZ ;  /* 0x0000000000307805 */ /* 0x000fc6000001ff00 */
[----:B------:R0:W-:Y:S01]  /*6930*/  STS.U16 [R131+UR4+0x1780], R4 ;  /* 0x0017800483007988 */ /* 0x0001e20008000404 */
[----:B------:R-:W-:-:S03]  /*6940*/  CS2R R50, SRZ ;  /* 0x0000000000327805 */ /* 0x000fc6000001ff00 */
[----:B------:R1:W-:Y:S01]  /*6950*/  STS.U16 [R131+UR4+0x1b80], R7 ;  /* 0x001b800783007988 */ /* 0x0003e20008000404 */
[----:B------:R-:W-:-:S03]  /*6960*/  CS2R R52, SRZ ;  /* 0x0000000000347805 */ /* 0x000fc6000001ff00 */
[----:B------:R-:W-:Y:S01]  /*6970*/  STS.U16 [R131+UR4+0x1f80], R9 ;  /* 0x001f800983007988 */ /* 0x000fe20008000404 */
[----:B------:R-:W-:-:S03]  /*6980*/  CS2R R54, SRZ ;  /* 0x0000000000367805 */ /* 0x000fc6000001ff00 */
[----:B------:R-:W-:Y:S01]  /*6990*/  STS.U16 [R131+UR4+0x2380], R20 ;  /* 0x0023801483007988 */ /* 0x000fe20008000404 */
[----:B0-----:R-:W-:-:S03]  /*69a0*/  MOV R4, 0xff800000 ;  /* 0xff80000000047802 */ /* 0x001fc60000000f00 */
[----:B------:R-:W-:Y:S01]  /*69b0*/  STS.U16 [R131+UR4+0x2780], R22 ;  /* 0x0027801683007988 */ /* 0x000fe20008000404 */
[----:B-1----:R-:W-:-:S03]  /*69c0*/  MOV R7, 0xff800000 ;  /* 0xff80000000077802 */ /* 0x002fc60000000f00 */
[----:B------:R-:W-:Y:S01]  /*69d0*/  STS.U16 [R131+UR4+0x2b80], R24 ;  /* 0x002b801883007988 */ /* 0x000fe20008000404 */
[----:B------:R-:W-:-:S03]  /*69e0*/  CS2R R56, SRZ ;  /* 0x0000000000387805 */ /* 0x000fc6000001ff00 */
        /* <DEDUP_REMOVED lines=14> */
[----:B------:R4:W-:Y:S01]  /*6ad0*/  STS.U16 [R131+UR4+0x4b80], R41 ;  /* 0x004b802983007988 */ /* 0x0009e20008000404 */
[----:B------:R-:W-:-:S03]  /*6ae0*/  CS2R R72, SRZ ;  /* 0x0000000000487805 */ /* 0x000fc6000001ff00 */
[----:B------:R5:W-:Y:S01]  /*6af0*/  STS.U16 [R131+UR4+0x4f80], R27 ;  /* 0x004f801b83007988 */ /* 0x000be20008000404 */
[----:B0-----:R-:W-:-:S03]  /*6b00*/  CS2R R38, SRZ ;  /* 0x0000000000267805 */ /* 0x001fc6000001ff00 */
[----:B------:R0:W-:Y:S01]  /*6b10*/  STS.U16 [R131+UR4+0x5380], R29 ;  /* 0x0053801d83007988 */ /* 0x0001e20008000404 */
[----:B-1----:R-:W-:-:S03]  /*6b20*/  CS2R R24, SRZ ;  /* 0x0000000000187805 */ /* 0x002fc6000001ff00 */
[----:B------:R1:W-:Y:S01]  /*6b30*/  STS.U16 [R131+UR4+0x5780], R43 ;  /* 0x0057802b83007988 */ /* 0x0003e20008000404 */
[----:B----4-:R-:W-:-:S03]  /*6b40*/  CS2R R40, SRZ ;  /* 0x0000000000287805 */ /* 0x010fc6000001ff00 */
[----:B------:R4:W-:Y:S01]  /*6b50*/  STS.U16 [R131+UR4+0x5b80], R31 ;  /* 0x005b801f83007988 */ /* 0x0009e20008000404 */
[----:B-----5:R-:W-:-:S03]  /*6b60*/  CS2R R26, SRZ ;  /* 0x00000000001a7805 */ /* 0x020fc6000001ff00 */
[----:B------:R5:W-:Y:S01]  /*6b70*/  STS.U16 [R131+UR4+0x5f80], R45 ;  /* 0x005f802d83007988 */ /* 0x000be20008000404 */
[----:B0-----:R-:W-:-:S03]  /*6b80*/  CS2R R28, SRZ ;  /* 0x00000000001c7805 */ /* 0x001fc6000001ff00 */
[----:B--2---:R-:W-:Y:S01]  /*6b90*/  STS.U16 [R131+UR4+0x6380], R18 ;  /* 0x0063801283007988 */ /* 0x004fe20008000404 */
[----:B-1----:R-:W-:-:S03]  /*6ba0*/  CS2R R42, SRZ ;  /* 0x00000000002a7805 */ /* 0x002fc6000001ff00 */
[----:B---3--:R0:W-:Y:S01]  /*6bb0*/  STS.U16 [R131+UR4+0x6780], R33 ;  /* 0x0067802183007988 */ /* 0x0081e20008000404 */
[----:B----4-:R-:W-:-:S03]  /*6bc0*/  CS2R R30, SRZ ;  /* 0x00000000001e7805 */ /* 0x010fc6000001ff00 */
[----:B------:R1:W-:Y:S01]  /*6bd0*/  STS.U16 [R131+UR4+0x6b80], R35 ;  /* 0x006b802383007988 */ /* 0x0003e20008000404 */
[----:B-----5:R-:W-:-:S03]  /*6be0*/  CS2R R44, SRZ ;  /* 0x00000000002c7805 */ /* 0x020fc6000001ff00 */
[----:B------:R2:W-:Y:S01]  /*6bf0*/  STS.U16 [R131+UR4+0x6f80], R37 ;  /* 0x006f802583007988 */ /* 0x0005e20008000404 */
[----:B------:R-:W-:-:S03]  /*6c00*/  CS2R R74, SRZ ;  /* 0x00000000004a7805 */ /* 0x000fc6000001ff00 */
[----:B------:R-:W-:Y:S01]  /*6c10*/  STS.U16 [R131+UR4+0x7380], R10 ;  /* 0x0073800a83007988 */ /* 0x000fe20008000404 */
[----:B0-----:R-:W-:-:S03]  /*6c20*/  CS2R R32, SRZ ;  /* 0x0000000000207805 */ /* 0x001fc6000001ff00 */
[----:B------:R-:W-:Y:S01]  /*6c30*/  STS.U16 [R131+UR4+0x7780], R12 ;  /* 0x0077800c83007988 */ /* 0x000fe20008000404 */
[----:B-1----:R-:W-:-:S03]  /*6c40*/  CS2R R34, SRZ ;  /* 0x0000000000227805 */ /* 0x002fc6000001ff00 */
[----:B------:R-:W-:Y:S01]  /*6c50*/  STS.U16 [R131+UR4+0x7b80], R14 ;  /* 0x007b800e83007988 */ /* 0x000fe20008000404 */
[----:B--2---:R-:W-:-:S03]  /*6c60*/  CS2R R36, SRZ ;  /* 0x0000000000247805 */ /* 0x004fc6000001ff00 */
[----:B------:R0:W-:Y:S01]  /*6c70*/  STS.U16 [R131+UR4+0x7f80], R16 ;  /* 0x007f801083007988 */ /* 0x0001e20008000404 */
[----:B------:R-:W-:Y:S02]  /*6c80*/  CS2R R76, SRZ ;  /* 0x00000000004c7805 */ /* 0x000fe4000001ff00 */
[----:B------:R-:W-:Y:S02]  /*6c90*/  CS2R R78, SRZ ;  /* 0x00000000004e7805 */ /* 0x000fe4000001ff00 */
[----:B------:R-:W-:Y:S02]  /*6ca0*/  CS2R R80, SRZ ;  /* 0x0000000000507805 */ /* 0x000fe4000001ff00 */
[----:B------:R-:W-:Y:S02]  /*6cb0*/  CS2R R82, SRZ ;  /* 0x0000000000527805 */ /* 0x000fe4000001ff00 */
[----:B------:R-:W-:Y:S02]  /*6cc0*/  CS2R R84, SRZ ;  /* 0x0000000000547805 */ /* 0x000fe4000001ff00 */
[----:B------:R-:W-:-:S02]  /*6cd0*/  CS2R R86, SRZ ;  /* 0x0000000000567805 */ /* 0x000fc4000001ff00 */
        /* <DEDUP_REMOVED lines=21> */
[----:B0-----:R-:W-:Y:S02]  /*6e30*/  CS2R R130, SRZ ;  /* 0x0000000000827805 */ /* 0x001fe4000001ff00 */
        /* <DEDUP_REMOVED lines=9> */
[----:B------:R-:W-:Y:S01]  /*6ed0*/  CS2R R150, SRZ ;  /* 0x0000000000967805 */ /* 0x000fe2000001ff00 */
[----:B------:R-:W-:Y:S06]  /*6ee0*/  @!P0 BRA `(.L_x_0) ;  /* 0x000000a000408947 */ /* 0x000fec0003800000 */
[----:B------:R-:W0:Y:S01]  /*6ef0*/  LDC R39, c[0x0][0x268] ;  /* 0x00009a00ff277b82 */ /* 0x000e220000000800 */
[--C-:B------:R-:W-:Y:S01]  /*6f00*/  SHF.R.U32.HI R0, RZ, 0x6, R238.reuse ;  /* 0x00000006ff007819 */ /* 0x100fe200000116ee */
[----:B------:R-:W-:Y:S01]  /*6f10*/  ULDC UR5, c[0x0][0x258] ;  /* 0x0000960000057ab9 */ /* 0x000fe20000000800 */
[----:B------:R-:W-:Y:S01]  /*6f20*/  ULDC.64 UR8, c[0x0][0x218] ;  /* 0x0000860000087ab9 */ /* 0x000fe20000000a00 */
[----:B------:R-:W-:Y:S02]  /*6f30*/  SHF.R.U32.HI R11, RZ, 0x5, R238 ;  /* 0x00000005ff0b7819 */ /* 0x000fe400000116ee */
[----:B------:R-:W-:Y:S02]  /*6f40*/  CS2R R66, SRZ ;  /* 0x0000000000427805 */ /* 0x000fe4000001ff00 */
[----:B------:R-:W-:Y:S02]  /*6f50*/  SGXT.U32 R0, R0, 0x2 ;  /* 0x000000020000781a */ /* 0x000fe40000000000 */
[----:B------:R-:W-:Y:S01]  /*6f60*/  CS2R R68, SRZ ;  /* 0x0000000000447805 */ /* 0x000fe2000001ff00 */
[----:B------:R-:W1:Y:S01]  /*6f70*/  LDC.64 R4, c[0x0][0x250] ;  /* 0x00009400ff047b82 */ /* 0x000e620000000a00 */
[----:B------:R-:W-:-:S02]  /*6f80*/  R2UR UR61, R11 ;  /* 0x000000000b3d72ca */ /* 0x000fc400000e0000 */
[----:B------:R-:W-:Y:S02]  /*6f90*/  CS2R R70, SRZ ;  /* 0x0000000000467805 */ /* 0x000fe4000001ff00 */
[----:B------:R-:W-:Y:S02]  /*6fa0*/  LEA R13, R181, R179, 0x7 ;  /* 0x000000b3b50d7211 */ /* 0x000fe400078e38ff */
[----:B------:R-:W-:Y:S02]  /*6fb0*/  CS2R R72, SRZ ;  /* 0x0000000000487805 */ /* 0x000fe4000001ff00 */
[----:B------:R-:W-:Y:S02]  /*6fc0*/  SHF.R.U32.HI R181, RZ, 0x2, R181 ;  /* 0x00000002ffb57819 */ /* 0x000fe400000116b5 */
[----:B------:R-:W-:Y:S02]  /*6fd0*/  CS2R R74, SRZ ;  /* 0x00000000004a7805 */ /* 0x000fe4000001ff00 */
[----:B------:R-:W-:Y:S01]  /*6fe0*/  SHF.L.U32 R10, R184, 0x1, RZ ;  /* 0x00000001b80a7819 */ /* 0x000fe200000006ff */
[----:B------:R-:W2:Y:S01]  /*6ff0*/  S2UR UR10, SR_CTAID.Y ;  /* 0x00000000000a79c3 */ /* 0x000ea20000002600 */
[----:B------:R-:W-:-:S02]  /*7000*/  CS2R R76, SRZ ;  /* 0x00000000004c7805 */ /* 0x000fc4000001ff00 */
[----:B------:R-:W-:Y:S02]  /*7010*/  CS2R R78, SRZ ;  /* 0x00000000004e7805 */ /* 0x000fe4000001ff00 */
[----:B------:R-:W-:Y:S02]  /*7020*/  LOP3.LUT R10, R10, R181, RZ, 0x3c, !PT ;  /* 0x000000b50a0a7212 */ /* 0x000fe400078e3cff */
[----:B------:R-:W-:Y:S02]  /*7030*/  CS2R R80, SRZ ;  /* 0x0000000000507805 */ /* 0x000fe4000001ff00 */
[----:B------:R-:W-:Y:S02]  /*7040*/  CS2R R82, SRZ ;  /* 0x0000000000527805 */ /* 0x000fe4000001ff00 */
[----:B------:R-:W-:Y:S02]  /*7050*/  CS2R R84, SRZ ;  /* 0x0000000000547805 */ /* 0x000fe4000001ff00 */
[----:B------:R-:W-:Y:S01]  /*7060*/  CS2R R86, SRZ ;  /* 0x0000000000567805 */ /* 0x000fe2000001ff00 */
[----:B------:R-:W3:Y:S01]  /*7070*/  LDC.64 R2, c[0x0][0x260] ;  /* 0x00009800ff027b82 */ /* 0x000ee20000000a00 */
[----:B0-----:R-:W-:Y:S01]  /*7080*/  IMAD R6, R0, R39, RZ ;  /* 0x0000002700067224 */ /* 0x001fe200078e02ff */
[----:B------:R-:W-:Y:S01]  /*7090*/  CS2R R88, SRZ ;  /* 0x0000000000587805 */ /* 0x000fe2000001ff00 */
[----:B------:R-:W-:Y:S01]  /*70a0*/  IMAD R0, R184, UR5, RZ ;  /* 0x00000005b8007c24 */ /* 0x000fe2000f8e02ff */
[----:B------:R-:W-:Y:S01]  /*70b0*/  UMOV UR5, URZ ;  /* 0x0000003f00057c82 */ /* 0x000fe20008000000 */
[----:B------:R-:W-:-:S02]  /*70c0*/  CS2R R90, SRZ ;  /* 0x00000000005a7805 */ /* 0x000fc4000001ff00 */
[----:B------:R-:W-:Y:S02]  /*70d0*/  LEA R8, R39, R6, 0x2 ;  /* 0x0000000627087211 */ /* 0x000fe400078e10ff */
[----:B------:R-:W-:Y:S01]  /*70e0*/  CS2R R92, SRZ ;  /* 0x00000000005c7805 */ /* 0x000fe2000001ff00 */
[----:B-1----:R-:W-:Y:S01]  /*70f0*/  IMAD R9, R5, 0x24, RZ ;  /* 0x0000002405097824 */ /* 0x002fe200078e02ff */
[----:B------:R-:W-:Y:S02]  /*7100*/  CS2R R94, SRZ ;  /* 0x00000000005e7805 */ /* 0x000fe4000001ff00 */
[----:B------:R-:W-:Y:S01]  /*7110*/  LEA R12, R39, R8, 0x2 ;  /* 0x00000008270c7211 */ /* 0x000fe200078e10ff */
[----:B------:R-:W-:Y:S01]  /*7120*/  IMAD R7, R5, 0x22, RZ ;  /* 0x0000002205077824 */ /* 0x000fe200078e02ff */
[----:B------:R-:W-:Y:S02]  /*7130*/  CS2R R96, SRZ ;  /* 0x0000000000607805 */ /* 0x000fe4000001ff00 */
[----:B------:R-:W-:-:S02]  /*7140*/  CS2R R98, SRZ ;  /* 0x0000000000627805 */ /* 0x000fc4000001ff00 */
[C---:B------:R-:W-:Y:S02]  /*7150*/  LEA R14, R39.reuse, R12, 0x2 ;  /* 0x0000000c270e7211 */ /* 0x040fe400078e10ff */
[----:B------:R-:W-:Y:S01]  /*7160*/  CS2R R100, SRZ ;  /* 0x0000000000647805 */ /* 0x000fe2000001ff00 */
[----:B--2---:R-:W-:Y:S01]  /*7170*/  IMAD R4, R4, UR10, RZ ;  /* 0x0000000a04047c24 */ /* 0x004fe2000f8e02ff */
[----:B------:R-:W-:Y:S02]  /*7180*/  CS2R R102, SRZ ;  /* 0x0000000000667805 */ /* 0x000fe4000001ff00 */
[----:B------:R-:W-:Y:S02]  /*7190*/  LEA R16, R39, R14, 0x2 ;  /* 0x0000000e27107211 */ /* 0x000fe400078e10ff */
[----:B------:R-:W-:Y:S02]  /*71a0*/  CS2R R104, SRZ ;  /* 0x0000000000687805 */ /* 0x000fe4000001ff00 */
[----:B------:R-:W-:-:S02]  /*71b0*/  CS2R R106, SRZ ;  /* 0x00000000006a7805 */ /* 0x000fc4000001ff00 */
[----:B------:R-:W-:Y:S02]  /*71c0*/  CS2R R108, SRZ ;  /* 0x00000000006c7805 */ /* 0x000fe4000001ff00 */
[----:B------:R-:W-:Y:S02]  /*71d0*/  LEA R17, R39, R16, 0x2 ;  /* 0x0000001027117211 */ /* 0x000fe400078e10ff */
[----:B------:R-:W-:Y:S02]  /*71e0*/  CS2R R110, SRZ ;  /* 0x00000000006e7805 */ /* 0x000fe4000001ff00 */
[----:B---3--:R-:W-:Y:S01]  /*71f0*/  MOV R31, R2 ;  /* 0x00000002001f7202 */ /* 0x008fe20000000f00 */
[----:B------:R0:W-:Y:S01]  /*7200*/  STL [R1+0x504], R3 ;  /* 0x0005040301007387 */ /* 0x0001e20000100800 */
[----:B------:R-:W-:Y:S02]  /*7210*/  MOV R15, R3 ;  /* 0x00000003000f7202 */ /* 0x000fe40000000f00 */
[----:B------:R-:W-:-:S02]  /*7220*/  CS2R R112, SRZ ;  /* 0x0000000000707805 */ /* 0x000fc4000001ff00 */
[C---:B------:R-:W-:Y:S01]  /*7230*/  SHF.L.U32 R2, R4.reuse, 0x1, RZ ;  /* 0x0000000104027819 */ /* 0x040fe200000006ff */
[----:B------:R-:W-:Y:S01]  /*7240*/  IMAD.HI R4, R4, 0x2, RZ ;  /* 0x0000000204047827 */ /* 0x000fe200078e02ff */
[C---:B------:R-:W-:Y:S02]  /*7250*/  LEA R18, R39.reuse, R17, 0x2 ;  /* 0x0000001127127211 */ /* 0x040fe400078e10ff */
[----:B------:R-:W-:Y:S02]  /*7260*/  CS2R R114, SRZ ;  /* 0x0000000000727805 */ /* 0x000fe4000001ff00 */
[----:B------:R-:W-:Y:S01]  /*7270*/  CS2R R116, SRZ ;  /* 0x0000000000747805 */ /* 0x000fe2000001ff00 */
[----:B------:R-:W-:Y:S01]  /*7280*/  IMAD R192, R192, R15, RZ ;  /* 0x0000000fc0c07224 */ /* 0x000fe200078e02ff */
[----:B------:R-:W-:Y:S02]  /*7290*/  LEA R19, R39, R18, 0x2 ;  /* 0x0000001227137211 */ /* 0x000fe400078e10ff */
[----:B------:R-:W-:-:S02]  /*72a0*/  CS2R R118, SRZ ;  /* 0x0000000000767805 */ /* 0x000fc4000001ff00 */
[----:B0-----:R-:W-:Y:S01]  /*72b0*/  SHF.L.U32 R3, R0, 0x1, RZ ;  /* 0x0000000100037819 */ /* 0x001fe200000006ff */
[C---:B------:R-:W-:Y:S01]  /*72c0*/  IMAD.HI R15, R192.reuse, 0x2, RZ ;  /* 0x00000002c00f7827 */ /* 0x040fe200078e02ff */
[----:B------:R-:W-:Y:S02]  /*72d0*/  SHF.L.U32 R11, R192, 0x1, RZ ;  /* 0x00000001c00b7819 */ /* 0x000fe400000006ff */
[----:B------:R-:W-:Y:S02]  /*72e0*/  CS2R R120, SRZ ;  /* 0x0000000000787805 */ /* 0x000fe4000001ff00 */
[----:B------:R-:W-:Y:S01]  /*72f0*/  IADD3 R2, P0, P1, R3, UR8, R2 ;  /* 0x0000000803027c10 */ /* 0x000fe2000f91e002 */
[----:B------:R-:W-:Y:S01]  /*7300*/  IMAD.HI R3, R0, 0x2, RZ ;  /* 0x0000000200037827 */ /* 0x000fe200078e02ff */
[----:B------:R-:W-:Y:S02]  /*7310*/  LEA R20, R39, R19, 0x2 ;  /* 0x0000001327147211 */ /* 0x000fe400078e10ff */
[----:B------:R-:W-:-:S02]  /*7320*/  CS2R R122, SRZ ;  /* 0x00000000007a7805 */ /* 0x000fc4000001ff00 */
[----:B------:R-:W-:Y:S01]  /*7330*/  IADD3 RZ, P2, R7, R2, RZ ;  /* 0x0000000207ff7210 */ /* 0x000fe20007f5e0ff */
[----:B------:R-:W-:Y:S01]  /*7340*/  IMAD R0, R31, UR10, RZ ;  /* 0x0000000a1f007c24 */ /* 0x000fe2000f8e02ff */
[----:B------:R-:W-:Y:S01]  /*7350*/  IADD3.X R3, R3, UR9, R4, P0, P1 ;  /* 0x0000000903037c10 */ /* 0x000fe200087e2404 */
[----:B------:R-:W-:Y:S01]  /*7360*/  ULDC.64 UR8, c[0x0][0x220] ;  /* 0x0000880000087ab9 */ /* 0x000fe20000000a00 */
[----:B------:R-:W-:Y:S01]  /*7370*/  LEA R21, R39, R20, 0x2 ;  /* 0x0000001427157211 */ /* 0x000fe200078e10ff */
[----:B------:R-:W-:Y:S01]  /*7380*/  IMAD R7, R5, 0x26, RZ ;  /* 0x0000002605077824 */ /* 0x000fe200078e02ff */
[C---:B------:R-:W-:Y:S01]  /*7390*/  SHF.L.U32 R4, R0.reuse, 0x1, RZ ;  /* 0x0000000100047819 */ /* 0x040fe200000006ff */
[----:B------:R-:W-:Y:S01]  /*73a0*/  IMAD.HI R0, R0, 0x2, RZ ;  /* 0x0000000200007827 */ /* 0x000fe200078e02ff */
[----:B------:R-:W-:Y:S02]  /*73b0*/  LEA R22, R39, R21, 0x2 ;  /* 0x0000001527167211 */ /* 0x000fe400078e10ff */
[----:B------:R-:W-:-:S02]  /*73c0*/  CS2R R124, SRZ ;  /* 0x00000000007c7805 */ /* 0x000fc4000001ff00 */
[----:B------:R-:W-:Y:S01]  /*73d0*/  IADD3 R35, P3, P5, R11, UR8, R4 ;  /* 0x000000080b237c10 */ /* 0x000fe2000fd7e004 */
[----:B------:R-:W-:Y:S01]  /*73e0*/  UIADD3 UR8, UR4, 0x20000, URZ ;  /* 0x0002000004087890 */ /* 0x000fe2000fffe03f */
[----:B------:R-:W-:Y:S02]  /*73f0*/  LEA R23, R39, R22, 0x2 ;  /* 0x0000001627177211 */ /* 0x000fe400078e10ff */
[----:B------:R-:W-:Y:S02]  /*7400*/  CS2R R126, SRZ ;  /* 0x00000000007e7805 */ /* 0x000fe4000001ff00 */
[----:B------:R-:W-:Y:S01]  /*7410*/  IADD3.X R37, R15, UR9, R0, P3, P5 ;  /* 0x000000090f257c10 */ /* 0x000fe20009fea400 */
[----:B------:R-:W-:Y:S01]  /*7420*/  USHF.R.U32.HI UR8, URZ, 0x4, UR8 ;  /* 0x000000043f087899 */ /* 0x000fe20008011608 */
[----:B------:R-:W-:Y:S02]  /*7430*/  LEA R64, P3, R6, R35, 0x1 ;  /* 0x0000002306407211 */ /* 0x000fe400078608ff */
[----:B------:R-:W-:-:S02]  /*7440*/  CS2R R128, SRZ ;  /* 0x0000000000807805 */ /* 0x000fc4000001ff00 */
[----:B------:R-:W-:Y:S01]  /*7450*/  LEA R62, P5, R8, R35, 0x1 ;  /* 0x00000023083e7211 */ /* 0x000fe200078a08ff */
[----:B------:R-:W-:Y:S01]  /*7460*/  USGXT.U32 UR10, UR8, 0xe ;  /* 0x0000000e080a789a */ /* 0x000fe20008000000 */
[-C--:B------:R-:W-:Y:S02]  /*7470*/  LEA.HI.X.SX32 R65, R6, R37.reuse, 0x1, P3 ;  /* 0x0000002506417211 */ /* 0x080fe400018f0eff */
[----:B------:R-:W-:Y:S02]  /*7480*/  CS2R R130, SRZ ;  /* 0x0000000000827805 */ /* 0x000fe4000001ff00 */
[----:B------:R-:W-:Y:S01]  /*7490*/  LEA.HI.X.SX32 R63, R8, R37, 0x1, P5 ;  /* 0x00000025083f7211 */ /* 0x000fe200028f0eff */
[----:B------:R-:W-:Y:S01]  /*74a0*/  UIADD3 UR46, UP0, UR10, 0x2, URZ ;  /* 0x000000020a2e7890 */ /* 0x000fe2000ff1e03f */
[----:B------:R-:W-:Y:S01]  /*74b0*/  LEA R24, R39, R23, 0x2 ;  /* 0x0000001727187211 */ /* 0x000fe200078e10ff */
[----:B------:R0:W-:Y:S01]  /*74c0*/  STL.64 [R1+0x4f8], R64 ;  /* 0x0004f84001007387 */ /* 0x0001e20000100a00 */
[----:B------:R-:W-:Y:S01]  /*74d0*/  IADD3 RZ, P1, R9, R2, RZ ;  /* 0x0000000209ff7210 */ /* 0x000fe20007f3e0ff */
[----:B------:R-:W-:Y:S01]  /*74e0*/  IMAD R9, R5, 0x28, RZ ;  /* 0x0000002805097824 */ /* 0x000fe200078e02ff */
[----:B------:R-:W-:Y:S01]  /*74f0*/  LEA R25, R39, R24, 0x2 ;  /* 0x0000001827197211 */ /* 0x000fe200078e10ff */
[----:B------:R1:W-:Y:S01]  /*7500*/  STL.64 [R1+0x4f0], R62 ;  /* 0x0004f03e01007387 */ /* 0x0003e20000100a00 */
[-C--:B------:R-:W-:Y:S01]  /*7510*/  IADD3 RZ, P0, R7, R2.reuse, RZ ;  /* 0x0000000207ff7210 */ /* 0x080fe20007f1e0ff */
[----:B------:R-:W-:Y:S01]  /*7520*/  IMAD R7, R5, 0x2a, RZ ;  /* 0x0000002a05077824 */ /* 0x000fe200078e02ff */
[----:B------:R-:W-:Y:S01]  /*7530*/  LEA R26, R39, R25, 0x2 ;  /* 0x00000019271a7211 */ /* 0x000fe200078e10ff */
[----:B------:R-:W-:Y:S01]  /*7540*/  UIADD3.X UR47, UR5, 0x40000040, URZ, UP0, !UPT ;  /* 0x40000040052f7890 */ /* 0x000fe200087fe43f */
[----:B------:R-:W-:-:S02]  /*7550*/  IADD3 RZ, P4, R9, R2, RZ ;  /* 0x0000000209ff7210 */ /* 0x000fc40007f9e0ff */
[----:B------:R-:W-:Y:S02]  /*7560*/  CS2R R136, SRZ ;  /* 0x0000000000887805 */ /* 0x000fe4000001ff00 */
[C---:B------:R-:W-:Y:S02]  /*7570*/  LEA R27, R39.reuse, R26, 0x2 ;  /* 0x0000001a271b7211 */ /* 0x040fe400078e10ff */
[----:B------:R-:W-:Y:S02]  /*7580*/  CS2R R138, SRZ ;  /* 0x00000000008a7805 */ /* 0x000fe4000001ff00 */
[----:B0-----:R-:W-:Y:S02]  /*7590*/  LEA R64, P3, R12, R35, 0x1 ;  /* 0x000000230c407211 */ /* 0x001fe400078608ff */
[----:B------:R-:W-:Y:S02]  /*75a0*/  CS2R R140, SRZ ;  /* 0x00000000008c7805 */ /* 0x000fe4000001ff00 */
[----:B------:R-:W-:-:S02]  /*75b0*/  LEA R28, R39, R27, 0x2 ;  /* 0x0000001b271c7211 */ /* 0x000fc400078e10ff */
[----:B------:R-:W-:Y:S02]  /*75c0*/  CS2R R142, SRZ ;  /* 0x00000000008e7805 */ /* 0x000fe4000001ff00 */
[----:B-1----:R-:W-:Y:S02]  /*75d0*/  LEA R62, P5, R14, R35, 0x1 ;  /* 0x000000230e3e7211 */ /* 0x002fe400078a08ff */
[----:B------:R-:W-:Y:S02]  /*75e0*/  CS2R R144, SRZ ;  /* 0x0000000000907805 */ /* 0x000fe4000001ff00 */
[-C--:B------:R-:W-:Y:S02]  /*75f0*/  LEA.HI.X.SX32 R65, R12, R37.reuse, 0x1, P3 ;  /* 0x000000250c417211 */ /* 0x080fe400018f0eff */
[----:B------:R-:W-:Y:S02]  /*7600*/  CS2R R146, SRZ ;  /* 0x0000000000927805 */ /* 0x000fe4000001ff00 */
[----:B------:R-:W-:-:S02]  /*7610*/  LEA.HI.X.SX32 R63, R14, R37, 0x1, P5 ;  /* 0x000000250e3f7211 */ /* 0x000fc400028f0eff */
[----:B------:R-:W-:Y:S02]  /*7620*/  CS2R R148, SRZ ;  /* 0x0000000000947805 */ /* 0x000fe4000001ff00 */
[C---:B------:R-:W-:Y:S01]  /*7630*/  LEA R29, R39.reuse, R28, 0x2 ;  /* 0x0000001c271d7211 */ /* 0x040fe200078e10ff */
[----:B------:R0:W-:Y:S01]  /*7640*/  STL.64 [R1+0x4e8], R64 ;  /* 0x0004e84001007387 */ /* 0x0001e20000100a00 */
[----:B------:R-:W-:Y:S01]  /*7650*/  CS2R R150, SRZ ;  /* 0x0000000000967805 */ /* 0x000fe2000001ff00 */
[----:B------:R-:W-:Y:S01]  /*7660*/  UIADD3.64 UR12, UR46, 0x1fe, URZ ;  /* 0x000001fe2e0c7897 */ /* 0x000fe2000fffe03f */
[C---:B------:R-:W-:Y:S01]  /*7670*/  LEA R30, R39.reuse, R29, 0x2 ;  /* 0x0000001d271e7211 */ /* 0x040fe200078e10ff */
[----:B------:R1:W-:Y:S01]  /*7680*/  STL.64 [R1+0x4e0], R62 ;  /* 0x0004e03e01007387 */ /* 0x0003e20000100a00 */
[----:B------:R-:W-:Y:S02]  /*7690*/  UIADD3.64 UR8, UR46, 0x200, URZ ;  /* 0x000002002e087897 */ /* 0x000fe4000fffe03f */
[----:B------:R-:W-:Y:S01]  /*76a0*/  LEA R31, R39, R30, 0x2 ;  /* 0x0000001e271f7211 */ /* 0x000fe200078e10ff */
[----:B------:R-:W-:Y:S01]  /*76b0*/  UMOV UR60, URZ ;  /* 0x0000003f003c7c82 */ /* 0x000fe20008000000 */
[----:B------:R-:W-:-:S02]  /*76c0*/  UIADD3.64 UR14, UR46, 0x2, URZ ;  /* 0x000000022e0e7897 */ /* 0x000fc4000fffe03f */
[C---:B------:R-:W-:Y:S01]  /*76d0*/  LEA R32, R39.reuse, R31, 0x2 ;  /* 0x0000001f27207211 */ /* 0x040fe200078e10ff */
[----:B------:R-:W-:Y:S01]  /*76e0*/  UIADD3.64 UR18, UR46, 0x4, URZ ;  /* 0x000000042e127897 */ /* 0x000fe2000fffe03f */
[CC--:B0-----:R-:W-:Y:S01]  /*76f0*/  LEA R64, P3, R16.reuse, R35.reuse, 0x1 ;  /* 0x0000002310407211 */ /* 0x0c1fe200078608ff */
[----:B------:R-:W-:Y:S01]  /*7700*/  UIADD3.64 UR12, UR46, 0x202, URZ ;  /* 0x000002022e0c7897 */ /* 0x000fe2000fffe03f */
[----:B------:R-:W-:Y:S01]  /*7710*/  LEA R33, R39, R32, 0x2 ;  /* 0x0000002027217211 */ /* 0x000fe200078e10ff */
[----:B------:R-:W-:Y:S01]  /*7720*/  UIADD3.64 UR8, UR46, 0x204, URZ ;  /* 0x000002042e087897 */ /* 0x000fe2000fffe03f */
[C---:B-1----:R-:W-:Y:S01]  /*7730*/  LEA R62, P5, R17.reuse, R35, 0x1 ;  /* 0x00000023113e7211 */ /* 0x042fe200078a08ff */
[----:B------:R-:W-:Y:S01]  /*7740*/  UIADD3.64 UR58, UR46, 0x3fe, URZ ;  /* 0x000003fe2e3a7897 */ /* 0x000fe2000fffe03f */
[----:B------:R-:W-:Y:S01]  /*7750*/  LEA.HI.X.SX32 R65, R16, R37, 0x1, P3 ;  /* 0x0000002510417211 */ /* 0x000fe200018f0eff */
[----:B------:R-:W-:Y:S01]  /*7760*/  UIADD3.64 UR54, UR46, 0x400, URZ ;  /* 0x000004002e367897 */ /* 0x000fe2000fffe03f */
[C---:B------:R-:W-:Y:S01]  /*7770*/  LEA R14, P3, R18.reuse, R35, 0x1 ;  /* 0x00000023120e7211 */ /* 0x040fe200078608ff */
[----:B------:R-:W-:Y:S01]  /*7780*/  UIADD3.64 UR22, UR46, 0x402, URZ ;  /* 0x000004022e167897 */ /* 0x000fe2000fffe03f */
[-C--:B------:R-:W-:Y:S01]  /*7790*/  LEA.HI.X.SX32 R63, R17, R37.reuse, 0x1, P5 ;  /* 0x00000025113f7211 */ /* 0x080fe200028f0eff */
[----:B------:R0:W-:Y:S01]  /*77a0*/  STL.64 [R1+0x4d8], R64 ;  /* 0x0004d84001007387 */ /* 0x0001e20000100a00 */
[----:B------:R-:W-:Y:S01]  /*77b0*/  LEA.HI.X.SX32 R15, R18, R37, 0x1, P3 ;  /* 0x00000025120f7211 */ /* 0x000fe200018f0eff */
[----:B------:R-:W-:Y:S01]  /*77c0*/  UIADD3.64 UR26, UR46, 0x404, URZ ;  /* 0x000004042e1a7897 */ /* 0x000fe2000fffe03f */
[----:B------:R-:W-:Y:S01]  /*77d0*/  LEA R4, R39, R33, 0x2 ;  /* 0x0000002127047211 */ /* 0x000fe200078e10ff */
[----:B------:R1:W-:Y:S01]  /*77e0*/  STL.64 [R1+0x4d0], R62 ;  /* 0x0004d03e01007387 */ /* 0x0003e20000100a00 */
[----:B------:R-:W-:-:S02]  /*77f0*/  UIADD3.64 UR30, UR46, 0x5fe, URZ ;  /* 0x000005fe2e1e7897 */ /* 0x000fc4000fffe03f */
[C---:B------:R-:W-:Y:S01]  /*7800*/  LEA R0, R39.reuse, R4, 0x2 ;  /* 0x0000000427007211 */ /* 0x040fe200078e10ff */
[----:B------:R2:W-:Y:S01]  /*7810*/  STL.64 [R1+0x4c8], R14 ;  /* 0x0004c80e01007387 */ /* 0x0005e20000100a00 */
[----:B------:R-:W-:Y:S02]  /*7820*/  UIADD3.64 UR34, UR46, 0x600, URZ ;  /* 0x000006002e227897 */ /* 0x000fe4000fffe03f */
[C---:B------:R-:W-:Y:S02]  /*7830*/  LEA R6, R39.reuse, R0, 0x2 ;  /* 0x0000000027067211 */ /* 0x040fe400078e10ff */
[----:B0-----:R-:W-:Y:S01]  /*7840*/  CS2R R64, SRZ ;  /* 0x0000000000407805 */ /* 0x001fe2000001ff00 */
[----:B------:R-:W-:Y:S01]  /*7850*/  UIADD3.64 UR38, UR46, 0x602, URZ ;  /* 0x000006022e267897 */ /* 0x000fe2000fffe03f */
[----:B------:R-:W-:Y:S01]  /*7860*/  LEA R8, R39, R6, 0x2 ;  /* 0x0000000627087211 */ /* 0x000fe200078e10ff */
[----:B------:R-:W-:Y:S01]  /*7870*/  UIADD3.64 UR42, UR46, 0x604, URZ ;  /* 0x000006042e2a7897 */ /* 0x000fe2000fffe03f */
[-C--:B-1----:R-:W-:Y:S01]  /*7880*/  LEA R62, P5, R19, R35.reuse, 0x1 ;  /* 0x00000023133e7211 */ /* 0x082fe200078a08ff */
[----:B------:R-:W-:Y:S01]  /*7890*/  ULDC UR5, c[0x0][0x238] ;  /* 0x00008e0000057ab9 */ /* 0x000fe20000000800 */
[----:B------:R-:W-:Y:S01]  /*78a0*/  LEA R9, R39, R8, 0x2 ;  /* 0x0000000827097211 */ /* 0x000fe200078e10ff */
[----:B------:R-:W-:Y:S01]  /*78b0*/  UMOV UR11, 0x40000040 ;  /* 0x40000040000b7882 */ /* 0x000fe20000000000 */
[----:B--2---:R-:W-:-:S02]  /*78c0*/  LEA R14, P3, R20, R35, 0x1 ;  /* 0x00000023140e7211 */ /* 0x004fc400078608ff */
[----:B------:R-:W-:Y:S02]  /*78d0*/  LEA.HI.X.SX32 R63, R19, R37, 0x1, P5 ;  /* 0x00000025133f7211 */ /* 0x000fe400028f0eff */
[C---:B------:R-:W-:Y:S02]  /*78e0*/  LEA R16, P5, R21.reuse, R35, 0x1 ;  /* 0x0000002315107211 */ /* 0x040fe400078a08ff */
[----:B------:R-:W-:Y:S02]  /*78f0*/  LEA.HI.X.SX32 R15, R20, R37, 0x1, P3 ;  /* 0x00000025140f7211 */ /* 0x000fe400018f0eff */
[C---:B------:R-:W-:Y:S02]  /*7900*/  LEA R18, P3, R22.reuse, R35, 0x1 ;  /* 0x0000002316127211 */ /* 0x040fe400078608ff */
[-C--:B------:R-:W-:Y:S01]  /*7910*/  LEA.HI.X.SX32 R17, R21, R37.reuse, 0x1, P5 ;  /* 0x0000002515117211 */ /* 0x080fe200028f0eff */
[----:B------:R0:W-:Y:S01]  /*7920*/  STL.64 [R1+0x4b8], R14 ;  /* 0x0004b80e01007387 */ /* 0x0001e20000100a00 */
[----:B------:R-:W-:-:S02]  /*7930*/  LEA.HI.X.SX32 R19, R22, R37, 0x1, P3 ;  /* 0x0000002516137211 */ /* 0x000fc400018f0eff */
[C---:B------:R-:W-:Y:S01]  /*7940*/  LEA R11, R39.reuse, R9, 0x2 ;  /* 0x00000009270b7211 */ /* 0x040fe200078e10ff */
[----:B------:R-:W-:Y:S03]  /*7950*/  STL.64 [R1+0x4c0], R62 ;  /* 0x0004c03e01007387 */ /* 0x000fe60000100a00 */
[C---:B------:R-:W-:Y:S01]  /*7960*/  LEA R12, R39.reuse, R11, 0x2 ;  /* 0x0000000b270c7211 */ /* 0x040fe200078e10ff */
[----:B------:R1:W-:Y:S04]  /*7970*/  STL.64 [R1+0x4b0], R16 ;  /* 0x0004b01001007387 */ /* 0x0003e80000100a00 */
[----:B------:R2:W-:Y:S01]  /*7980*/  STL.64 [R1+0x4a8], R18 ;  /* 0x0004a81201007387 */ /* 0x0005e20000100a00 */
[----:B0-----:R-:W-:-:S04]  /*7990*/  LEA R14, R39, R12, 0x2 ;  /* 0x0000000c270e7211 */ /* 0x001fc800078e10ff */
[----:B------:R-:W-:Y:S02]  /*79a0*/  LEA R15, R39, R14, 0x2 ;  /* 0x0000000e270f7211 */ /* 0x000fe400078e10ff */
[CC--:B-1----:R-:W-:Y:S02]  /*79b0*/  LEA R16, P5, R23.reuse, R35.reuse, 0x1 ;  /* 0x0000002317107211 */ /* 0x0c2fe400078a08ff */
[C---:B--2---:R-:W-:Y:S02]  /*79c0*/  LEA R18, P3, R24.reuse, R35, 0x1 ;  /* 0x0000002318127211 */ /* 0x044fe400078608ff */
[----:B------:R-:W-:Y:S02]  /*79d0*/  LEA.HI.X.SX32 R17, R23, R37, 0x1, P5 ;  /* 0x0000002517117211 */ /* 0x000fe400028f0eff */
[C---:B------:R-:W-:Y:S02]  /*79e0*/  LEA R20, P5, R25.reuse, R35, 0x1 ;  /* 0x0000002319147211 */ /* 0x040fe400078a08ff */
[-C--:B------:R-:W-:Y:S01]  /*79f0*/  LEA.HI.X.SX32 R19, R24, R37.reuse, 0x1, P3 ;  /* 0x0000002518137211 */ /* 0x080fe200018f0eff */
[----:B------:R0:W-:Y:S01]  /*7a00*/  STL.64 [R1+0x4a0], R16 ;  /* 0x0004a01001007387 */ /* 0x0001e20000100a00 */
[----:B------:R-:W-:Y:S01]  /*7a10*/  LEA.HI.X.SX32 R21, R25, R37, 0x1, P5 ;  /* 0x0000002519157211 */ /* 0x000fe200028f0eff */
[----:B------:R-:W-:-:S02]  /*7a20*/  IMAD R25, R5, 0xd, RZ ;  /* 0x0000000d05197824 */ /* 0x000fc400078e02ff */
[----:B------:R1:W-:Y:S04]  /*7a30*/  STL.64 [R1+0x498], R18 ;  /* 0x0004981201007387 */ /* 0x0003e80000100a00 */
[----:B------:R2:W-:Y:S01]  /*7a40*/  STL.64 [R1+0x490], R20 ;  /* 0x0004901401007387 */ /* 0x0005e20000100a00 */
[C---:B0-----:R-:W-:Y:S02]  /*7a50*/  LEA R16, R39.reuse, R15, 0x2 ;  /* 0x0000000f27107211 */ /* 0x041fe400078e10ff */
[-C--:B-1----:R-:W-:Y:S02]  /*7a60*/  LEA R18, P3, R26, R35.reuse, 0x1 ;  /* 0x000000231a127211 */ /* 0x082fe400078608ff */
[----:B------:R-:W-:Y:S02]  /*7a70*/  LEA R17, R39, R16, 0x2 ;  /* 0x0000001027117211 */ /* 0x000fe400078e10ff */
[----:B--2---:R-:W-:-:S02]  /*7a80*/  LEA R20, P5, R27, R35, 0x1 ;  /* 0x000000231b147211 */ /* 0x004fc400078a08ff */
[----:B------:R-:W-:Y:S02]  /*7a90*/  LEA.HI.X.SX32 R19, R26, R37, 0x1, P3 ;  /* 0x000000251a137211 */ /* 0x000fe400018f0eff */
[C---:B------:R-:W-:Y:S02]  /*7aa0*/  LEA R22, P3, R28.reuse, R35, 0x1 ;  /* 0x000000231c167211 */ /* 0x040fe400078608ff */
[-C--:B------:R-:W-:Y:S01]  /*7ab0*/  LEA.HI.X.SX32 R21, R27, R37.reuse, 0x1, P5 ;  /* 0x000000251b157211 */ /* 0x080fe200028f0eff */
[----:B------:R0:W-:Y:S01]  /*7ac0*/  STL.64 [R1+0x488], R18 ;  /* 0x0004881201007387 */ /* 0x0001e20000100a00 */
[----:B------:R-:W-:Y:S01]  /*7ad0*/  LEA.HI.X.SX32 R23, R28, R37, 0x1, P3 ;  /* 0x000000251c177211 */ /* 0x000fe200018f0eff */
[----:B------:R-:W-:Y:S02]  /*7ae0*/  IMAD R27, R5, 0xe, RZ ;  /* 0x0000000e051b7824 */ /* 0x000fe400078e02ff */
[----:B------:R1:W-:Y:S04]  /*7af0*/  STL.64 [R1+0x480], R20 ;  /* 0x0004801401007387 */ /* 0x0003e80000100a00 */
[----:B------:R2:W-:Y:S01]  /*7b00*/  STL.64 [R1+0x478], R22 ;  /* 0x0004781601007387 */ /* 0x0005e20000100a00 */
[----:B0-----:R-:W-:-:S02]  /*7b10*/  LEA R18, R39, R17, 0x2 ;  /* 0x0000001127127211 */ /* 0x001fc400078e10ff */
[-C--:B-1----:R-:W-:Y:S02]  /*7b20*/  LEA R20, P5, R29, R35.reuse, 0x1 ;  /* 0x000000231d147211 */ /* 0x082fe400078a08ff */
[----:B------:R-:W-:Y:S02]  /*7b30*/  LEA R19, R39, R18, 0x2 ;  /* 0x0000001227137211 */ /* 0x000fe400078e10ff */
[C---:B--2---:R-:W-:Y:S02]  /*7b40*/  LEA R22, P3, R30.reuse, R35, 0x1 ;  /* 0x000000231e167211 */ /* 0x044fe400078608ff */
[----:B------:R-:W-:Y:S01]  /*7b50*/  LEA.HI.X.SX32 R21, R29, R37, 0x1, P5 ;  /* 0x000000251d157211 */ /* 0x000fe200028f0eff */
[----:B------:R-:W-:Y:S01]  /*7b60*/  IMAD R29, R5, 0x12, RZ ;  /* 0x00000012051d7824 */ /* 0x000fe200078e02ff */
[C---:B------:R-:W-:Y:S02]  /*7b70*/  LEA R62, P5, R31.reuse, R35, 0x1 ;  /* 0x000000231f3e7211 */ /* 0x040fe400078a08ff */
[-C--:B------:R-:W-:Y:S01]  /*7b80*/  LEA.HI.X.SX32 R23, R30, R37.reuse, 0x1, P3 ;  /* 0x000000251e177211 */ /* 0x080fe200018f0eff */
[----:B------:R0:W-:Y:S01]  /*7b90*/  STL.64 [R1+0x470], R20 ;  /* 0x0004701401007387 */ /* 0x0001e20000100a00 */
[----:B------:R-:W-:-:S03]  /*7ba0*/  LEA.HI.X.SX32 R63, R31, R37, 0x1, P5 ;  /* 0x000000251f3f7211 */ /* 0x000fc600028f0eff */
        /* <DEDUP_REMOVED lines=17> */
[-C--:B------:R-:W-:Y:S02]  /*7cc0*/  LEA.HI.X.SX32 R63, R0, R37.reuse, 0x1, P5 ;  /* 0x00000025003f7211 */ /* 0x080fe400028f0eff */
[----:B------:R-:W-:Y:S02]  /*7cd0*/  LEA.HI.X.SX32 R31, R6, R37, 0x1, P3 ;  /* 0x00000025061f7211 */ /* 0x000fe400018f0eff */
[C---:B------:R-:W-:Y:S01]  /*7ce0*/  LEA R32, P5, R8.reuse, R35, 0x1 ;  /* 0x0000002308207211 */ /* 0x040fe200078a08ff */
[----:B------:R-:W-:Y:S01]  /*7cf0*/  STL.64 [R1+0x440], R62 ;  /* 0x0004403e01007387 */ /* 0x000fe20000100a00 */
[C---:B------:R-:W-:Y:S02]  /*7d00*/  LEA R0, R39.reuse, R23, 0x2 ;  /* 0x0000001727007211 */ /* 0x040fe400078e10ff */
[----:B------:R-:W-:Y:S01]  /*7d10*/  LEA.HI.X.SX32 R33, R8, R37, 0x1, P5 ;  /* 0x0000002508217211 */ /* 0x000fe200028f0eff */
[----:B------:R0:W-:Y:S01]  /*7d20*/  STL.64 [R1+0x438], R30 ;  /* 0x0004381e01007387 */ /* 0x0001e20000100a00 */
[----:B------:R-:W-:-:S03]  /*7d30*/  LEA R4, R39, R0, 0x2 ;  /* 0x0000000027047211 */ /* 0x000fc600078e10ff */
[----:B------:R1:W-:Y:S01]  /*7d40*/  STL.64 [R1+0x430], R32 ;  /* 0x0004302001007387 */ /* 0x0003e20000100a00 */
[----:B------:R-:W-:-:S04]  /*7d50*/  LEA R6, R39, R4, 0x2 ;  /* 0x0000000427067211 */ /* 0x000fc800078e10ff */
[----:B------:R-:W-:Y:S02]  /*7d60*/  LEA R8, R39, R6, 0x2 ;  /* 0x0000000627087211 */ /* 0x000fe400078e10ff */
[----:B0-----:R-:W-:-:S04]  /*7d70*/  LEA R30, P3, R9, R35, 0x1 ;  /* 0x00000023091e7211 */ /* 0x001fc800078608ff */
[----:B------:R-:W-:Y:S02]  /*7d80*/  LEA.HI.X.SX32 R31, R9, R37, 0x1, P3 ;  /* 0x00000025091f7211 */ /* 0x000fe400018f0eff */
[----:B-1----:R-:W-:Y:S02]  /*7d90*/  LEA R32, P5, R11, R35, 0x1 ;  /* 0x000000230b207211 */ /* 0x002fe400078a08ff */
[----:B------:R-:W-:Y:S01]  /*7da0*/  LEA R9, R39, R8, 0x2 ;  /* 0x0000000827097211 */ /* 0x000fe200078e10ff */
[----:B------:R0:W-:Y:S01]  /*7db0*/  STL.64 [R1+0x428], R30 ;  /* 0x0004281e01007387 */ /* 0x0001e20000100a00 */
[----:B------:R-:W-:Y:S02]  /*7dc0*/  LEA.HI.X.SX32 R33, R11, R37, 0x1, P5 ;  /* 0x000000250b217211 */ /* 0x000fe400028f0eff */
[----:B------:R-:W-:-:S03]  /*7dd0*/  LEA R11, R39, R9, 0x2 ;  /* 0x00000009270b7211 */ /* 0x000fc600078e10ff */
[----:B------:R1:W-:Y:S01]  /*7de0*/  STL.64 [R1+0x420], R32 ;  /* 0x0004202001007387 */ /* 0x0003e20000100a00 */
[----:B0-----:R-:W-:-:S04]  /*7df0*/  LEA R30, P3, R12, R35, 0x1 ;  /* 0x000000230c1e7211 */ /* 0x001fc800078608ff */
[----:B------:R-:W-:Y:S02]  /*7e00*/  LEA.HI.X.SX32 R31, R12, R37, 0x1, P3 ;  /* 0x000000250c1f7211 */ /* 0x000fe400018f0eff */
[C---:B-1----:R-:W-:Y:S02]  /*7e10*/  LEA R32, P5, R14.reuse, R35, 0x1 ;  /* 0x000000230e207211 */ /* 0x042fe400078a08ff */
[----:B------:R-:W-:Y:S01]  /*7e20*/  LEA R12, R39, R11, 0x2 ;  /* 0x0000000b270c7211 */ /* 0x000fe200078e10ff */
[----:B------:R0:W-:Y:S01]  /*7e30*/  STL.64 [R1+0x418], R30 ;  /* 0x0004181e01007387 */ /* 0x0001e20000100a00 */
[----:B------:R-:W-:-:S05]  /*7e40*/  LEA.HI.X.SX32 R33, R14, R37, 0x1, P5 ;  /* 0x000000250e217211 */ /* 0x000fca00028f0eff */
[----:B------:R1:W-:Y:S01]  /*7e50*/  STL.64 [R1+0x410], R32 ;  /* 0x0004102001007387 */ /* 0x0003e20000100a00 */
[----:B0-----:R-:W-:-:S04]  /*7e60*/  LEA R30, P3, R15, R35, 0x1 ;  /* 0x000000230f1e7211 */ /* 0x001fc800078608ff */
[----:B------:R-:W-:Y:S02]  /*7e70*/  LEA.HI.X.SX32 R31, R15, R37, 0x1, P3 ;  /* 0x000000250f1f7211 */ /* 0x000fe400018f0eff */
[----:B-1----:R-:W-:-:S03]  /*7e80*/  LEA R32, P5, R16, R35, 0x1 ;  /* 0x0000002310207211 */ /* 0x002fc600078a08ff */
[----:B------:R0:W-:Y:S01]  /*7e90*/  STL.64 [R1+0x408], R30 ;  /* 0x0004081e01007387 */ /* 0x0001e20000100a00 */
[----:B------:R-:W-:Y:S02]  /*7ea0*/  LEA.HI.X.SX32 R33, R16, R37, 0x1, P5 ;  /* 0x0000002510217211 */ /* 0x000fe400028f0eff */
[----:B------:R-:W-:-:S03]  /*7eb0*/  LEA R14, P5, R18, R35, 0x1 ;  /* 0x00000023120e7211 */ /* 0x000fc600078a08ff */
[----:B------:R1:W-:Y:S01]  /*7ec0*/  STL.64 [R1+0x400], R32 ;  /* 0x0004002001007387 */ /* 0x0003e20000100a00 */
[----:B------:R-:W-:Y:S02]  /*7ed0*/  LEA.HI.X.SX32 R15, R18, R37, 0x1, P5 ;  /* 0x00000025120f7211 */ /* 0x000fe400028f0eff */
[----:B0-----:R-:W-:-:S04]  /*7ee0*/  LEA R30, P3, R17, R35, 0x1 ;  /* 0x00000023111e7211 */ /* 0x001fc800078608ff */
[----:B------:R-:W-:Y:S02]  /*7ef0*/  LEA.HI.X.SX32 R31, R17, R37, 0x1, P3 ;  /* 0x00000025111f7211 */ /* 0x000fe400018f0eff */
[----:B-1----:R-:W-:-:S03]  /*7f00*/  LEA R32, P3, R19, R35, 0x1 ;  /* 0x0000002313207211 */ /* 0x002fc600078608ff */
[----:B------:R0:W-:Y:S01]  /*7f10*/  STL.64 [R1+0x3f8], R30 ;  /* 0x0003f81e01007387 */ /* 0x0001e20000100a00 */
[----:B------:R-:W-:Y:S01]  /*7f20*/  LEA.HI.X.SX32 R33, R19, R37, 0x1, P3 ;  /* 0x0000002513217211 */ /* 0x000fe200018f0eff */
[----:B------:R-:W-:Y:S01]  /*7f30*/  IMAD R19, R5, 0xa, RZ ;  /* 0x0000000a05137824 */ /* 0x000fe200078e02ff */
[C---:B------:R-:W-:Y:S01]  /*7f40*/  LEA R16, P3, R21.reuse, R35, 0x1 ;  /* 0x0000002315107211 */ /* 0x040fe200078608ff */
[----:B------:R1:W-:Y:S03]  /*7f50*/  STL.64 [R1+0x3f0], R14 ;  /* 0x0003f00e01007387 */ /* 0x0003e60000100a00 */
[----:B------:R-:W-:Y:S01]  /*7f60*/  LEA.HI.X.SX32 R17, R21, R37, 0x1, P3 ;  /* 0x0000002515117211 */ /* 0x000fe200018f0eff */
[----:B------:R2:W-:Y:S01]  /*7f70*/  STL.64 [R1+0x3e8], R32 ;  /* 0x0003e82001007387 */ /* 0x0005e20000100a00 */
[----:B------:R-:W-:Y:S01]  /*7f80*/  IMAD R21, R5, 0xb, RZ ;  /* 0x0000000b05157824 */ /* 0x000fe200078e02ff */
[----:B0-----:R-:W-:-:S04]  /*7f90*/  LEA R30, P5, R20, R35, 0x1 ;  /* 0x00000023141e7211 */ /* 0x001fc800078a08ff */
[----:B------:R-:W-:Y:S02]  /*7fa0*/  LEA.HI.X.SX32 R31, R20, R37, 0x1, P5 ;  /* 0x00000025141f7211 */ /* 0x000fe400028f0eff */
[C---:B-1----:R-:W-:Y:S02]  /*7fb0*/  LEA R14, R39.reuse, R12, 0x2 ;  /* 0x0000000c270e7211 */ /* 0x042fe400078e10ff */
[C---:B--2---:R-:W-:Y:S01]  /*7fc0*/  LEA R32, P5, R22.reuse, R35, 0x1 ;  /* 0x0000002316207211 */ /* 0x044fe200078a08ff */
[----:B------:R0:W-:Y:S01]  /*7fd0*/  STL.64 [R1+0x3e0], R30 ;  /* 0x0003e01e01007387 */ /* 0x0001e20000100a00 */
[----:B------:R-:W-:Y:S02]  /*7fe0*/  LEA R15, R39, R14, 0x2 ;  /* 0x0000000e270f7211 */ /* 0x000fe400078e10ff */
[----:B------:R-:W-:Y:S01]  /*7ff0*/  LEA.HI.X.SX32 R33, R22, R37, 0x1, P5 ;  /* 0x0000002516217211 */ /* 0x000fe200028f0eff */
[----:B------:R1:W-:Y:S04]  /*8000*/  STL.64 [R1+0x3d8], R16 ;  /* 0x0003d81001007387 */ /* 0x0003e80000100a00 */
[----:B------:R2:W-:Y:S01]  /*8010*/  STL.64 [R1+0x3d0], R32 ;  /* 0x0003d02001007387 */ /* 0x0005e20000100a00 */
[----:B0-----:R-:W-:-:S04]  /*8020*/  LEA R30, P3, R23, R35, 0x1 ;  /* 0x00000023171e7211 */ /* 0x001fc800078608ff */
[----:B------:R-:W-:Y:S01]  /*8030*/  LEA.HI.X.SX32 R31, R23, R37, 0x1, P3 ;  /* 0x00000025171f7211 */ /* 0x000fe200018f0eff */
[----:B------:R-:W-:Y:S01]  /*8040*/  IMAD R23, R5, 0xc, RZ ;  /* 0x0000000c05177824 */ /* 0x000fe200078e02ff */
[C---:B-1----:R-:W-:Y:S02]  /*8050*/  LEA R16, R39.reuse, R15, 0x2 ;  /* 0x0000000f27107211 */ /* 0x042fe400078e10ff */
[C---:B--2---:R-:W-:Y:S01]  /*8060*/  LEA R32, P5, R0.reuse, R35, 0x1 ;  /* 0x0000002300207211 */ /* 0x044fe200078a08ff */
[----:B------:R0:W-:Y:S01]  /*8070*/  STL.64 [R1+0x3c0], R30 ;  /* 0x0003c01e01007387 */ /* 0x0001e20000100a00 */
[C---:B------:R-:W-:Y:S02]  /*8080*/  LEA R17, R39.reuse, R16, 0x2 ;  /* 0x0000001027117211 */ /* 0x040fe400078e10ff */
[----:B------:R-:W-:Y:S02]  /*8090*/  LEA.HI.X.SX32 R33, R0, R37, 0x1, P5 ;  /* 0x0000002500217211 */ /* 0x000fe400028f0eff */
[----:B------:R-:W-:-:S03]  /*80a0*/  LEA R0, R39, R17, 0x2 ;  /* 0x0000001127007211 */ /* 0x000fc600078e10ff */
[----:B------:R1:W-:Y:S01]  /*80b0*/  STL.64 [R1+0x3b8], R32 ;  /* 0x0003b82001007387 */ /* 0x0003e20000100a00 */
[----:B0-----:R-:W-:-:S04]  /*80c0*/  LEA R30, P3, R4, R35, 0x1 ;  /* 0x00000023041e7211 */ /* 0x001fc800078608ff */
[----:B------:R-:W-:Y:S02]  /*80d0*/  LEA.HI.X.SX32 R31, R4, R37, 0x1, P3 ;  /* 0x00000025041f7211 */ /* 0x000fe400018f0eff */
[C---:B------:R-:W-:Y:S02]  /*80e0*/  LEA R4, R39.reuse, R0, 0x2 ;  /* 0x0000000027047211 */ /* 0x040fe400078e10ff */
[C---:B-1----:R-:W-:Y:S01]  /*80f0*/  LEA R32, P5, R6.reuse, R35, 0x1 ;  /* 0x0000002306207211 */ /* 0x042fe200078a08ff */
[----:B------:R0:W-:Y:S03]  /*8100*/  STL.64 [R1+0x3b0], R30 ;  /* 0x0003b01e01007387 */ /* 0x0001e60000100a00 */
[----:B------:R-:W-:Y:S02]  /*8110*/  LEA.HI.X.SX32 R33, R6, R37, 0x1, P5 ;  /* 0x0000002506217211 */ /* 0x000fe400028f0eff */
[----:B------:R-:W-:-:S03]  /*8120*/  LEA R6, R39, R4, 0x2 ;  /* 0x0000000427067211 */ /* 0x000fc600078e10ff */
[----:B------:R1:W-:Y:S01]  /*8130*/  STL.64 [R1+0x3a8], R32 ;  /* 0x0003a82001007387 */ /* 0x0003e20000100a00 */
[----:B0-----:R-:W-:-:S04]  /*8140*/  LEA R30, P3, R8, R35, 0x1 ;  /* 0x00000023081e7211 */ /* 0x001fc800078608ff */
[----:B------:R-:W-:Y:S02]  /*8150*/  LEA.HI.X.SX32 R31, R8, R37, 0x1, P3 ;  /* 0x00000025081f7211 */ /* 0x000fe400018f0eff */
[----:B------:R-:W-:Y:S02]  /*8160*/  LEA R8, R39, R6, 0x2 ;  /* 0x0000000627087211 */ /* 0x000fe400078e10ff */
[C---:B-1----:R-:W-:Y:S01]  /*8170*/  LEA R32, P5, R9.reuse, R35, 0x1 ;  /* 0x0000002309207211 */ /* 0x042fe200078a08ff */
[----:B------:R0:W-:Y:S03]  /*8180*/  STL.64 [R1+0x3a0], R30 ;  /* 0x0003a01e01007387 */ /* 0x0001e60000100a00 */
        /* <DEDUP_REMOVED lines=13> */
[----:B------:R-:W-:Y:S02]  /*8260*/  LEA R14, R5, -R5, 0x5 ;  /* 0x80000005050e7211 */ /* 0x000fe400078e28ff */
[C---:B-1----:R-:W-:Y:S01]  /*8270*/  LEA R32, P5, R15.reuse, R35, 0x1 ;  /* 0x000000230f207211 */ /* 0x042fe200078a08ff */
[----:B------:R0:W-:Y:S03]  /*8280*/  STL.64 [R1+0x380], R30 ;  /* 0x0003801e01007387 */ /* 0x0001e60000100a00 */
[----:B------:R-:W-:Y:S01]  /*8290*/  LEA.HI.X.SX32 R33, R15, R37, 0x1, P5 ;  /* 0x000000250f217211 */ /* 0x000fe200028f0eff */
[----:B------:R-:W-:-:S04]  /*82a0*/  IMAD R15, R5, 0x7, RZ ;  /* 0x00000007050f7824 */ /* 0x000fc800078e02ff */
[----:B------:R1:W-:Y:S01]  /*82b0*/  STL.64 [R1+0x378], R32 ;  /* 0x0003782001007387 */ /* 0x0003e20000100a00 */
[----:B0-----:R-:W-:-:S04]  /*82c0*/  LEA R30, P3, R16, R35, 0x1 ;  /* 0x00000023101e7211 */ /* 0x001fc800078608ff */
[----:B------:R-:W-:Y:S02]  /*82d0*/  LEA.HI.X.SX32 R31, R16, R37, 0x1, P3 ;  /* 0x00000025101f7211 */ /* 0x000fe400018f0eff */
[----:B-1----:R-:W-:-:S03]  /*82e0*/  LEA R32, P5, R17, R35, 0x1 ;  /* 0x0000002311207211 */ /* 0x002fc600078a08ff */
[----:B------:R0:W-:Y:S01]  /*82f0*/  STL.64 [R1+0x370], R30 ;  /* 0x0003701e01007387 */ /* 0x0001e20000100a00 */
[----:B------:R-:W-:Y:S01]  /*8300*/  LEA.HI.X.SX32 R33, R17, R37, 0x1, P5 ;  /* 0x0000002511217211 */ /* 0x000fe200028f0eff */
[----:B------:R-:W-:-:S04]  /*8310*/  IMAD R17, R5, 0x9, RZ ;  /* 0x0000000905117824 */ /* 0x000fc800078e02ff */
        /* <DEDUP_REMOVED lines=22> */
[----:B------:R-:W-:Y:S01]  /*8480*/  LEA.HI.X.SX32 R33, R11, R37, 0x1, P5 ;  /* 0x000000250b217211 */ /* 0x000fe200028f0eff */
[----:B------:R-:W-:-:S04]  /*8490*/  IMAD R11, R5, 0x6, RZ ;  /* 0x00000006050b7824 */ /* 0x000fc800078e02ff */
[----:B------:R1:W-:Y:S01]  /*84a0*/  STL.64 [R1+0x338], R32 ;  /* 0x0003382001007387 */ /* 0x0003e20000100a00 */
[----:B0-----:R-:W-:-:S04]  /*84b0*/  LEA R30, P3, R12, R35, 0x1 ;  /* 0x000000230c1e7211 */ /* 0x001fc800078608ff */
[----:B------:R-:W-:Y:S02]  /*84c0*/  LEA.HI.X.SX32 R31, R12, R37, 0x1, P3 ;  /* 0x000000250c1f7211 */ /* 0x000fe400018f0eff */
[----:B------:R-:W-:Y:S02]  /*84d0*/  MOV R12, 0x3f800000 ;  /* 0x3f800000000c7802 */ /* 0x000fe40000000f00 */
        /* <DEDUP_REMOVED lines=8> */
[CC--:B-1----:R-:W-:Y:S01]  /*8560*/  LEA R32, P5, R6.reuse, R35.reuse, 0x1 ;  /* 0x0000002306207211 */ /* 0x0c2fe200078a08ff */
[----:B------:R0:W-:Y:S01]  /*8570*/  STL.64 [R1+0x320], R30 ;  /* 0x0003201e01007387 */ /* 0x0001e20000100a00 */
[C---:B------:R-:W-:Y:S02]  /*8580*/  LEA R62, P3, R9.reuse, R35, 0x1 ;  /* 0x00000023093e7211 */ /* 0x040fe400078608ff */
[-C--:B------:R-:W-:Y:S02]  /*8590*/  LEA.HI.X.SX32 R33, R6, R37.reuse, 0x1, P5 ;  /* 0x0000002506217211 */ /* 0x080fe400028f0eff */
[----:B------:R-:W-:-:S02]  /*85a0*/  LEA.HI.X.SX32 R63, R9, R37, 0x1, P3 ;  /* 0x00000025093f7211 */ /* 0x000fc400018f0eff */
[----:B------:R-:W-:Y:S01]  /*85b0*/  IADD3 RZ, P3, R7, R2, RZ ;  /* 0x0000000207ff7210 */ /* 0x000fe20007f7e0ff */
[----:B------:R1:W-:Y:S01]  /*85c0*/  STL.64 [R1+0x318], R32 ;  /* 0x0003182001007387 */ /* 0x0003e20000100a00 */
[C---:B------:R-:W-:Y:S01]  /*85d0*/  IMAD R7, R5.reuse, 0x3, RZ ;  /* 0x0000000305077824 */ /* 0x040fe200078e02ff */
[----:B------:R-:W-:Y:S02]  /*85e0*/  LEA R9, R5, R5, 0x2 ;  /* 0x0000000505097211 */ /* 0x000fe400078e10ff */
[C---:B0-----:R-:W-:Y:S02]  /*85f0*/  LEA R30, P6, R8.reuse, R35, 0x1 ;  /* 0x00000023081e7211 */ /* 0x041fe400078c08ff */
[----:B------:R-:W-:Y:S02]  /*8600*/  LEA.HI.X.SX32 R39, R29, R3, 0x1, P1 ;  /* 0x000000031d277211 */ /* 0x000fe400008f0eff */
[----:B------:R-:W-:Y:S02]  /*8610*/  LEA.HI.X.SX32 R31, R8, R37, 0x1, P6 ;  /* 0x00000025081f7211 */ /* 0x000fe400030f0eff */
[----:B------:R-:W-:-:S02]  /*8620*/  MOV R8, 0xff800000 ;  /* 0xff80000000087802 */ /* 0x000fc40000000f00 */
[C---:B-1----:R-:W-:Y:S01]  /*8630*/  LEA R32, P5, R0.reuse, R35, 0x1 ;  /* 0x0000002300207211 */ /* 0x042fe200078a08ff */
[----:B------:R0:W-:Y:S01]  /*8640*/  STL.64 [R1+0x310], R30 ;  /* 0x0003101e01007387 */ /* 0x0001e20000100a00 */
[----:B------:R-:W-:Y:S02]  /*8650*/  MOV R6, 0x3f800000 ;  /* 0x3f80000000067802 */ /* 0x000fe40000000f00 */
[----:B------:R-:W-:Y:S01]  /*8660*/  LEA.HI.X.SX32 R33, R0, R37, 0x1, P5 ;  /* 0x0000002500217211 */ /* 0x000fe200028f0eff */
[----:B------:R-:W-:Y:S01]  /*8670*/  STL.64 [R1+0x308], R62 ;  /* 0x0003083e01007387 */ /* 0x000fe20000100a00 */
[-C--:B------:R-:W-:Y:S01]  /*8680*/  IADD3 RZ, P5, R19, R2.reuse, RZ ;  /* 0x0000000213ff7210 */ /* 0x080fe20007fbe0ff */
[----:B------:R-:W-:Y:S02]  /*8690*/  IMAD R0, R5, 0x1a, RZ ;  /* 0x0000001a05007824 */ /* 0x000fe400078e02ff */
[----:B------:R1:W-:Y:S01]  /*86a0*/  STL.64 [R1+0x300], R32 ;  /* 0x0003002001007387 */ /* 0x0003e20000100a00 */
[----:B------:R-:W-:Y:S01]  /*86b0*/  LEA.HI.X.SX32 R59, R9, R3, 0x1, P5 ;  /* 0x00000003093b7211 */ /* 0x000fe200028f0eff */
[----:B------:R-:W-:Y:S01]  /*86c0*/  IMAD R9, R5, 0x2c, RZ ;  /* 0x0000002c05097824 */ /* 0x000fe200078e02ff */
[----:B------:R-:W-:-:S02]  /*86d0*/  IADD3 RZ, P5, R27, R2, RZ ;  /* 0x000000021bff7210 */ /* 0x000fc40007fbe0ff */
[C---:B0-----:R-:W-:Y:S01]  /*86e0*/  LEA R30, P6, R4.reuse, R35, 0x1 ;  /* 0x00000023041e7211 */ /* 0x041fe200078c08ff */
[----:B------:R-:W-:Y:S01]  /*86f0*/  IMAD R35, R5, 0x18, RZ ;  /* 0x0000001805237824 */ /* 0x000fe200078e02ff */
[----:B------:R-:W-:Y:S01]  /*8700*/  LEA.HI.X.SX32 R55, R15, R3, 0x1, P5 ;  /* 0x000000030f377211 */ /* 0x000fe200028f0eff */
[C---:B------:R-:W-:Y:S01]  /*8710*/  IMAD R15, R5.reuse, 0x2e, RZ ;  /* 0x0000002e050f7824 */ /* 0x040fe200078e02ff */
[----:B------:R-:W-:Y:S01]  /*8720*/  LEA.HI.X.SX32 R31, R4, R37, 0x1, P6 ;  /* 0x00000025041f7211 */ /* 0x000fe200030f0eff */
[----:B------:R-:W-:Y:S01]  /*8730*/  IMAD R4, R5, 0x1c, RZ ;  /* 0x0000001c05047824 */ /* 0x000fe200078e02ff */
[----:B------:R-:W-:Y:S01]  /*8740*/  IADD3 RZ, P6, R11, R2, RZ ;  /* 0x000000020bff7210 */ /* 0x000fe20007fde0ff */
[----:B-1----:R-:W-:Y:S01]  /*8750*/  IMAD R33, R5, 0x16, RZ ;  /* 0x0000001605217824 */ /* 0x002fe200078e02ff */
[----:B------:R-:W-:Y:S01]  /*8760*/  CS2R R62, SRZ ;  /* 0x00000000003e7805 */ /* 0x000fe2000001ff00 */
[----:B------:R0:W-:Y:S01]  /*8770*/  STL.64 [R1+0x2f8], R30 ;  /* 0x0002f81e01007387 */ /* 0x0001e20000100a00 */
[----:B------:R-:W-:-:S02]  /*8780*/  LEA.HI.X.SX32 R61, R7, R3, 0x1, P6 ;  /* 0x00000003073d7211 */ /* 0x000fc400030f0eff */
[----:B------:R-:W-:-:S03]  /*8790*/  IADD3 RZ, P6, R23, R2, RZ ;  /* 0x0000000217ff7210 */ /* 0x000fc60007fde0ff */
[----:B------:R-:W-:Y:S01]  /*87a0*/  STL [R1+0x2e4], R61 ;  /* 0x0002e43d01007387 */ /* 0x000fe20000100800 */
[-C--:B------:R-:W-:Y:S01]  /*87b0*/  LEA.HI.X.SX32 R57, R11, R3.reuse, 0x1, P6 ;  /* 0x000000030b397211 */ /* 0x080fe200030f0eff */
[----:B------:R-:W-:Y:S01]  /*87c0*/  IMAD R11, R5, 0x11, RZ ;  /* 0x00000011050b7824 */ /* 0x000fe200078e02ff */
[-C--:B------:R-:W-:Y:S01]  /*87d0*/  IADD3 RZ, P6, R29, R2.reuse, RZ ;  /* 0x000000021dff7210 */ /* 0x080fe20007fde0ff */
[----:B------:R1:W-:Y:S01]  /*87e0*/  STL [R1+0x2dc], R59 ;  /* 0x0002dc3b01007387 */ /* 0x0003e20000100800 */
[----:B0-----:R-:W-:Y:S02]  /*87f0*/  IMAD R31, R5, 0x14, RZ ;  /* 0x00000014051f7824 */ /* 0x001fe400078e02ff */
[-C--:B------:R-:W-:Y:S01]  /*8800*/  LEA.HI.X.SX32 R53, R17, R3.reuse, 0x1, P6 ;  /* 0x0000000311357211 */ /* 0x080fe200030f0eff */
[----:B------:R-:W-:Y:S01]  /*8810*/  STL [R1+0x2d4], R57 ;  /* 0x0002d43901007387 */ /* 0x000fe20000100800 */
[-C--:B------:R-:W-:Y:S01]  /*8820*/  IADD3 RZ, P6, R33, R2.reuse, RZ ;  /* 0x0000000221ff7210 */ /* 0x080fe20007fde0ff */
[----:B------:R-:W-:Y:S01]  /*8830*/  IMAD R17, R5, 0x30, RZ ;  /* 0x0000003005117824 */ /* 0x000fe200078e02ff */
[----:B------:R-:W-:Y:S01]  /*8840*/  IADD3 RZ, P5, R31, R2, RZ ;  /* 0x000000021fff7210 */ /* 0x000fe20007fbe0ff */
[----:B------:R0:W-:Y:S01]  /*8850*/  STL [R1+0x2cc], R55 ;  /* 0x0002cc3701007387 */ /* 0x0001e20000100800 */
[----:B------:R-:W-:-:S02]  /*8860*/  LEA.HI.X.SX32 R51, R21, R3, 0x1, P6 ;  /* 0x0000000315337211 */ /* 0x000fc400030f0eff */
[----:B-1----:R-:W-:Y:S02]  /*8870*/  CS2R R58, SRZ ;  /* 0x00000000003a7805 */ /* 0x002fe4000001ff00 */
[-C--:B------:R-:W-:Y:S01]  /*8880*/  LEA.HI.X.SX32 R7, R19, R3.reuse, 0x1, P5 ;  /* 0x0000000313077211 */ /* 0x080fe200028f0eff */
[----:B------:R1:W-:Y:S01]  /*8890*/  STL [R1+0x2c4], R53 ;  /* 0x0002c43501007387 */ /* 0x0003e20000100800 */
[-C--:B------:R-:W-:Y:S01]  /*88a0*/  IADD3 RZ, P5, R35, R2.reuse, RZ ;  /* 0x0000000223ff7210 */ /* 0x080fe20007fbe0ff */
[----:B------:R-:W-:Y:S01]  /*88b0*/  IMAD R19, R5, 0x32, RZ ;  /* 0x0000003205137824 */ /* 0x000fe200078e02ff */
[----:B------:R-:W-:Y:S01]  /*88c0*/  IADD3 RZ, P6, R0, R2, RZ ;  /* 0x0000000200ff7210 */ /* 0x000fe20007fde0ff */
[----:B------:R2:W-:Y:S01]  /*88d0*/  STL [R1+0x2bc], R7 ;  /* 0x0002bc0701007387 */ /* 0x0005e20000100800 */
[----:B------:R-:W-:Y:S02]  /*88e0*/  LEA.HI.X.SX32 R49, R23, R3, 0x1, P5 ;  /* 0x0000000317317211 */ /* 0x000fe400028f0eff */
[----:B0-----:R-:W-:-:S02]  /*88f0*/  CS2R R54, SRZ ;  /* 0x0000000000367805 */ /* 0x001fc4000001ff00 */
[-C--:B------:R-:W-:Y:S01]  /*8900*/  IADD3 RZ, P5, R4, R2.reuse, RZ ;  /* 0x0000000204ff7210 */ /* 0x080fe20007fbe0ff */
[----:B------:R-:W-:Y:S01]  /*8910*/  STL [R1+0x2b4], R51 ;  /* 0x0002b43301007387 */ /* 0x000fe20000100800 */
[-C--:B------:R-:W-:Y:S02]  /*8920*/  LEA.HI.X.SX32 R47, R25, R3.reuse, 0x1, P6 ;  /* 0x00000003192f7211 */ /* 0x080fe400030f0eff */
[----:B-1----:R-:W-:Y:S02]  /*8930*/  CS2R R52, SRZ ;  /* 0x0000000000347805 */ /* 0x002fe4000001ff00 */
[-C--:B------:R-:W-:Y:S01]  /*8940*/  IADD3 RZ, P6, R9, R2.reuse, RZ ;  /* 0x0000000209ff7210 */ /* 0x080fe20007fde0ff */
[----:B------:R-:W-:Y:S01]  /*8950*/  IMAD R9, R5, 0xf, RZ ;  /* 0x0000000f05097824 */ /* 0x000fe200078e02ff */
[-C--:B------:R-:W-:Y:S01]  /*8960*/  LEA.HI.X.SX32 R45, R27, R3.reuse, 0x1, P5 ;  /* 0x000000031b2d7211 */ /* 0x080fe200028f0eff */
[----:B--2---:R-:W-:Y:S01]  /*8970*/  IMAD R7, R5, 0x1e, RZ ;  /* 0x0000001e05077824 */ /* 0x004fe200078e02ff */
[-C--:B------:R-:W-:Y:S01]  /*8980*/  LEA.HI.X.SX32 R41, R11, R3.reuse, 0x1, P2 ;  /* 0x000000030b297211 */ /* 0x080fe200010f0eff */
[----:B------:R-:W-:Y:S01]  /*8990*/  IMAD R11, R5, 0x15, RZ ;  /* 0x00000015050b7824 */ /* 0x000fe200078e02ff */
[----:B------:R-:W-:Y:S01]  /*89a0*/  STL [R1+0x2ac], R49 ;  /* 0x0002ac3101007387 */ /* 0x000fe20000100800 */
[-C--:B------:R-:W-:Y:S01]  /*89b0*/  IADD3 RZ, P2, R17, R2.reuse, RZ ;  /* 0x0000000211ff7210 */ /* 0x080fe20007f5e0ff */
[----:B------:R-:W-:Y:S01]  /*89c0*/  IMAD R17, R5, 0x36, RZ ;  /* 0x0000003605117824 */ /* 0x000fe200078e02ff */
[----:B------:R-:W-:Y:S01]  /*89d0*/  IADD3 RZ, P5, R7, R2, RZ ;  /* 0x0000000207ff7210 */ /* 0x000fe20007fbe0ff */
[----:B------:R-:W-:Y:S01]  /*89e0*/  STL [R1+0x2a4], R47 ;  /* 0x0002a42f01007387 */ /* 0x000fe20000100800 */
[----:B------:R-:W-:-:S02]  /*89f0*/  LEA.HI.X.SX32 R29, R31, R3, 0x1, P4 ;  /* 0x000000031f1d7211 */ /* 0x000fc400020f0eff */
[----:B------:R-:W-:Y:S02]  /*8a00*/  CS2R R30, SRZ ;  /* 0x00000000001e7805 */ /* 0x000fe4000001ff00 */
[-C--:B------:R-:W-:Y:S01]  /*8a10*/  LEA.HI.X.SX32 R43, R9, R3.reuse, 0x1, P5 ;  /* 0x00000003092b7211 */ /* 0x080fe200028f0eff */
[----:B------:R-:W-:Y:S01]  /*8a20*/  IMAD R9, R5, 0x13, RZ ;  /* 0x0000001305097824 */ /* 0x000fe200078e02ff */
[-C--:B------:R-:W-:Y:S01]  /*8a30*/  IADD3 RZ, P5, R15, R2.reuse, RZ ;  /* 0x000000020fff7210 */ /* 0x080fe20007fbe0ff */
[----:B------:R-:W-:Y:S01]  /*8a40*/  IMAD R15, R5, 0x34, RZ ;  /* 0x00000034050f7824 */ /* 0x000fe200078e02ff */
[----:B------:R-:W-:Y:S01]  /*8a50*/  STL [R1+0x29c], R45 ;  /* 0x00029c2d01007387 */ /* 0x000fe20000100800 */
[-C--:B------:R-:W-:Y:S02]  /*8a60*/  LEA.HI.X.SX32 R27, R33, R3.reuse, 0x1, P6 ;  /* 0x00000003211b7211 */ /* 0x080fe400030f0eff */
[----:B------:R-:W-:Y:S02]  /*8a70*/  CS2R R32, SRZ ;  /* 0x0000000000207805 */ /* 0x000fe4000001ff00 */
[-C--:B------:R-:W-:Y:S01]  /*8a80*/  LEA.HI.X.SX32 R37, R9, R3.reuse, 0x1, P0 ;  /* 0x0000000309257211 */ /* 0x080fe200000f0eff */
[----:B------:R-:W-:Y:S01]  /*8a90*/  IMAD R9, R5, 0x17, RZ ;  /* 0x0000001705097824 */ /* 0x000fe200078e02ff */
[----:B------:R-:W-:Y:S01]  /*8aa0*/  IADD3 RZ, P0, R15, R2, RZ ;  /* 0x000000020fff7210 */ /* 0x000fe20007f1e0ff */
[----:B------:R0:W-:Y:S01]  /*8ab0*/  STL [R1+0x294], R43 ;  /* 0x0002942b01007387 */ /* 0x0001e20000100800 */
[-C--:B------:R-:W-:Y:S01]  /*8ac0*/  LEA.HI.X.SX32 R15, R11, R3.reuse, 0x1, P3 ;  /* 0x000000030b0f7211 */ /* 0x080fe200018f0eff */
[----:B------:R-:W-:Y:S01]  /*8ad0*/  IMAD R11, R5, 0x3a, RZ ;  /* 0x0000003a050b7824 */ /* 0x000fe200078e02ff */
[-C--:B------:R-:W-:Y:S01]  /*8ae0*/  LEA.HI.X.SX32 R25, R9, R3.reuse, 0x1, P5 ;  /* 0x0000000309197211 */ /* 0x080fe200028f0eff */
[----:B------:R-:W-:Y:S01]  /*8af0*/  STL [R1+0x28c], R41 ;  /* 0x00028c2901007387 */ /* 0x000fe20000100800 */
[----:B------:R-:W-:-:S02]  /*8b00*/  LEA.HI.X.SX32 R9, R35, R3, 0x1, P2 ;  /* 0x0000000323097211 */ /* 0x000fc400010f0eff */
[----:B------:R-:W-:Y:S02]  /*8b10*/  CS2R R34, SRZ ;  /* 0x0000000000227805 */ /* 0x000fe4000001ff00 */
[-C--:B------:R-:W-:Y:S01]  /*8b20*/  IADD3 RZ, P6, R11, R2.reuse, RZ ;  /* 0x000000020bff7210 */ /* 0x080fe20007fde0ff */
[----:B------:R1:W-:Y:S01]  /*8b30*/  STL [R1+0x284], R39 ;  /* 0x0002842701007387 */ /* 0x0003e20000100800 */
[----:B------:R-:W-:Y:S02]  /*8b40*/  MOV R11, 0x3f800000 ;  /* 0x3f800000000b7802 */ /* 0x000fe40000000f00 */
[----:B0-----:R-:W-:Y:S02]  /*8b50*/  CS2R R42, SRZ ;  /* 0x00000000002a7805 */ /* 0x001fe4000001ff00 */
[-C--:B------:R-:W-:Y:S01]  /*8b60*/  IADD3 RZ, P1, R19, R2.reuse, RZ ;  /* 0x0000000213ff7210 */ /* 0x080fe20007f3e0ff */
[----:B------:R0:W-:Y:S01]  /*8b70*/  STL [R1+0x27c], R37 ;  /* 0x00027c2501007387 */ /* 0x0001e20000100800 */
[----:B------:R-:W-:Y:S01]  /*8b80*/  IMAD R19, R5, 0x38, RZ ;  /* 0x0000003805137824 */ /* 0x000fe200078e02ff */
[----:B------:R-:W-:Y:S01]  /*8b90*/  IADD3 RZ, P4, R17, R2, RZ ;  /* 0x0000000211ff7210 */ /* 0x000fe20007f9e0ff */
[----:B------:R-:W-:Y:S01]  /*8ba0*/  IMAD R17, R5, 0x3e, RZ ;  /* 0x0000003e05117824 */ /* 0x000fe200078e02ff */
[----:B------:R2:W-:Y:S01]  /*8bb0*/  STL [R1+0x274], R29 ;  /* 0x0002741d01007387 */ /* 0x0005e20000100800 */
[----:B------:R-:W-:-:S02]  /*8bc0*/  LEA.HI.X.SX32 R133, R0, R3, 0x1, P0 ;  /* 0x0000000300857211 */ /* 0x000fc400000f0eff */
[----:B-1----:R-:W-:Y:S02]  /*8bd0*/  CS2R R38, SRZ ;  /* 0x0000000000267805 */ /* 0x002fe4000001ff00 */
[-C--:B------:R-:W-:Y:S01]  /*8be0*/  IADD3 RZ, P3, R19, R2.reuse, RZ ;  /* 0x0000000213ff7210 */ /* 0x080fe20007f7e0ff */
[----:B------:R1:W-:Y:S01]  /*8bf0*/  STL [R1+0x26c], R15 ;  /* 0x00026c0f01007387 */ /* 0x0003e20000100800 */
[----:B------:R-:W-:Y:S02]  /*8c00*/  IADD3 RZ, P2, R17, R2, RZ ;  /* 0x0000000211ff7210 */ /* 0x000fe40007f5e0ff */
[----:B0-----:R-:W-:Y:S02]  /*8c10*/  CS2R R36, SRZ ;  /* 0x0000000000247805 */ /* 0x001fe4000001ff00 */
[----:B------:R-:W-:Y:S01]  /*8c20*/  LEA.HI.X.SX32 R21, R4, R3, 0x1, P3 ;  /* 0x0000000304157211 */ /* 0x000fe200018f0eff */
[----:B------:R0:W-:Y:S01]  /*8c30*/  STL [R1+0x264], R27 ;  /* 0x0002641b01007387 */ /* 0x0001e20000100800 */
[----:B------:R-:W-:-:S02]  /*8c40*/  LOP3.LUT R4, R13, 0x10, RZ, 0x3c, !PT ;  /* 0x000000100d047812 */ /* 0x000fc400078e3cff */
[----:B--2---:R-:W-:Y:S02]  /*8c50*/  CS2R R28, SRZ ;  /* 0x00000000001c7805 */ /* 0x004fe4000001ff00 */
[C---:B------:R-:W-:Y:S01]  /*8c60*/  LOP3.LUT R0, R13.reuse, 0x20, RZ, 0x3c, !PT ;  /* 0x000000200d007812 */ /* 0x040fe200078e3cff */
[----:B------:R2:W-:Y:S01]  /*8c70*/  STL [R1+0x25c], R25 ;  /* 0x00025c1901007387 */ /* 0x0005e20000100800 */
[----:B------:R-:W-:Y:S01]  /*8c80*/  LOP3.LUT R4, R13, 0x40, RZ, 0x3c, !PT ;  /* 0x000000400d047812 */ /* 0x000fe200078e3cff */
[----:B-1----:R-:W-:Y:S01]  /*8c90*/  IMAD R15, R5, 0x3c, RZ ;  /* 0x0000003c050f7824 */ /* 0x002fe200078e02ff */
[----:B------:R-:W-:Y:S01]  /*8ca0*/  LOP3.LUT R0, R13, 0x50, RZ, 0x3c, !PT ;  /* 0x000000500d007812 */ /* 0x000fe200078e3cff */
[----:B------:R-:W-:Y:S01]  /*8cb0*/  STL [R1+0x254], R9 ;  /* 0x0002540901007387 */ /* 0x000fe20000100800 */
[----:B------:R-:W-:Y:S02]  /*8cc0*/  CS2R R40, SRZ ;  /* 0x0000000000287805 */ /* 0x000fe4000001ff00 */
[----:B0-----:R-:W-:-:S02]  /*8cd0*/  CS2R R26, SRZ ;  /* 0x00000000001a7805 */ /* 0x001fc4000001ff00 */
[----:B------:R-:W-:Y:S01]  /*8ce0*/  IADD3 RZ, P5, R15, R2, RZ ;  /* 0x000000020fff7210 */ /* 0x000fe20007fbe0ff */
[----:B------:R0:W-:Y:S01]  /*8cf0*/  STL [R1+0x204], R8 ;  /* 0x0002040801007387 */ /* 0x0001e20000100800 */
[----:B------:R-:W-:Y:S02]  /*8d00*/  CS2R R44, SRZ ;  /* 0x00000000002c7805 */ /* 0x000fe4000001ff00 */
[----:B--2---:R-:W-:Y:S02]  /*8d10*/  CS2R R24, SRZ ;  /* 0x0000000000187805 */ /* 0x004fe4000001ff00 */
[-C--:B------:R-:W-:Y:S01]  /*8d20*/  LEA.HI.X.SX32 R17, R7, R3.reuse, 0x1, P5 ;  /* 0x0000000307117211 */ /* 0x080fe200028f0eff */
[----:B------:R-:W-:Y:S01]  /*8d30*/  STL [R1+0x2e8], R6 ;  /* 0x0002e80601007387 */ /* 0x000fe20000100800 */
[----:B------:R-:W-:Y:S02]  /*8d40*/  LEA.HI.X.SX32 R7, R14, R3, 0x1, P2 ;  /* 0x000000030e077211 */ /* 0x000fe400010f0eff */
[----:B------:R-:W-:-:S02]  /*8d50*/  CS2R R46, SRZ ;  /* 0x00000000002e7805 */ /* 0x000fc4000001ff00 */
[----:B------:R-:W-:Y:S01]  /*8d60*/  CS2R R48, SRZ ;  /* 0x0000000000307805 */ /* 0x000fe2000001ff00 */
[----:B------:R1:W-:Y:S01]  /*8d70*/  STL [R1+0x2f0], R12 ;  /* 0x0002f00c01007387 */ /* 0x0003e20000100800 */
[----:B------:R-:W-:Y:S02]  /*8d80*/  CS2R R50, SRZ ;  /* 0x0000000000327805 */ /* 0x000fe4000001ff00 */
[----:B0-----:R-:W-:Y:S02]  /*8d90*/  CS2R R8, SRZ ;  /* 0x0000000000087805 */ /* 0x001fe4000001ff00 */
[----:B------:R-:W-:Y:S01]  /*8da0*/  CS2R R56, SRZ ;  /* 0x0000000000387805 */ /* 0x000fe2000001ff00 */
[----:B------:R0:W-:Y:S01]  /*8db0*/  STL [R1+0x2f4], R11 ;  /* 0x0002f40b01007387 */ /* 0x0001e20000100800 */
[----:B------:R-:W-:Y:S02]  /*8dc0*/  CS2R R60, SRZ ;  /* 0x00000000003c7805 */ /* 0x000fe4000001ff00 */
[----:B------:R-:W-:Y:S01]  /*8dd0*/  LOP3.LUT R4, R13, 0x70, RZ, 0x3c, !PT ;  /* 0x000000700d047812 */ /* 0x000fe200078e3cff */
[----:B------:R2:W-:Y:S01]  /*8de0*/  STL [R1+0x2ec], R6 ;  /* 0x0002ec0601007387 */ /* 0x0005e20000100800 */
[----:B------:R-:W-:-:S02]  /*8df0*/  LOP3.LUT R0, R10, 0x40, RZ, 0x3c, !PT ;  /* 0x000000400a007812 */ /* 0x000fc400078e3cff */
[----:B-1----:R-:W-:Y:S02]  /*8e00*/  MOV R12, 0xff800000 ;  /* 0xff800000000c7802 */ /* 0x002fe40000000f00 */
[----:B0-----:R-:W-:-:S03]  /*8e10*/  MOV R11, 0xff800000 ;  /* 0xff800000000b7802 */ /* 0x001fc60000000f00 */
[----:B------:R0:W-:Y:S01]  /*8e20*/  STL [R1+0x208], R12 ;  /* 0x0002080c01007387 */ /* 0x0001e20000100800 */
[----:B--2---:R-:W-:-:S03]  /*8e30*/  MOV R6, 0xff800000 ;  /* 0xff80000000067802 */ /* 0x004fc60000000f00 */
[----:B------:R1:W-:Y:S04]  /*8e40*/  STL [R1+0x20c], R11 ;  /* 0x00020c0b01007387 */ /* 0x0003e80000100800 */
[----:B------:R-:W-:Y:S01]  /*8e50*/  STL [R1], RZ ;  /* 0x000000ff01007387 */ /* 0x000fe20000100800 */
[----:B0-----:R-:W-:-:S03]  /*8e60*/  IMAD R12, R5, 0x1d, RZ ;  /* 0x0000001d050c7824 */ /* 0x001fc600078e02ff */
[----:B------:R0:W-:Y:S01]  /*8e70*/  STL [R1+0x210], R6 ;  /* 0x0002100601007387 */ /* 0x0001e20000100800 */
[----:B-1----:R-:W-:Y:S01]  /*8e80*/  IMAD R11, R5, 0x1b, RZ ;  /* 0x0000001b050b7824 */ /* 0x002fe200078e02ff */
[-C--:B------:R-:W-:Y:S02]  /*8e90*/  LEA.HI.X.SX32 R19, R12, R3.reuse, 0x1, P6 ;  /* 0x000000030c137211 */ /* 0x080fe400030f0eff */
[----:B------:R-:W-:Y:S02]  /*8ea0*/  STL [R1+0x4], RZ ;  /* 0x000004ff01007387 */ /* 0x000fe40000100800 */
[----:B------:R-:W-:Y:S02]  /*8eb0*/  LEA.HI.X.SX32 R23, R11, R3, 0x1, P4 ;  /* 0x000000030b177211 */ /* 0x000fe400020f0eff */
[----:B------:R-:W-:Y:S01]  /*8ec0*/  STL [R1+0x8], RZ ;  /* 0x000008ff01007387 */ /* 0x000fe20000100800 */
[----:B0-----:R-:W-:-:S03]  /*8ed0*/  IMAD R6, R5, 0x19, RZ ;  /* 0x0000001905067824 */ /* 0x001fc600078e02ff */
[----:B------:R-:W-:Y:S02]  /*8ee0*/  STL [R1+0xc], RZ ;  /* 0x00000cff01007387 */ /* 0x000fe40000100800 */
[----:B------:R-:W-:Y:S02]  /*8ef0*/  LEA.HI.X.SX32 R135, R6, R3, 0x1, P1 ;  /* 0x0000000306877211 */ /* 0x000fe400008f0eff */
[----:B------:R-:W-:Y:S01]  /*8f00*/  STL [R1+0x10], RZ ;  /* 0x000010ff01007387 */ /* 0x000fe20000100800 */
[C---:B------:R-:W-:Y:S02]  /*8f10*/  LOP3.LUT R6, R13.reuse, 0x30, RZ, 0x3c, !PT ;  /* 0x000000300d067812 */ /* 0x040fe400078e3cff */
[----:B------:R-:W-:Y:S01]  /*8f20*/  LOP3.LUT R6, R13, 0x60, RZ, 0x3c, !PT ;  /* 0x000000600d067812 */ /* 0x000fe200078e3cff */
        /* <DEDUP_REMOVED lines=123> */
[----:B------:R0:W-:Y:S04]  /*96e0*/  STL [R1+0x24c], R135 ;  /* 0x00024c8701007387 */ /* 0x0001e80000100800 */
[----:B------:R1:W-:Y:S04]  /*96f0*/  STL [R1+0x244], R133 ;  /* 0x0002448501007387 */ /* 0x0003e80000100800 */
[----:B------:R2:W-:Y:S01]  /*9700*/  STL [R1+0x23c], R23 ;  /* 0x00023c1701007387 */ /* 0x0005e20000100800 */
[----:B0-----:R-:W-:-:S03]  /*9710*/  CS2R R134, SRZ ;  /* 0x0000000000867805 */ /* 0x001fc6000001ff00 */
[----:B------:R2:W-:Y:S01]  /*9720*/  STL [R1+0x234], R21 ;  /* 0x0002341501007387 */ /* 0x0005e20000100800 */
[----:B-1----:R-:W-:-:S03]  /*9730*/  CS2R R132, SRZ ;  /* 0x0000000000847805 */ /* 0x002fc6000001ff00 */
[----:B------:R2:W-:Y:S04]  /*9740*/  STL [R1+0x22c], R19 ;  /* 0x00022c1301007387 */ /* 0x0005e80000100800 */
[----:B------:R2:W-:Y:S04]  /*9750*/  STL [R1+0x224], R17 ;  /* 0x0002241101007387 */ /* 0x0005e80000100800 */
[----:B------:R2:W-:Y:S02]  /*9760*/  STL [R1+0x21c], R7 ;  /* 0x00021c0701007387 */ /* 0x0005e40000100800 */
.L_x_1:
[----:B--2---:R-:W2:Y:S04]  /*9770*/  LDL.64 R20, [R1+0x2e0] ;  /* 0x0002e00001147983 */ /* 0x004ea80000100a00 */
[----:B------:R-:W3:Y:S04]  /*9780*/  LDL.64 R170, [R1+0x2d8] ;  /* 0x0002d80001aa7983 */ /* 0x000ee80000100a00 */
[----:B------:R-:W4:Y:S04]  /*9790*/  LDL.64 R168, [R1+0x2d0] ;  /* 0x0002d00001a87983 */ /* 0x000f280000100a00 */
[----:B------:R-:W5:Y:S04]  /*97a0*/  LDL.64 R166, [R1+0x2c8] ;  /* 0x0002c80001a67983 */ /* 0x000f680000100a00 */
        /* <DEDUP_REMOVED lines=12> */
[----:B------:R-:W-:Y:S04]  /*9870*/  STL.64 [R1+0x720], R150 ;  /* 0x0007209601007387 */ /* 0x000fe80000100a00 */
        /* <DEDUP_REMOVED lines=34> */
[----:B------:R-:W-:Y:S01]  /*9aa0*/  STL.64 [R1+0x608], R80 ;  /* 0x0006085001007387 */ /* 0x000fe20000100a00 */
[----:B------:R-:W-:-:S03]  /*9ab0*/  SHF.L.U32 R4, R5, 0x3, RZ ;  /* 0x0000000305047819 */ /* 0x000fc600000006ff */
[----:B------:R-:W-:Y:S01]  /*9ac0*/  STL.64 [R1+0x600], R78 ;  /* 0x0006004e01007387 */ /* 0x000fe20000100a00 */
[----:B------:R-:W-:-:S03]  /*9ad0*/  LEA R14, P1, R5, R2, 0x4 ;  /* 0x00000002050e7211 */ /* 0x000fc600078220ff */
[----:B------:R-:W-:Y:S04]  /*9ae0*/  STL.64 [R1+0x5f8], R76 ;  /* 0x0005f84c01007387 */ /* 0x000fe80000100a00 */
[----:B------:R-:W-:Y:S04]  /*9af0*/  STL.64 [R1+0x5f0], R74 ;  /* 0x0005f04a01007387 */ /* 0x000fe80000100a00 */
[----:B------:R-:W-:Y:S01]  /*9b00*/  STL.64 [R1+0x5e8], R72 ;  /* 0x0005e84801007387 */ /* 0x000fe20000100a00 */
[----:B------:R-:W-:-:S03]  /*9b10*/  LEA.HI.X.SX32 R15, R4, R3, 0x1, P1 ;  /* 0x00000003040f7211 */ /* 0x000fc600008f0eff */
[----:B------:R-:W-:Y:S04]  /*9b20*/  STL.64 [R1+0x5e0], R70 ;  /* 0x0005e04601007387 */ /* 0x000fe80000100a00 */
[----:B------:R-:W-:Y:S04]  /*9b30*/  STL.64 [R1+0x5d8], R68 ;  /* 0x0005d84401007387 */ /* 0x000fe80000100a00 */
[----:B------:R-:W-:Y:S04]  /*9b40*/  STL.64 [R1+0x5d0], R66 ;  /* 0x0005d04201007387 */ /* 0x000fe80000100a00 */
[----:B------:R-:W-:Y:S04]  /*9b50*/  STL.64 [R1+0x5c8], R64 ;  /* 0x0005c84001007387 */ /* 0x000fe80000100a00 */
[----:B------:R-:W-:Y:S01]  /*9b60*/  STL.64 [R1+0x5c0], R62 ;  /* 0x0005c03e01007387 */ /* 0x000fe20000100a00 */
[----:B------:R-:W-:-:S03]  /*9b70*/  IMAD.WIDE R14, R9, 0x2, R14 ;  /* 0x00000002090e7825 */ /* 0x000fc600078e020e */
[----:B------:R-:W-:Y:S04]  /*9b80*/  STL.64 [R1+0x5b8], R60 ;  /* 0x0005b83c01007387 */ /* 0x000fe80000100a00 */
[----:B------:R-:W-:Y:S04]  /*9b90*/  STL.64 [R1+0x5b0], R58 ;  /* 0x0005b03a01007387 */ /* 0x000fe80000100a00 */
[----:B------:R-:W-:Y:S04]  /*9ba0*/  STL.64 [R1+0x5a8], R56 ;  /* 0x0005a83801007387 */ /* 0x000fe80000100a00 */
[----:B------:R-:W-:Y:S04]  /*9bb0*/  STL.64 [R1+0x5a0], R54 ;  /* 0x0005a03601007387 */ /* 0x000fe80000100a00 */
[----:B------:R-:W-:Y:S04]  /*9bc0*/  STL.64 [R1+0x598], R52 ;  /* 0x0005983401007387 */ /* 0x000fe80000100a00 */
[----:B------:R-:W-:Y:S04]  /*9bd0*/  STL.64 [R1+0x590], R50 ;  /* 0x0005903201007387 */ /* 0x000fe80000100a00 */
[----:B------:R-:W-:Y:S01]  /*9be0*/  STL.64 [R1+0x588], R48 ;  /* 0x0005883001007387 */ /* 0x000fe20000100a00 */
[----:B------:R-:W-:-:S03]  /*9bf0*/  IMAD R12, R5, 0xa, RZ ;  /* 0x0000000a050c7824 */ /* 0x000fc600078e02ff */
[----:B------:R-:W-:Y:S01]  /*9c00*/  STL.64 [R1+0x580], R46 ;  /* 0x0005802e01007387 */ /* 0x000fe20000100a00 */
[----:B------:R-:W-:-:S03]  /*9c10*/  IMAD R11, R5, 0xc, RZ ;  /* 0x0000000c050b7824 */ /* 0x000fc600078e02ff */
[----:B------:R-:W-:Y:S04]  /*9c20*/  STL.64 [R1+0x578], R44 ;  /* 0x0005782c01007387 */ /* 0x000fe80000100a00 */
[----:B------:R0:W5:Y:S04]  /*9c30*/  LDG.E.U16 R202, desc[UR6][R14.64] ;  /* 0x000000060eca7981 */ /* 0x000168000c1e1500 */
[----:B------:R-:W-:Y:S01]  /*9c40*/  STL.64 [R1+0x570], R42 ;  /* 0x0005702a01007387 */ /* 0x000fe20000100a00 */
[----:B------:R-:W-:-:S03]  /*9c50*/  IMAD R4, R5, 0xe, RZ ;  /* 0x0000000e05047824 */ /* 0x000fc600078e02ff */
[----:B------:R-:W-:Y:S01]  /*9c60*/  STL.64 [R1+0x568], R40 ;  /* 0x0005682801007387 */ /* 0x000fe20000100a00 */
[----:B0-----:R-:W-:-:S03]  /*9c70*/  IMAD R14, R5, 0x6, RZ ;  /* 0x00000006050e7824 */ /* 0x001fc600078e02ff */
[----:B------:R-:W-:Y:S04]  /*9c80*/  STL.64 [R1+0x560], R38 ;  /* 0x0005602601007387 */ /* 0x000fe80000100a00 */
[----:B------:R-:W-:Y:S04]  /*9c90*/  STL.64 [R1+0x558], R36 ;  /* 0x0005582401007387 */ /* 0x000fe80000100a00 */
[----:B------:R-:W-:Y:S01]  /*9ca0*/  STL.64 [R1+0x550], R34 ;  /* 0x0005502201007387 */ /* 0x000fe20000100a00 */
[----:B--2---:R-:W-:-:S03]  /*9cb0*/  IADD3 R20, R14, R2, RZ ;  /* 0x000000020e147210 */ /* 0x004fc60007ffe0ff */
[----:B------:R-:W-:Y:S01]  /*9cc0*/  STL.64 [R1+0x548], R32 ;  /* 0x0005482001007387 */ /* 0x000fe20000100a00 */
[----:B---3--:R-:W-:-:S03]  /*9cd0*/  IADD3 R170, R12, R2, RZ ;  /* 0x000000020caa7210 */ /* 0x008fc60007ffe0ff */
[----:B------:R-:W-:Y:S01]  /*9ce0*/  STL.64 [R1+0x540], R30 ;  /* 0x0005401e01007387 */ /* 0x000fe20000100a00 */
[----:B----4-:R-:W-:-:S03]  /*9cf0*/  IADD3 R168, R11, R2, RZ ;  /* 0x000000020ba87210 */ /* 0x010fc60007ffe0ff */
[----:B------:R-:W-:Y:S01]  /*9d00*/  STL.64 [R1+0x538], R28 ;  /* 0x0005381c01007387 */ /* 0x000fe20000100a00 */
[----:B-----5:R-:W-:-:S03]  /*9d10*/  IADD3 R166, R4, R2, RZ ;  /* 0x0000000204a67210 */ /* 0x020fc60007ffe0ff */
[----:B------:R-:W-:Y:S04]  /*9d20*/  STL.64 [R1+0x530], R26 ;  /* 0x0005301a01007387 */ /* 0x000fe80000100a00 */
[----:B------:R0:W-:Y:S04]  /*9d30*/  STL.64 [R1+0x528], R24 ;  /* 0x0005281801007387 */ /* 0x0001e80000100a00 */
[----:B------:R-:W-:Y:S04]  /*9d40*/  STL [R1+0x2e0], R20 ;  /* 0x0002e01401007387 */ /* 0x000fe80000100800 */
[----:B------:R-:W-:Y:S04]  /*9d50*/  STL [R1+0x2d8], R170 ;  /* 0x0002d8aa01007387 */ /* 0x000fe80000100800 */
[----:B------:R-:W-:Y:S04]  /*9d60*/  STL [R1+0x2d0], R168 ;  /* 0x0002d0a801007387 */ /* 0x000fe80000100800 */
[----:B0-----:R-:W2:Y:S04]  /*9d70*/  LDL.64 R24, [R1+0x2a8] ;  /* 0x0002a80001187983 */ /* 0x001ea80000100a00 */
[----:B------:R-:W-:Y:S04]  /*9d80*/  STL [R1+0x2c8], R166 ;  /* 0x0002c8a601007387 */ /* 0x000fe80000100800 */
[----:B------:R-:W3:Y:S04]  /*9d90*/  LDL.64 R22, [R1+0x2a0] ;  /* 0x0002a00001167983 */ /* 0x000ee80000100a00 */
[----:B------:R-:W4:Y:S01]  /*9da0*/  LDL.64 R28, [R1+0x278] ;  /* 0x00027800011c7983 */ /* 0x000f220000100a00 */
[----:B------:R-:W-:-:S02]  /*9db0*/  SHF.L.U32 R7, R5, 0x2, RZ ;  /* 0x0000000205077819 */ /* 0x000fc400000006ff */
[CC--:B------:R-:W-:Y:S02]  /*9dc0*/  LEA R16, P0, R5.reuse, R2.reuse, 0x3 ;  /* 0x0000000205107211 */ /* 0x0c0fe400078018ff */
[C---:B------:R-:W-:Y:S02]  /*9dd0*/  SHF.L.U32 R0, R5.reuse, 0x4, RZ ;  /* 0x0000000405007819 */ /* 0x040fe400000006ff */
[CC--:B------:R-:W-:Y:S01]  /*9de0*/  LEA R6, P2, R5.reuse, R2.reuse, 0x5 ;  /* 0x0000000205067211 */ /* 0x0c0fe200078428ff */
[----:B------:R-:W-:Y:S01]  /*9df0*/  IMAD R11, R5, 0x12, RZ ;  /* 0x00000012050b7824 */ /* 0x000fe200078e02ff */
[-C--:B------:R-:W-:Y:S01]  /*9e00*/  LEA.HI.X.SX32 R17, R7, R3.reuse, 0x1, P0 ;  /* 0x0000000307117211 */ /* 0x080fe200000f0eff */
[----:B------:R-:W-:Y:S01]  /*9e10*/  IMAD R4, R5, 0x18, RZ ;  /* 0x0000001805047824 */ /* 0x000fe200078e02ff */
[----:B------:R-:W-:Y:S01]  /*9e20*/  LEA.HI.X.SX32 R7, R0, R3, 0x1, P2 ;  /* 0x0000000300077211 */ /* 0x000fe200010f0eff */
[----:B------:R-:W5:Y:S02]  /*9e30*/  LDL.64 R44, [R1+0x298] ;  /* 0x00029800012c7983 */ /* 0x000f640000100a00 */
[----:B------:R-:W-:Y:S01]  /*9e40*/  IMAD.WIDE R6, R9, 0x2, R6 ;  /* 0x0000000209067825 */ /* 0x000fe200078e0206 */
[C---:B------:R-:W-:Y:S01]  /*9e50*/  SHF.L.U32 R0, R5.reuse, 0x5, RZ ;  /* 0x0000000505007819 */ /* 0x040fe200000006ff */
[----:B------:R-:W5:Y:S04]  /*9e60*/  LDL.64 R42, [R1+0x290] ;  /* 0x00029000012a7983 */ /* 0x000f680000100a00 */
[----:B------:R0:W5:Y:S04]  /*9e70*/  LDG.E.U16 R201, desc[UR6][R6.64] ;  /* 0x0000000606c97981 */ /* 0x000168000c1e1500 */
[----:B------:R-:W5:Y:S04]  /*9e80*/  LDL.64 R40, [R1+0x288] ;  /* 0x0002880001287983 */ /* 0x000f680000100a00 */
[----:B------:R-:W5:Y:S01]  /*9e90*/  LDL.64 R38, [R1+0x280] ;  /* 0x0002800001267983 */ /* 0x000f620000100a00 */
[----:B0-----:R-:W-:-:S03]  /*9ea0*/  LEA R6, P0, R5, R2, 0x6 ;  /* 0x0000000205067211 */ /* 0x001fc600078030ff */
[----:B------:R-:W5:Y:S01]  /*9eb0*/  LDL.64 R36, [R1+0x298] ;  /* 0x0002980001247983 */ /* 0x000f620000100a00 */
[----:B------:R-:W-:-:S03]  /*9ec0*/  LEA.HI.X.SX32 R7, R0, R3, 0x1, P0 ;  /* 0x0000000300077211 */ /* 0x000fc600000f0eff */
[----:B------:R-:W5:Y:S01]  /*9ed0*/  LDL.64 R34, [R1+0x290] ;  /* 0x0002900001227983 */ /* 0x000f620000100a00 */
[----:B------:R-:W-:-:S03]  /*9ee0*/  IMAD.WIDE R6, R9, 0x2, R6 ;  /* 0x0000000209067825 */ /* 0x000fc600078e0206 */
[----:B------:R-:W5:Y:S04]  /*9ef0*/  LDL.64 R32, [R1+0x288] ;  /* 0x0002880001207983 */ /* 0x000f680000100a00 */
[----:B------:R0:W5:Y:S01]  /*9f00*/  LDG.E.U16 R200, desc[UR6][R6.64] ;  /* 0x0000000606c87981 */ /* 0x000162000c1e1500 */
[-C--:B------:R-:W-:Y:S01]  /*9f10*/  IADD3 R158, R11, R2.reuse, RZ ;  /* 0x000000020b9e7210 */ /* 0x080fe20007ffe0ff */
[C---:B------:R-:W-:Y:S01]  /*9f20*/  IMAD R0, R5.reuse, 0x1a, RZ ;  /* 0x0000001a05007824 */ /* 0x040fe200078e02ff */
[----:B------:R-:W-:Y:S01]  /*9f30*/  IADD3 R152, R4, R2, RZ ;  /* 0x0000000204987210 */ /* 0x000fe20007ffe0ff */
[----:B------:R-:W5:Y:S01]  /*9f40*/  LDL.64 R30, [R1+0x280] ;  /* 0x00028000011e7983 */ /* 0x000f620000100a00 */
[C---:B0-----:R-:W-:Y:S02]  /*9f50*/  IMAD R7, R5.reuse, 0x14, RZ ;  /* 0x0000001405077824 */ /* 0x041fe400078e02ff */
[----:B------:R-:W-:-:S03]  /*9f60*/  IMAD R6, R5, 0x16, RZ ;  /* 0x0000001605067824 */ /* 0x000fc600078e02ff */
[-C--:B------:R-:W-:Y:S02]  /*9f70*/  IADD3 R156, R7, R2.reuse, RZ ;  /* 0x00000002079c7210 */ /* 0x080fe40007ffe0ff */
[----:B------:R-:W-:Y:S01]  /*9f80*/  IADD3 R154, R6, R2, RZ ;  /* 0x00000002069a7210 */ /* 0x000fe20007ffe0ff */
[----:B------:R-:W-:Y:S04]  /*9f90*/  STL [R1+0x2c0], R158 ;  /* 0x0002c09e01007387 */ /* 0x000fe80000100800 */
[----:B------:R-:W-:Y:S04]  /*9fa0*/  STL [R1+0x2b8], R156 ;  /* 0x0002b89c01007387 */ /* 0x000fe80000100800 */
[----:B------:R-:W-:Y:S04]  /*9fb0*/  STL [R1+0x2b0], R154 ;  /* 0x0002b09a01007387 */ /* 0x000fe80000100800 */
[----:B------:R-:W-:Y:S01]  /*9fc0*/  STL [R1+0x2a8], R152 ;  /* 0x0002a89801007387 */ /* 0x000fe20000100800 */
[----:B--2---:R-:W-:-:S02]  /*9fd0*/  MOV R153, R25 ;  /* 0x0000001900997202 */ /* 0x004fc40000000f00 */
[----:B---3--:R-:W-:Y:S01]  /*9fe0*/  IADD3 R22, R0, R2, RZ ;  /* 0x0000000200167210 */ /* 0x008fe20007ffe0ff */
[----:B----4-:R-:W2:Y:S04]  /*9ff0*/  LDL.64 R28, [R1+0x278] ;  /* 0x00027800011c7983 */ /* 0x010ea80000100a00 */
[----:B------:R0:W-:Y:S04]  /*a000*/  STL [R1+0x2a0], R22 ;  /* 0x0002a01601007387 */ /* 0x0001e80000100800 */
[----:B------:R-:W3:Y:S04]  /*a010*/  LDL.64 R48, [R1+0x260] ;  /* 0x0002600001307983 */ /* 0x000ee80000100a00 */
[----:B------:R-:W4:Y:S04]  /*a020*/  LDL.64 R26, [R1+0x258] ;  /* 0x00025800011a7983 */ /* 0x000f280000100a00 */
[----:B------:R-:W4:Y:S01]  /*a030*/  LDL.64 R24, [R1+0x250] ;  /* 0x0002500001187983 */ /* 0x000f220000100a00 */
[----:B------:R-:W-:Y:S01]  /*a040*/  IMAD.WIDE R18, R9, 0x2, R2 ;  /* 0x0000000209127825 */ /* 0x000fe200078e0202 */
[----:B------:R-:W-:-:S02]  /*a050*/  MOV R171, R177 ;  /* 0x000000b100ab7202 */ /* 0x000fc40000000f00 */
[----:B------:R-:W-:Y:S01]  /*a060*/  MOV R157, R163 ;  /* 0x000000a3009d7202 */ /* 0x000fe20000000f00 */
[----:B------:R-:W-:Y:S01]  /*a070*/  IMAD R4, R5, 0x1c, RZ ;  /* 0x0000001c05047824 */ /* 0x000fe200078e02ff */
[----:B------:R1:W4:Y:S01]  /*a080*/  LDG.E.U16 R204, desc[UR6][R18.64] ;  /* 0x0000000612cc7981 */ /* 0x000322000c1e1500 */
[----:B------:R-:W-:-:S03]  /*a090*/  IMAD.WIDE R6, R9, 0x2, R22 ;  /* 0x0000000209067825 */ /* 0x000fc600078e0216 */
[----:B------:R-:W4:Y:S01]  /*a0a0*/  LDL.64 R56, [R1+0x270] ;  /* 0x0002700001387983 */ /* 0x000f220000100a00 */
[C---:B------:R-:W-:Y:S02]  /*a0b0*/  IMAD R0, R5.reuse, 0x1e, RZ ;  /* 0x0000001e05007824 */ /* 0x040fe400078e02ff */
[----:B------:R-:W-:Y:S01]  /*a0c0*/  IMAD R212, R5, 0x26, RZ ;  /* 0x0000002605d47824 */ /* 0x000fe200078e02ff */
[----:B------:R-:W4:Y:S01]  /*a0d0*/  LDL.64 R54, [R1+0x268] ;  /* 0x0002680001367983 */ /* 0x000f220000100a00 */
[----:B-1----:R-:W-:Y:S01]  /*a0e0*/  IMAD.WIDE R18, R9, 0x2, R170 ;  /* 0x0000000209127825 */ /* 0x002fe200078e02aa */
[----:B-----5:R-:W-:Y:S02]  /*a0f0*/  IADD3 R36, R4, R2, RZ ;  /* 0x0000000204247210 */ /* 0x020fe40007ffe0ff */
[----:B------:R-:W5:Y:S01]  /*a100*/  LDL.64 R52, [R1+0x270] ;  /* 0x0002700001347983 */ /* 0x000f620000100a00 */
[----:B0-----:R-:W-:-:S03]  /*a110*/  IMAD R22, R5, 0x22, RZ ;  /* 0x0000002205167824 */ /* 0x001fc600078e02ff */
[----:B------:R0:W5:Y:S01]  /*a120*/  LDG.E.U16 R198, desc[UR6][R18.64] ;  /* 0x0000000612c67981 */ /* 0x000162000c1e1500 */
[-C--:B------:R-:W-:Y:S02]  /*a130*/  IADD3 R34, R0, R2.reuse, RZ ;  /* 0x0000000200227210 */ /* 0x080fe40007ffe0ff */
[----:B------:R-:W-:Y:S01]  /*a140*/  IADD3 R32, R22, R2, RZ ;  /* 0x0000000216207210 */ /* 0x000fe20007ffe0ff */
[----:B------:R-:W5:Y:S01]  /*a150*/  LDL.64 R50, [R1+0x268] ;  /* 0x0002680001327983 */ /* 0x000f620000100a00 */
[----:B------:R-:W-:Y:S01]  /*a160*/  MOV R167, R173 ;  /* 0x000000ad00a77202 */ /* 0x000fe20000000f00 */
[C---:B------:R-:W-:Y:S01]  /*a170*/  IMAD.WIDE R16, R9.reuse, 0x2, R16 ;  /* 0x0000000209107825 */ /* 0x040fe200078e0210 */
[----:B------:R-:W-:Y:S01]  /*a180*/  MOV R21, R179 ;  /* 0x000000b300157202 */ /* 0x000fe20000000f00 */
[----:B------:R-:W5:Y:S02]  /*a190*/  LDG.E.U16 R191, desc[UR6][R6.64] ;  /* 0x0000000606bf7981 */ /* 0x000f64000c1e1500 */
[----:B0-----:R-:W-:-:S02]  /*a1a0*/  IMAD.WIDE R18, R9, 0x2, R156 ;  /* 0x0000000209127825 */ /* 0x001fc400078e029c */
[----:B------:R0:W-:Y:S02]  /*a1b0*/  STL [R1+0x298], R36 ;  /* 0x0002982401007387 */ /* 0x0001e40000100800 */
[----:B------:R-:W-:Y:S02]  /*a1c0*/  IMAD R156, R5, 0x24, RZ ;  /* 0x00000024059c7824 */ /* 0x000fe400078e02ff */
[----:B------:R1:W-:Y:S03]  /*a1d0*/  STL [R1+0x290], R34 ;  /* 0x0002902201007387 */ /* 0x0003e60000100800 */
[-C--:B------:R-:W-:Y:S01]  /*a1e0*/  IADD3 R30, R156, R2.reuse, RZ ;  /* 0x000000029c1e7210 */ /* 0x080fe20007ffe0ff */
[----:B------:R1:W-:Y:S04]  /*a1f0*/  STL [R1+0x288], R32 ;  /* 0x0002882001007387 */ /* 0x0003e80000100800 */
[----:B------:R1:W-:Y:S01]  /*a200*/  STL [R1+0x280], R30 ;  /* 0x0002801e01007387 */ /* 0x0003e20000100800 */
[----:B--2---:R-:W-:-:S02]  /*a210*/  IADD3 R28, R212, R2, RZ ;  /* 0x00000002d41c7210 */ /* 0x004fc40007ffe0ff */
[----:B------:R-:W-:Y:S01]  /*a220*/  MOV R169, R175 ;  /* 0x000000af00a97202 */ /* 0x000fe20000000f00 */
[C---:B------:R-:W-:Y:S01]  /*a230*/  IMAD.WIDE R14, R9.reuse, 0x2, R166 ;  /* 0x00000002090e7825 */ /* 0x040fe200078e02a6 */
[----:B------:R2:W5:Y:S04]  /*a240*/  LDG.E.U16 R203, desc[UR6][R16.64] ;  /* 0x0000000610cb7981 */ /* 0x000568000c1e1500 */
[----:B---3--:R-:W3:Y:S04]  /*a250*/  LDL.64 R48, [R1+0x260] ;  /* 0x0002600001307983 */ /* 0x008ee80000100a00 */
[----:B------:R1:W-:Y:S04]  /*a260*/  STL [R1+0x278], R28 ;  /* 0x0002781c01007387 */ /* 0x0003e80000100800 */
[----:B----4-:R-:W4:Y:S04]  /*a270*/  LDL.64 R26, [R1+0x258] ;  /* 0x00025800011a7983 */ /* 0x010f280000100a00 */
[----:B------:R-:W4:Y:S01]  /*a280*/  LDL.64 R24, [R1+0x250] ;  /* 0x0002500001187983 */ /* 0x000f220000100a00 */
[----:B------:R-:W-:Y:S01]  /*a290*/  IMAD.WIDE R20, R9, 0x2, R20 ;  /* 0x0000000209147825 */ /* 0x000fe200078e0214 */
[----:B------:R-:W-:-:S02]  /*a2a0*/  MOV R159, R165 ;  /* 0x000000a5009f7202 */ /* 0x000fc40000000f00 */
[----:B------:R-:W-:Y:S01]  /*a2b0*/  MOV R155, R161 ;  /* 0x000000a1009b7202 */ /* 0x000fe20000000f00 */
[----:B--2---:R-:W-:Y:S01]  /*a2c0*/  IMAD.WIDE R16, R9, 0x2, R168 ;  /* 0x0000000209107825 */ /* 0x004fe200078e02a8 */
[----:B------:R2:W4:Y:S01]  /*a2d0*/  LDG.E.U16 R196, desc[UR6][R14.64] ;  /* 0x000000060ec47981 */ /* 0x000522000c1e1500 */
[----:B------:R-:W-:Y:S02]  /*a2e0*/  MOV R37, R45 ;  /* 0x0000002d00257202 */ /* 0x000fe40000000f00 */
[----:B------:R-:W-:Y:S01]  /*a2f0*/  IMAD R23, R5, 0x2c, RZ ;  /* 0x0000002c05177824 */ /* 0x000fe200078e02ff */
[----:B------:R0:W4:Y:S01]  /*a300*/  LDG.E.U16 R199, desc[UR6][R20.64] ;  /* 0x0000000614c77981 */ /* 0x000122000c1e1500 */
[----:B------:R-:W-:-:S03]  /*a310*/  MOV R35, R43 ;  /* 0x0000002b00237202 */ /* 0x000fc60000000f00 */
[----:B------:R1:W4:Y:S01]  /*a320*/  LDG.E.U16 R197, desc[UR6][R16.64] ;  /* 0x0000000610c57981 */ /* 0x000322000c1e1500 */
[----:B--2---:R-:W-:Y:S01]  /*a330*/  IMAD.WIDE R14, R9, 0x2, R152 ;  /* 0x00000002090e7825 */ /* 0x004fe200078e0298 */
[----:B------:R-:W-:Y:S02]  /*a340*/  MOV R33, R41 ;  /* 0x0000002900217202 */ /* 0x000fe40000000f00 */
[----:B------:R2:W4:Y:S01]  /*a350*/  LDG.E.U16 R194, desc[UR6][R18.64] ;  /* 0x0000000612c27981 */ /* 0x000522000c1e1500 */
[C---:B------:R-:W-:Y:S02]  /*a360*/  IMAD R153, R5.reuse, 0x28, RZ ;  /* 0x0000002805997824 */ /* 0x040fe400078e02ff */
[----:B------:R-:W-:Y:S01]  /*a370*/  IMAD R152, R5, 0x2a, RZ ;  /* 0x0000002a05987824 */ /* 0x000fe200078e02ff */
[----:B------:R-:W-:Y:S01]  /*a380*/  MOV R31, R39 ;  /* 0x00000027001f7202 */ /* 0x000fe20000000f00 */
[----:B0-----:R-:W-:Y:S01]  /*a390*/  IMAD.WIDE R20, R9, 0x2, R158 ;  /* 0x0000000209147825 */ /* 0x001fe200078e029e */
[-C--:B-----5:R-:W-:Y:S01]  /*a3a0*/  IADD3 R52, R153, R2.reuse, RZ ;  /* 0x0000000299347210 */ /* 0x0a0fe20007ffe0ff */
[----:B------:R-:W5:Y:S02]  /*a3b0*/  LDG.E.U16 R192, desc[UR6][R14.64] ;  /* 0x000000060ec07981 */ /* 0x000f64000c1e1500 */
[----:B-1----:R-:W-:Y:S01]  /*a3c0*/  IMAD.WIDE R16, R9, 0x2, R154 ;  /* 0x0000000209107825 */ /* 0x002fe200078e029a */
[----:B------:R-:W-:Y:S01]  /*a3d0*/  IADD3 R50, R152, R2, RZ ;  /* 0x0000000298327210 */ /* 0x000fe20007ffe0ff */
[----:B------:R0:W5:Y:S02]  /*a3e0*/  LDG.E.U16 R195, desc[UR6][R20.64] ;  /* 0x0000000614c37981 */ /* 0x000164000c1e1500 */
[----:B------:R-:W-:-:S02]  /*a3f0*/  IMAD R155, R5, 0x2e, RZ ;  /* 0x0000002e059b7824 */ /* 0x000fc400078e02ff */
[----:B------:R-:W-:Y:S01]  /*a400*/  IMAD R208, R5, 0x30, RZ ;  /* 0x0000003005d07824 */ /* 0x000fe200078e02ff */
[----:B------:R1:W5:Y:S01]  /*a410*/  LDG.E.U16 R193, desc[UR6][R16.64] ;  /* 0x0000000610c17981 */ /* 0x000362000c1e1500 */
[----:B--2---:R-:W-:-:S03]  /*a420*/  IMAD.WIDE R18, R9, 0x2, R34 ;  /* 0x0000000209127825 */ /* 0x004fc600078e0222 */
[----:B------:R-:W2:Y:S01]  /*a430*/  LDL.64 R46, [R1+0x248] ;  /* 0x00024800012e7983 */ /* 0x000ea20000100a00 */
[----:B0-----:R-:W-:-:S03]  /*a440*/  IMAD.WIDE R20, R9, 0x2, R36 ;  /* 0x0000000209147825 */ /* 0x001fc600078e0224 */
[----:B------:R-:W5:Y:S01]  /*a450*/  LDL.64 R44, [R1+0x240] ;  /* 0x00024000012c7983 */ /* 0x000f620000100a00 */
[----:B------:R-:W-:-:S03]  /*a460*/  IMAD.WIDE R14, R9, 0x2, R30 ;  /* 0x00000002090e7825 */ /* 0x000fc600078e021e */
[----:B------:R-:W5:Y:S01]  /*a470*/  LDL.64 R42, [R1+0x238] ;  /* 0x00023800012a7983 */ /* 0x000f620000100a00 */
[----:B-1----:R-:W-:-:S03]  /*a480*/  IMAD.WIDE R16, R9, 0x2, R32 ;  /* 0x0000000209107825 */ /* 0x002fc600078e0220 */
[----:B------:R-:W5:Y:S01]  /*a490*/  LDL.64 R40, [R1+0x230] ;  /* 0x0002300001287983 */ /* 0x000f620000100a00 */
[----:B------:R-:W-:-:S03]  /*a4a0*/  IMAD.WIDE R6, R9, 0x2, R28 ;  /* 0x0000000209067825 */ /* 0x000fc600078e021c */
[----:B------:R-:W5:Y:S04]  /*a4b0*/  LDL.64 R38, [R1+0x228] ;  /* 0x0002280001267983 */ /* 0x000f680000100a00 */
[----:B------:R-:W2:Y:S04]  /*a4c0*/  LDL.64 R36, [R1+0x248] ;  /* 0x0002480001247983 */ /* 0x000ea80000100a00 */
[----:B------:R-:W5:Y:S04]  /*a4d0*/  LDL.64 R34, [R1+0x240] ;  /* 0x0002400001227983 */ /* 0x000f680000100a00 */
[----:B------:R-:W5:Y:S04]  /*a4e0*/  LDL.64 R32, [R1+0x238] ;  /* 0x0002380001207983 */ /* 0x000f680000100a00 */
[----:B------:R-:W5:Y:S04]  /*a4f0*/  LDL.64 R30, [R1+0x230] ;  /* 0x00023000011e7983 */ /* 0x000f680000100a00 */
[----:B------:R-:W5:Y:S04]  /*a500*/  LDL.64 R28, [R1+0x228] ;  /* 0x00022800011c7983 */ /* 0x000f680000100a00 */
[----:B------:R-:W-:Y:S04]  /*a510*/  STL [R1+0x270], R52 ;  /* 0x0002703401007387 */ /* 0x000fe80000100800 */
[----:B------:R-:W-:Y:S04]  /*a520*/  STL [R1+0x268], R50 ;  /* 0x0002683201007387 */ /* 0x000fe80000100800 */
[----:B------:R0:W5:Y:S04]  /*a530*/  LDG.E.U16 R187, desc[UR6][R14.64] ;  /* 0x000000060ebb7981 */ /* 0x000168000c1e1500 */
[----:B------:R1:W5:Y:S01]  /*a540*/  LDG.E.U16 R186, desc[UR6][R6.64] ;  /* 0x0000000606ba7981 */ /* 0x000362000c1e1500 */
[----:B------:R-:W-:Y:S01]  /*a550*/  MOV R53, R57 ;  /* 0x0000003900357202 */ /* 0x000fe20000000f00 */
[----:B------:R-:W-:-:S02]  /*a560*/  IMAD R207, R5, 0x32, RZ ;  /* 0x0000003205cf7824 */ /* 0x000fc400078e02ff */
[C---:B------:R-:W-:Y:S01]  /*a570*/  IMAD R211, R5.reuse, 0x34, RZ ;  /* 0x0000003405d37824 */ /* 0x040fe200078e02ff */
[----:B------:R1:W5:Y:S01]  /*a580*/  LDG.E.U16 R190, desc[UR6][R20.64] ;  /* 0x0000000614be7981 */ /* 0x000362000c1e1500 */
[C---:B------:R-:W-:Y:S02]  /*a590*/  IMAD R210, R5.reuse, 0x36, RZ ;  /* 0x0000003605d27824 */ /* 0x040fe400078e02ff */
[C---:B------:R-:W-:Y:S02]  /*a5a0*/  IMAD R206, R5.reuse, 0x38, RZ ;  /* 0x0000003805ce7824 */ /* 0x040fe400078e02ff */
[C---:B------:R-:W-:Y:S02]  /*a5b0*/  IMAD R205, R5.reuse, 0x3a, RZ ;  /* 0x0000003a05cd7824 */ /* 0x040fe400078e02ff */
[----:B------:R-:W-:Y:S01]  /*a5c0*/  IMAD R209, R5, 0x3c, RZ ;  /* 0x0000003c05d17824 */ /* 0x000fe200078e02ff */
[----:B------:R-:W-:Y:S01]  /*a5d0*/  MOV R51, R55 ;  /* 0x0000003700337202 */ /* 0x000fe20000000f00 */
[----:B------:R-:W5:Y:S01]  /*a5e0*/  LDG.E.U16 R189, desc[UR6][R18.64] ;  /* 0x0000000612bd7981 */ /* 0x000f62000c1e1500 */
[----:B---3--:R-:W-:-:S03]  /*a5f0*/  IADD3 R48, R23, R2, RZ ;  /* 0x0000000217307210 */ /* 0x008fc60007ffe0ff */
[----:B------:R-:W3:Y:S01]  /*a600*/  LDG.E.U16 R188, desc[UR6][R16.64] ;  /* 0x0000000610bc7981 */ /* 0x000ee2000c1e1500 */
[----:B----4-:R-:W-:-:S03]  /*a610*/  IADD3 R26, R155, R2, RZ ;  /* 0x000000029b1a7210 */ /* 0x010fc60007ffe0ff */
[----:B------:R-:W-:Y:S01]  /*a620*/  STL [R1+0x260], R48 ;  /* 0x0002603001007387 */ /* 0x000fe20000100800 */
[----:B------:R-:W-:-:S03]  /*a630*/  IADD3 R24, R208, R2, RZ ;  /* 0x00000002d0187210 */ /* 0x000fc60007ffe0ff */
[----:B------:R4:W-:Y:S01]  /*a640*/  STL [R1+0x258], R26 ;  /* 0x0002581a01007387 */ /* 0x0009e20000100800 */
[----:B0-----:R-:W-:-:S03]  /*a650*/  IMAD.WIDE R14, R9, 0x2, R26 ;  /* 0x00000002090e7825 */ /* 0x001fc600078e021a */
[----:B------:R0:W-:Y:S01]  /*a660*/  STL [R1+0x250], R24 ;  /* 0x0002501801007387 */ /* 0x0001e20000100800 */
[----:B-1----:R-:W-:-:S03]  /*a670*/  IMAD.WIDE R6, R9, 0x2, R24 ;  /* 0x0000000209067825 */ /* 0x002fc600078e0218 */
[----:B------:R-:W3:Y:S04]  /*a680*/  LDG.E.U16 R182, desc[UR6][R14.64] ;  /* 0x000000060eb67981 */ /* 0x000ee8000c1e1500 */
[----:B----4-:R-:W4:Y:S04]  /*a690*/  LDL.64 R26, [R1+0x220] ;  /* 0x00022000011a7983 */ /* 0x010f280000100a00 */
[----:B0-----:R-:W4:Y:S01]  /*a6a0*/  LDL.64 R24, [R1+0x220] ;  /* 0x0002200001187983 */ /* 0x001f220000100a00 */
[----:B------:R-:W-:Y:S01]  /*a6b0*/  IMAD.WIDE R20, R9, 0x2, R52 ;  /* 0x0000000209147825 */ /* 0x000fe200078e0234 */
[----:B------:R-:W-:-:S02]  /*a6c0*/  SHF.L.U32 R154, R5, 0x1, RZ ;  /* 0x00000001059a7819 */ /* 0x000fc400000006ff */
[----:B------:R-:W3:Y:S04]  /*a6d0*/  LDG.E.U16 R181, desc[UR6][R6.64] ;  /* 0x0000000606b57981 */ /* 0x000ee8000c1e1500 */
[----:B------:R0:W3:Y:S01]  /*a6e0*/  LDG.E.U16 R185, desc[UR6][R20.64] ;  /* 0x0000000614b97981 */ /* 0x0000e2000c1e1500 */
[----:B--2---:R-:W-:Y:S02]  /*a6f0*/  MOV R37, R47 ;  /* 0x0000002f00257202 */ /* 0x004fe40000000f00 */
[-C--:B------:R-:W-:Y:S02]  /*a700*/  IADD3 R36, R207, R2.reuse, RZ ;  /* 0x00000002cf247210 */ /* 0x080fe40007ffe0ff */
[-C--:B-----5:R-:W-:Y:S02]  /*a710*/  IADD3 R34, R211, R2.reuse, RZ ;  /* 0x00000002d3227210 */ /* 0x0a0fe40007ffe0ff */
[-C--:B------:R-:W-:Y:S01]  /*a720*/  IADD3 R32, R210, R2.reuse, RZ ;  /* 0x00000002d2207210 */ /* 0x080fe20007ffe0ff */
[----:B0-----:R-:W-:Y:S01]  /*a730*/  IMAD.WIDE R20, R9, 0x2, R36 ;  /* 0x0000000209147825 */ /* 0x001fe200078e0224 */
[----:B------:R-:W-:Y:S01]  /*a740*/  STL [R1+0x248], R36 ;  /* 0x0002482401007387 */ /* 0x000fe20000100800 */
[----:B------:R-:W-:-:S03]  /*a750*/  IADD3 R30, R206, R2, RZ ;  /* 0x00000002ce1e7210 */ /* 0x000fc60007ffe0ff */
[----:B------:R-:W-:Y:S01]  /*a760*/  STL [R1+0x240], R34 ;  /* 0x0002402201007387 */ /* 0x000fe20000100800 */
[----:B------:R-:W-:-:S03]  /*a770*/  IADD3 R28, R205, R2, RZ ;  /* 0x00000002cd1c7210 */ /* 0x000fc60007ffe0ff */
[----:B------:R-:W-:Y:S04]  /*a780*/  STL [R1+0x238], R32 ;  /* 0x0002382001007387 */ /* 0x000fe80000100800 */
[----:B------:R-:W-:Y:S04]  /*a790*/  STL [R1+0x230], R30 ;  /* 0x0002301e01007387 */ /* 0x000fe80000100800 */
[----:B------:R-:W-:Y:S04]  /*a7a0*/  STL [R1+0x228], R28 ;  /* 0x0002281c01007387 */ /* 0x000fe80000100800 */
[----:B------:R-:W2:Y:S01]  /*a7b0*/  LDG.E.U16 R180, desc[UR6][R20.64] ;  /* 0x0000000614b47981 */ /* 0x000ea2000c1e1500 */
[----:B------:R-:W-:Y:S01]  /*a7c0*/  MOV R31, R41 ;  /* 0x00000029001f7202 */ /* 0x000fe20000000f00 */
[----:B------:R-:W-:Y:S01]  /*a7d0*/  IMAD.WIDE R18, R9, 0x2, R50 ;  /* 0x0000000209127825 */ /* 0x000fe200078e0232 */
[----:B------:R-:W-:-:S03]  /*a7e0*/  MOV R35, R45 ;  /* 0x0000002d00237202 */ /* 0x000fc60000000f00 */
[----:B------:R-:W-:Y:S01]  /*a7f0*/  IMAD.WIDE R14, R9, 0x2, R30 ;  /* 0x00000002090e7825 */ /* 0x000fe200078e021e */
[----:B------:R0:W5:Y:S01]  /*a800*/  LDG.E.U16 R184, desc[UR6][R18.64] ;  /* 0x0000000612b87981 */ /* 0x000162000c1e1500 */
[----:B------:R-:W-:-:S03]  /*a810*/  MOV R33, R43 ;  /* 0x0000002b00217202 */ /* 0x000fc60000000f00 */
[----:B------:R1:W5:Y:S01]  /*a820*/  LDG.E.U16 R177, desc[UR6][R14.64] ;  /* 0x000000060eb17981 */ /* 0x000362000c1e1500 */
[----:B------:R-:W-:-:S04]  /*a830*/  IMAD.WIDE R16, R9, 0x2, R48 ;  /* 0x0000000209107825 */ /* 0x000fc800078e0230 */
[----:B0-----:R-:W-:Y:S01]  /*a840*/  IMAD.WIDE R18, R9, 0x2, R34 ;  /* 0x0000000209127825 */ /* 0x001fe200078e0222 */
[----:B------:R-:W-:Y:S01]  /*a850*/  MOV R29, R39 ;  /* 0x00000027001d7202 */ /* 0x000fe20000000f00 */
[----:B------:R0:W5:Y:S02]  /*a860*/  LDG.E.U16 R183, desc[UR6][R16.64] ;  /* 0x0000000610b77981 */ /* 0x000164000c1e1500 */
[C---:B-1----:R-:W-:Y:S02]  /*a870*/  IMAD R14, R5.reuse, 0x46, RZ ;  /* 0x00000046050e7824 */ /* 0x042fe400078e02ff */
[----:B------:R1:W5:Y:S01]  /*a880*/  LDG.E.U16 R179, desc[UR6][R18.64] ;  /* 0x0000000612b37981 */ /* 0x000362000c1e1500 */
[----:B------:R-:W-:Y:S02]  /*a890*/  IMAD R4, R5, 0x23, RZ ;  /* 0x0000002305047824 */ /* 0x000fe400078e02ff */
[----:B------:R-:W-:Y:S01]  /*a8a0*/  IADD3 R14, P2, R14, R2, RZ ;  /* 0x000000020e0e7210 */ /* 0x000fe20007f5e0ff */
[----:B------:R-:W-:-:S04]  /*a8b0*/  IMAD.WIDE R6, R9, 0x2, R28 ;  /* 0x0000000209067825 */ /* 0x000fc800078e021c */
[----:B0-----:R-:W-:Y:S01]  /*a8c0*/  IMAD.WIDE R16, R9, 0x2, R32 ;  /* 0x0000000209107825 */ /* 0x001fe200078e0220 */
[----:B-1----:R-:W-:Y:S01]  /*a8d0*/  LEA R18, P0, R5, R2, 0x2 ;  /* 0x0000000205127211 */ /* 0x002fe200078010ff */
[----:B------:R-:W5:Y:S01]  /*a8e0*/  LDG.E.U16 R176, desc[UR6][R6.64] ;  /* 0x0000000606b07981 */ /* 0x000f62000c1e1500 */
[-C--:B------:R-:W-:Y:S02]  /*a8f0*/  LEA.HI.X.SX32 R15, R4, R3.reuse, 0x1, P2 ;  /* 0x00000003040f7211 */ /* 0x080fe400010f0eff */
[----:B------:R-:W-:Y:S01]  /*a900*/  LEA.HI.X.SX32 R19, R154, R3, 0x1, P0 ;  /* 0x000000039a137211 */ /* 0x000fe200000f0eff */
[----:B------:R0:W5:Y:S01]  /*a910*/  LDG.E.U16 R178, desc[UR6][R16.64] ;  /* 0x0000000610b27981 */ /* 0x000162000c1e1500 */
[----:B------:R-:W-:-:S04]  /*a920*/  IMAD.WIDE R14, R9, 0x2, R14 ;  /* 0x00000002090e7825 */ /* 0x000fc800078e020e */
[----:B------:R-:W-:Y:S01]  /*a930*/  IMAD.WIDE R18, R9, 0x2, R18 ;  /* 0x0000000209127825 */ /* 0x000fe200078e0212 */
[----:B------:R-:W5:Y:S03]  /*a940*/  LDG.E.U16 R172, desc[UR6][R14.64] ;  /* 0x000000060eac7981 */ /* 0x000f66000c1e1500 */
[----:B0-----:R-:W-:Y:S01]  /*a950*/  IMAD R16, R5, 0x42, RZ ;  /* 0x0000004205107824 */ /* 0x001fe200078e02ff */
[----:B------:R0:W5:Y:S01]  /*a960*/  LDG.E.U16 R174, desc[UR6][R18.64] ;  /* 0x0000000612ae7981 */ /* 0x000162000c1e1500 */
[----:B----4-:R-:W-:Y:S02]  /*a970*/  MOV R25, R27 ;  /* 0x0000001b00197202 */ /* 0x010fe40000000f00 */
[----:B------:R-:W-:-:S05]  /*a980*/  IADD3 R24, R209, R2, RZ ;  /* 0x00000002d1187210 */ /* 0x000fca0007ffe0ff */
[----:B------:R1:W-:Y:S01]  /*a990*/  STL [R1+0x220], R24 ;  /* 0x0002201801007387 */ /* 0x0003e20000100800 */
[----:B------:R-:W-:-:S03]  /*a9a0*/  IMAD.WIDE R20, R9, 0x2, R24 ;  /* 0x0000000209147825 */ /* 0x000fc600078e0218 */
[----:B------:R-:W4:Y:S01]  /*a9b0*/  LDL.64 R26, [R1+0x218] ;  /* 0x00021800011a7983 */ /* 0x000f220000100a00 */
[C---:B------:R-:W-:Y:S01]  /*a9c0*/  IMAD R6, R5.reuse, 0x4a, RZ ;  /* 0x0000004a05067824 */ /* 0x040fe200078e02ff */
[-C--:B------:R-:W-:Y:S01]  /*a9d0*/  IADD3 R16, P1, R16, R2.reuse, RZ ;  /* 0x0000000210107210 */ /* 0x080fe20007f3e0ff */
[C---:B------:R-:W-:Y:S01]  /*a9e0*/  IMAD R7, R5.reuse, 0x21, RZ ;  /* 0x0000002105077824 */ /* 0x040fe200078e02ff */
[----:B------:R3:W5:Y:S04]  /*a9f0*/  LDG.E.U16 R175, desc[UR6][R20.64] ;  /* 0x0000000614af7981 */ /* 0x000768000c1e1500 */
[----:B-1----:R-:W4:Y:S01]  /*aa00*/  LDL.64 R24, [R1+0x218] ;  /* 0x0002180001187983 */ /* 0x002f220000100a00 */
[C---:B------:R-:W-:Y:S01]  /*aa10*/  IMAD R0, R5.reuse, 0x25, RZ ;  /* 0x0000002505007824 */ /* 0x040fe200078e02ff */
[----:B------:R-:W-:Y:S01]  /*aa20*/  IADD3 R6, P3, R6, R2, RZ ;  /* 0x0000000206067210 */ /* 0x000fe20007f7e0ff */
[----:B0-----:R-:W-:-:S02]  /*aa30*/  IMAD R18, R5, 0x56, RZ ;  /* 0x0000005605127824 */ /* 0x001fc400078e02ff */
[----:B------:R-:W-:Y:S01]  /*aa40*/  IMAD R14, R5, 0x62, RZ ;  /* 0x00000062050e7824 */ /* 0x000fe200078e02ff */
[-C--:B------:R-:W-:Y:S01]  /*aa50*/  LEA.HI.X.SX32 R17, R7, R3.reuse, 0x1, P1 ;  /* 0x0000000307117211 */ /* 0x080fe200008f0eff */
[C---:B------:R-:W-:Y:S01]  /*aa60*/  IMAD R11, R5.reuse, 0x2b, RZ ;  /* 0x0000002b050b7824 */ /* 0x040fe200078e02ff */
[-C--:B------:R-:W-:Y:S01]  /*aa70*/  LEA.HI.X.SX32 R7, R0, R3.reuse, 0x1, P3 ;  /* 0x0000000300077211 */ /* 0x080fe200018f0eff */
[C---:B------:R-:W-:Y:S01]  /*aa80*/  IMAD R4, R5.reuse, 0x31, RZ ;  /* 0x0000003105047824 */ /* 0x040fe200078e02ff */
[-C--:B------:R-:W-:Y:S01]  /*aa90*/  IADD3 R18, P1, R18, R2.reuse, RZ ;  /* 0x0000000212127210 */ /* 0x080fe20007f3e0ff */
[----:B---3--:R-:W-:Y:S01]  /*aaa0*/  IMAD R20, R5, 0x52, RZ ;  /* 0x0000005205147824 */ /* 0x008fe200078e02ff */
[-C--:B------:R-:W-:Y:S01]  /*aab0*/  IADD3 R14, P3, R14, R2.reuse, RZ ;  /* 0x000000020e0e7210 */ /* 0x080fe20007f7e0ff */
[----:B------:R-:W-:Y:S01]  /*aac0*/  IMAD.WIDE R16, R9, 0x2, R16 ;  /* 0x0000000209107825 */ /* 0x000fe200078e0210 */
[-C--:B------:R-:W-:Y:S02]  /*aad0*/  LEA.HI.X.SX32 R19, R11, R3.reuse, 0x1, P1 ;  /* 0x000000030b137211 */ /* 0x080fe400008f0eff */
[----:B------:R-:W-:Y:S01]  /*aae0*/  LEA.HI.X.SX32 R15, R4, R3, 0x1, P3 ;  /* 0x00000003040f7211 */ /* 0x000fe200018f0eff */
[----:B------:R-:W-:Y:S01]  /*aaf0*/  IMAD.WIDE R6, R9, 0x2, R6 ;  /* 0x0000000209067825 */ /* 0x000fe200078e0206 */
[----:B------:R-:W-:Y:S01]  /*ab00*/  IADD3 R20, P0, R20, R2, RZ ;  /* 0x0000000214147210 */ /* 0x000fe20007f1e0ff */
[----:B------:R0:W3:Y:S02]  /*ab10*/  LDG.E.U16 R173, desc[UR6][R16.64] ;  /* 0x0000000610ad7981 */ /* 0x0000e4000c1e1500 */
[----:B------:R-:W-:-:S02]  /*ab20*/  IMAD R12, R5, 0x29, RZ ;  /* 0x00000029050c7824 */ /* 0x000fc400078e02ff */
[----:B------:R1:W5:Y:S01]  /*ab30*/  LDG.E.U16 R171, desc[UR6][R6.64] ;  /* 0x0000000606ab7981 */ /* 0x000362000c1e1500 */
[C---:B------:R-:W-:Y:S02]  /*ab40*/  IMAD.WIDE R18, R9.reuse, 0x2, R18 ;  /* 0x0000000209127825 */ /* 0x040fe400078e0212 */
[----:B------:R-:W-:Y:S02]  /*ab50*/  LEA.HI.X.SX32 R21, R12, R3, 0x1, P0 ;  /* 0x000000030c157211 */ /* 0x000fe400000f0eff */
[----:B------:R-:W-:Y:S01]  /*ab60*/  IMAD.WIDE R14, R9, 0x2, R14 ;  /* 0x00000002090e7825 */ /* 0x000fe200078e020e */
[----:B------:R1:W5:Y:S03]  /*ab70*/  LDG.E.U16 R169, desc[UR6][R18.64] ;  /* 0x0000000612a97981 */ /* 0x000366000c1e1500 */
[C---:B0-----:R-:W-:Y:S01]  /*ab80*/  IMAD R16, R5.reuse, 0x5a, RZ ;  /* 0x0000005a05107824 */ /* 0x041fe200078e02ff */
[----:B------:R0:W5:Y:S01]  /*ab90*/  LDG.E.U16 R167, desc[UR6][R14.64] ;  /* 0x000000060ea77981 */ /* 0x000162000c1e1500 */
[----:B-1----:R-:W-:-:S02]  /*aba0*/  IMAD R6, R5, 0x66, RZ ;  /* 0x0000006605067824 */ /* 0x002fc400078e02ff */
[C---:B------:R-:W-:Y:S01]  /*abb0*/  IMAD R7, R5.reuse, 0x2d, RZ ;  /* 0x0000002d05077824 */ /* 0x040fe200078e02ff */
[-C--:B------:R-:W-:Y:S01]  /*abc0*/  IADD3 R16, P2, R16, R2.reuse, RZ ;  /* 0x0000000210107210 */ /* 0x080fe20007f5e0ff */
[----:B------:R-:W-:Y:S01]  /*abd0*/  IMAD R0, R5, 0x33, RZ ;  /* 0x0000003305007824 */ /* 0x000fe200078e02ff */
[----:B------:R-:W-:Y:S01]  /*abe0*/  IADD3 R6, P4, R6, R2, RZ ;  /* 0x0000000206067210 */ /* 0x000fe20007f9e0ff */
[----:B------:R-:W-:Y:S01]  /*abf0*/  IMAD.WIDE R20, R9, 0x2, R20 ;  /* 0x0000000209147825 */ /* 0x000fe200078e0214 */
[----:B------:R-:W-:-:S03]  /*ac00*/  LEA.HI.X.SX32 R17, R7, R3, 0x1, P2 ;  /* 0x0000000307117211 */ /* 0x000fc600010f0eff */
[C---:B------:R-:W-:Y:S02]  /*ac10*/  IMAD R18, R5.reuse, 0x6a, RZ ;  /* 0x0000006a05127824 */ /* 0x040fe400078e02ff */
[C---:B0-----:R-:W-:Y:S01]  /*ac20*/  IMAD R14, R5.reuse, 0x76, RZ ;  /* 0x00000076050e7824 */ /* 0x041fe200078e02ff */
[-C--:B------:R-:W-:Y:S01]  /*ac30*/  LEA.HI.X.SX32 R7, R0, R3.reuse, 0x1, P4 ;  /* 0x0000000300077211 */ /* 0x080fe200020f0eff */
[C---:B------:R-:W-:Y:S01]  /*ac40*/  IMAD R11, R5.reuse, 0x35, RZ ;  /* 0x00000035050b7824 */ /* 0x040fe200078e02ff */
[----:B------:R0:W5:Y:S01]  /*ac50*/  LDG.E.U16 R170, desc[UR6][R20.64] ;  /* 0x0000000614aa7981 */ /* 0x000162000c1e1500 */
[----:B------:R-:W-:Y:S01]  /*ac60*/  IMAD R4, R5, 0x3b, RZ ;  /* 0x0000003b05047824 */ /* 0x000fe200078e02ff */
[-C--:B------:R-:W-:Y:S02]  /*ac70*/  IADD3 R18, P1, R18, R2.reuse, RZ ;  /* 0x0000000212127210 */ /* 0x080fe40007f3e0ff */
[----:B------:R-:W-:Y:S01]  /*ac80*/  IADD3 R14, P3, R14, R2, RZ ;  /* 0x000000020e0e7210 */ /* 0x000fe20007f7e0ff */
[----:B------:R-:W-:Y:S01]  /*ac90*/  IMAD.WIDE R16, R9, 0x2, R16 ;  /* 0x0000000209107825 */ /* 0x000fe200078e0210 */
[----:B------:R-:W-:-:S03]  /*aca0*/  LEA.HI.X.SX32 R19, R11, R3, 0x1, P1 ;  /* 0x000000030b137211 */ /* 0x000fc600008f0eff */
[----:B0-----:R-:W-:Y:S01]  /*acb0*/  IMAD R20, R5, 0x44, RZ ;  /* 0x0000004405147824 */ /* 0x001fe200078e02ff */
[-C--:B------:R-:W-:Y:S01]  /*acc0*/  LEA.HI.X.SX32 R15, R4, R3.reuse, 0x1, P3 ;  /* 0x00000003040f7211 */ /* 0x080fe200018f0eff */
[C---:B------:R-:W-:Y:S01]  /*acd0*/  IMAD.WIDE R6, R9.reuse, 0x2, R6 ;  /* 0x0000000209067825 */ /* 0x040fe200078e0206 */
[----:B------:R0:W5:Y:S02]  /*ace0*/  LDG.E.U16 R168, desc[UR6][R16.64] ;  /* 0x0000000610a87981 */ /* 0x000164000c1e1500 */
[----:B------:R-:W-:Y:S01]  /*acf0*/  IADD3 R20, P0, R20, R2, RZ ;  /* 0x0000000214147210 */ /* 0x000fe20007f1e0ff */
[C---:B------:R-:W-:Y:S01]  /*ad00*/  IMAD.WIDE R18, R9.reuse, 0x2, R18 ;  /* 0x0000000209127825 */ /* 0x040fe200078e0212 */
[----:B------:R1:W5:Y:S02]  /*ad10*/  LDG.E.U16 R166, desc[UR6][R6.64] ;  /* 0x0000000606a67981 */ /* 0x000364000c1e1500 */
[----:B------:R-:W-:Y:S01]  /*ad20*/  LEA.HI.X.SX32 R21, R22, R3, 0x1, P0 ;  /* 0x0000000316157211 */ /* 0x000fe200000f0eff */
        /* <DEDUP_REMOVED lines=11> */
[C---:B--2---:R-:W-:Y:S02]  /*ade0*/  IMAD R18, R5.reuse, 0x50, RZ ;  /* 0x0000005005127824 */ /* 0x044fe400078e02ff */
[----:B0-----:R-:W-:Y:S01]  /*adf0*/  IMAD R14, R5, 0x58, RZ ;  /* 0x00000058050e7824 */ /* 0x001fe200078e02ff */
[-C--:B------:R-:W-:Y:S01]  /*ae00*/  LEA.HI.X.SX32 R7, R0, R3.reuse, 0x1, P4 ;  /* 0x0000000300077211 */ /* 0x080fe200020f0eff */
[----:B------:R0:W2:Y:S01]  /*ae10*/  LDG.E.U16 R161, desc[UR6][R20.64] ;  /* 0x0000000614a17981 */ /* 0x0000a2000c1e1500 */
[-C--:B------:R-:W-:Y:S02]  /*ae20*/  IADD3 R18, P1, R18, R2.reuse, RZ ;  /* 0x0000000212127210 */ /* 0x080fe40007f3e0ff */
[----:B------:R-:W-:Y:S01]  /*ae30*/  IADD3 R14, P3, R14, R2, RZ ;  /* 0x000000020e0e7210 */ /* 0x000fe20007f7e0ff */
[----:B------:R-:W-:Y:S01]  /*ae40*/  IMAD.WIDE R16, R9, 0x2, R16 ;  /* 0x0000000209107825 */ /* 0x000fe200078e0210 */
[-C--:B------:R-:W-:Y:S02]  /*ae50*/  LEA.HI.X.SX32 R19, R153, R3.reuse, 0x1, P1 ;  /* 0x0000000399137211 */ /* 0x080fe400008f0eff */
[----:B------:R-:W-:Y:S01]  /*ae60*/  LEA.HI.X.SX32 R15, R23, R3, 0x1, P3 ;  /* 0x00000003170f7211 */ /* 0x000fe200018f0eff */
[----:B------:R-:W-:Y:S01]  /*ae70*/  IMAD.WIDE R6, R9, 0x2, R6 ;  /* 0x0000000209067825 */ /* 0x000fe200078e0206 */
[----:B------:R1:W2:Y:S03]  /*ae80*/  LDG.E.U16 R164, desc[UR6][R16.64] ;  /* 0x0000000610a47981 */ /* 0x0002a6000c1e1500 */
[----:B0-----:R-:W-:Y:S01]  /*ae90*/  IMAD R20, R5, 0x48, RZ ;  /* 0x0000004805147824 */ /* 0x001fe200078e02ff */
[----:B------:R0:W2:Y:S01]  /*aea0*/  LDG.E.U16 R162, desc[UR6][R6.64] ;  /* 0x0000000606a27981 */ /* 0x0000a2000c1e1500 */
[----:B------:R-:W-:-:S03]  /*aeb0*/  IMAD.WIDE R18, R9, 0x2, R18 ;  /* 0x0000000209127825 */ /* 0x000fc600078e0212 */
[-C--:B------:R-:W-:Y:S01]  /*aec0*/  IADD3 R20, P0, R20, R2.reuse, RZ ;  /* 0x0000000214147210 */ /* 0x080fe20007f1e0ff */
[----:B------:R-:W-:Y:S01]  /*aed0*/  IMAD.WIDE R14, R9, 0x2, R14 ;  /* 0x00000002090e7825 */ /* 0x000fe200078e020e */
[----:B------:R0:W3:Y:S03]  /*aee0*/  LDG.E.U16 R159, desc[UR6][R18.64] ;  /* 0x00000006129f7981 */ /* 0x0000e6000c1e1500 */
[C---:B-1----:R-:W-:Y:S01]  /*aef0*/  IMAD R16, R5.reuse, 0x54, RZ ;  /* 0x0000005405107824 */ /* 0x042fe200078e02ff */
[----:B------:R-:W-:Y:S01]  /*af00*/  LEA.HI.X.SX32 R21, R156, R3, 0x1, P0 ;  /* 0x000000039c157211 */ /* 0x000fe200000f0eff */
[----:B0-----:R-:W-:Y:S01]  /*af10*/  IMAD R6, R5, 0x5c, RZ ;  /* 0x0000005c05067824 */ /* 0x001fe200078e02ff */
[----:B------:R0:W2:Y:S02]  /*af20*/  LDG.E.U16 R157, desc[UR6][R14.64] ;  /* 0x000000060e9d7981 */ /* 0x0000a4000c1e1500 */
[-C--:B------:R-:W-:Y:S01]  /*af30*/  IADD3 R16, P2, R16, R2.reuse, RZ ;  /* 0x0000000210107210 */ /* 0x080fe20007f5e0ff */
[----:B------:R-:W-:Y:S01]  /*af40*/  IMAD.WIDE R20, R9, 0x2, R20 ;  /* 0x0000000209147825 */ /* 0x000fe200078e0214 */
[----:B------:R-:W-:-:S03]  /*af50*/  IADD3 R6, P0, R6, R2, RZ ;  /* 0x0000000206067210 */ /* 0x000fc60007f1e0ff */
[C---:B------:R-:W-:Y:S01]  /*af60*/  IMAD R18, R5.reuse, 0x60, RZ ;  /* 0x0000006005127824 */ /* 0x040fe200078e02ff */
[-C--:B------:R-:W-:Y:S01]  /*af70*/  LEA.HI.X.SX32 R17, R152, R3.reuse, 0x1, P2 ;  /* 0x0000000398117211 */ /* 0x080fe200010f0eff */
[----:B------:R1:W2:Y:S01]  /*af80*/  LDG.E.U16 R160, desc[UR6][R20.64] ;  /* 0x0000000614a07981 */ /* 0x0002a2000c1e1500 */
[----:B0-----:R-:W-:Y:S01]  /*af90*/  IMAD R14, R5, 0x70, RZ ;  /* 0x00000070050e7824 */ /* 0x001fe200078e02ff */
[----:B------:R-:W-:Y:S02]  /*afa0*/  LEA.HI.X.SX32 R7, R155, R3, 0x1, P0 ;  /* 0x000000039b077211 */ /* 0x000fe400000f0eff */
[-C--:B------:R-:W-:Y:S02]  /*afb0*/  IADD3 R18, P0, R18, R2.reuse, RZ ;  /* 0x0000000212127210 */ /* 0x080fe40007f1e0ff */
[-C--:B------:R-:W-:Y:S01]  /*afc0*/  IADD3 R14, P2, R14, R2.reuse, RZ ;  /* 0x000000020e0e7210 */ /* 0x080fe20007f5e0ff */
[----:B------:R-:W-:Y:S01]  /*afd0*/  IMAD.WIDE R16, R9, 0x2, R16 ;  /* 0x0000000209107825 */ /* 0x000fe200078e0210 */
[----:B-1----:R-:W-:-:S02]  /*afe0*/  IADD3 R20, P4, R154, R2, RZ ;  /* 0x000000029a147210 */ /* 0x002fc40007f9e0ff */
[-C--:B------:R-:W-:Y:S02]  /*aff0*/  LEA.HI.X.SX32 R19, R208, R3.reuse, 0x1, P0 ;  /* 0x00000003d0137211 */ /* 0x080fe400000f0eff */
[----:B------:R0:W2:Y:S01]  /*b000*/  LDG.E.U16 R158, desc[UR6][R16.64] ;  /* 0x00000006109e7981 */ /* 0x0000a2000c1e1500 */
[-C--:B------:R-:W-:Y:S02]  /*b010*/  LEA.HI.X.SX32 R15, R206, R3.reuse, 0x1, P2 ;  /* 0x00000003ce0f7211 */ /* 0x080fe400010f0eff */
[----:B------:R-:W-:Y:S01]  /*b020*/  LEA.HI.X.SX32 R21, R5, R3, 0x1, P4 ;  /* 0x0000000305157211 */ /* 0x000fe200020f0eff */
[----:B------:R-:W-:-:S04]  /*b030*/  IMAD.WIDE R6, R9, 0x2, R6 ;  /* 0x0000000209067825 */ /* 0x000fc800078e0206 */
[----:B------:R-:W-:Y:S01]  /*b040*/  IMAD.WIDE R18, R9, 0x2, R18 ;  /* 0x0000000209127825 */ /* 0x000fe200078e0212 */
[----:B------:R1:W2:Y:S03]  /*b050*/  LDG.E.U16 R156, desc[UR6][R6.64] ;  /* 0x00000006069c7981 */ /* 0x0002a6000c1e1500 */
[----:B0-----:R-:W-:Y:S01]  /*b060*/  IMAD R16, R5, 0x64, RZ ;  /* 0x0000006405107824 */ /* 0x001fe200078e02ff */
[----:B------:R0:W5:Y:S01]  /*b070*/  LDG.E.U16 R155, desc[UR6][R18.64] ;  /* 0x00000006129b7981 */ /* 0x000162000c1e1500 */
[----:B------:R-:W-:-:S04]  /*b080*/  IMAD.WIDE R14, R9, 0x2, R14 ;  /* 0x00000002090e7825 */ /* 0x000fc800078e020e */
[----:B------:R-:W-:Y:S02]  /*b090*/  IMAD R0, R5, 0x74, RZ ;  /* 0x0000007405007824 */ /* 0x000fe400078e02ff */
[----:B------:R-:W-:Y:S01]  /*b0a0*/  IMAD.WIDE R20, R9, 0x2, R20 ;  /* 0x0000000209147825 */ /* 0x000fe200078e0214 */
[-C--:B------:R-:W-:Y:S01]  /*b0b0*/  IADD3 R16, P1, R16, R2.reuse, RZ ;  /* 0x0000000210107210 */ /* 0x080fe20007f3e0ff */
[----:B------:R0:W2:Y:S01]  /*b0c0*/  LDG.E.U16 R153, desc[UR6][R14.64] ;  /* 0x000000060e997981 */ /* 0x0000a2000c1e1500 */
[----:B-1----:R-:W-:-:S03]  /*b0d0*/  IADD3 R6, P3, R0, R2, RZ ;  /* 0x0000000200067210 */ /* 0x002fc60007f7e0ff */
[----:B------:R-:W2:Y:S01]  /*b0e0*/  LDG.E.U16 R23, desc[UR6][R20.64] ;  /* 0x0000000614177981 */ /* 0x000ea2000c1e1500 */
[-C--:B------:R-:W-:Y:S02]  /*b0f0*/  LEA.HI.X.SX32 R17, R207, R3.reuse, 0x1, P1 ;  /* 0x00000003cf117211 */ /* 0x080fe400008f0eff */
[----:B------:R-:W-:Y:S01]  /*b100*/  LEA.HI.X.SX32 R7, R205, R3, 0x1, P3 ;  /* 0x00000003cd077211 */ /* 0x000fe200018f0eff */
[----:B------:R-:W-:-:S04]  /*b110*/  IMAD.WIDE R16, R9, 0x2, R16 ;  /* 0x0000000209107825 */ /* 0x000fc800078e0210 */
[----:B------:R-:W-:Y:S01]  /*b120*/  IMAD.WIDE R6, R9, 0x2, R6 ;  /* 0x0000000209067825 */ /* 0x000fe200078e0206 */
[----:B------:R1:W2:Y:S03]  /*b130*/  LDG.E.U16 R154, desc[UR6][R16.64] ;  /* 0x00000006109a7981 */ /* 0x0002a6000c1e1500 */
[C---:B0-----:R-:W-:Y:S01]  /*b140*/  IMAD R18, R5.reuse, 0x68, RZ ;  /* 0x0000006805127824 */ /* 0x041fe200078e02ff */
[----:B------:R0:W2:Y:S01]  /*b150*/  LDG.E.U16 R152, desc[UR6][R6.64] ;  /* 0x0000000606987981 */ /* 0x0000a2000c1e1500 */
[C---:B------:R-:W-:Y:S02]  /*b160*/  IMAD R14, R5.reuse, 0x78, RZ ;  /* 0x00000078050e7824 */ /* 0x040fe400078e02ff */
[C---:B-1----:R-:W-:Y:S01]  /*b170*/  IMAD R16, R5.reuse, 0x6c, RZ ;  /* 0x0000006c05107824 */ /* 0x042fe200078e02ff */
[-C--:B------:R-:W-:Y:S01]  /*b180*/  IADD3 R18, P1, R18, R2.reuse, RZ ;  /* 0x0000000212127210 */ /* 0x080fe20007f3e0ff */
[C---:B0-----:R-:W-:Y:S01]  /*b190*/  IMAD R6, R5.reuse, 0x7c, RZ ;  /* 0x0000007c05067824 */ /* 0x041fe200078e02ff */
[-C--:B------:R-:W-:Y:S01]  /*b1a0*/  IADD3 R14, P3, R14, R2.reuse, RZ ;  /* 0x000000020e0e7210 */ /* 0x080fe20007f7e0ff */
[----:B------:R-:W-:Y:S01]  /*b1b0*/  IMAD R205, R5, 0x3e, RZ ;  /* 0x0000003e05cd7824 */ /* 0x000fe200078e02ff */
[----:B------:R-:W-:-:S02]  /*b1c0*/  IADD3 R16, P2, R16, R2, RZ ;  /* 0x0000000210107210 */ /* 0x000fc40007f5e0ff */
[----:B------:R-:W-:Y:S02]  /*b1d0*/  IADD3 R6, P4, R6, R2, RZ ;  /* 0x0000000206067210 */ /* 0x000fe40007f9e0ff */
[-C--:B------:R-:W-:Y:S02]  /*b1e0*/  LEA.HI.X.SX32 R19, R211, R3.reuse, 0x1, P1 ;  /* 0x00000003d3137211 */ /* 0x080fe400008f0eff */
[-C--:B------:R-:W-:Y:S02]  /*b1f0*/  LEA.HI.X.SX32 R15, R209, R3.reuse, 0x1, P3 ;  /* 0x00000003d10f7211 */ /* 0x080fe400018f0eff */
[-C--:B------:R-:W-:Y:S01]  /*b200*/  LEA.HI.X.SX32 R17, R210, R3.reuse, 0x1, P2 ;  /* 0x00000003d2117211 */ /* 0x080fe200010f0eff */
[----:B------:R-:W-:Y:S01]  /*b210*/  IMAD R20, R5, 0x4c, RZ ;  /* 0x0000004c05147824 */ /* 0x000fe200078e02ff */
[----:B------:R-:W-:Y:S01]  /*b220*/  LEA.HI.X.SX32 R7, R205, R3, 0x1, P4 ;  /* 0x00000003cd077211 */ /* 0x000fe200020f0eff */
[----:B------:R-:W-:-:S04]  /*b230*/  IMAD.WIDE R18, R9, 0x2, R18 ;  /* 0x0000000209127825 */ /* 0x000fc800078e0212 */
[C---:B------:R-:W-:Y:S01]  /*b240*/  IMAD.WIDE R14, R9.reuse, 0x2, R14 ;  /* 0x00000002090e7825 */ /* 0x040fe200078e020e */
[----:B------:R-:W-:Y:S01]  /*b250*/  IADD3 R20, P0, R20, R2, RZ ;  /* 0x0000000214147210 */ /* 0x000fe20007f1e0ff */
[----:B------:R0:W2:Y:S02]  /*b260*/  LDG.E.U16 R22, desc[UR6][R18.64] ;  /* 0x0000000612167981 */ /* 0x0000a4000c1e1500 */
[C---:B------:R-:W-:Y:S02]  /*b270*/  IMAD.WIDE R16, R9.reuse, 0x2, R16 ;  /* 0x0000000209107825 */ /* 0x040fe400078e0210 */
[----:B------:R1:W2:Y:S02]  /*b280*/  LDG.E.U16 R11, desc[UR6][R14.64] ;  /* 0x000000060e0b7981 */ /* 0x0002a4000c1e1500 */
[----:B------:R-:W-:Y:S02]  /*b290*/  IMAD.WIDE R6, R9, 0x2, R6 ;  /* 0x0000000209067825 */ /* 0x000fe400078e0206 */
[----:B------:R1:W2:Y:S02]  /*b2a0*/  LDG.E.U16 R12, desc[UR6][R16.64] ;  /* 0x00000006100c7981 */ /* 0x0002a4000c1e1500 */
[C---:B0-----:R-:W-:Y:S01]  /*b2b0*/  IMAD R18, R5.reuse, 0x4e, RZ ;  /* 0x0000004e05127824 */ /* 0x041fe200078e02ff */
[----:B------:R-:W-:Y:S01]  /*b2c0*/  LEA.HI.X.SX32 R21, R212, R3, 0x1, P0 ;  /* 0x00000003d4157211 */ /* 0x000fe200000f0eff */
[----:B------:R0:W2:Y:S01]  /*b2d0*/  LDG.E.U16 R4, desc[UR6][R6.64] ;  /* 0x0000000606047981 */ /* 0x0000a2000c1e1500 */
[----:B-1----:R-:W-:-:S02]  /*b2e0*/  IMAD R14, R5, 0x6e, RZ ;  /* 0x0000006e050e7824 */ /* 0x002fc400078e02ff */
[C---:B------:R-:W-:Y:S01]  /*b2f0*/  IMAD R16, R5.reuse, 0x5e, RZ ;  /* 0x0000005e05107824 */ /* 0x040fe200078e02ff */
[-C--:B------:R-:W-:Y:S01]  /*b300*/  IADD3 R18, P0, R18, R2.reuse, RZ ;  /* 0x0000000212127210 */ /* 0x080fe20007f1e0ff */
[C---:B------:R-:W-:Y:S02]  /*b310*/  IMAD R19, R5.reuse, 0x27, RZ ;  /* 0x0000002705137824 */ /* 0x040fe400078e02ff */
[C---:B0-----:R-:W-:Y:S01]  /*b320*/  IMAD R6, R5.reuse, 0x7e, RZ ;  /* 0x0000007e05067824 */ /* 0x041fe200078e02ff */
[-C--:B------:R-:W-:Y:S01]  /*b330*/  IADD3 R16, P1, R16, R2.reuse, RZ ;  /* 0x0000000210107210 */ /* 0x080fe20007f3e0ff */
[C---:B------:R-:W-:Y:S01]  /*b340*/  IMAD R17, R5.reuse, 0x2f, RZ ;  /* 0x0000002f05117824 */ /* 0x040fe200078e02ff */
[-C--:B------:R-:W-:Y:S01]  /*b350*/  IADD3 R14, P2, R14, R2.reuse, RZ ;  /* 0x000000020e0e7210 */ /* 0x080fe20007f5e0ff */
[----:B------:R-:W-:Y:S01]  /*b360*/  IMAD R15, R5, 0x37, RZ ;  /* 0x00000037050f7824 */ /* 0x000fe200078e02ff */
[----:B------:R-:W-:Y:S01]  /*b370*/  IADD3 R6, P3, R6, R2, RZ ;  /* 0x0000000206067210 */ /* 0x000fe20007f7e0ff */
[----:B------:R-:W-:Y:S01]  /*b380*/  IMAD.WIDE R20, R9, 0x2, R20 ;  /* 0x0000000209147825 */ /* 0x000fe200078e0214 */
[----:B------:R-:W-:-:S03]  /*b390*/  LEA.HI.X.SX32 R19, R19, R3, 0x1, P0 ;  /* 0x0000000313137211 */ /* 0x000fc600000f0eff */
[----:B------:R-:W-:Y:S01]  /*b3a0*/  IMAD R7, R5, 0x3f, RZ ;  /* 0x0000003f05077824 */ /* 0x000fe200078e02ff */
[-C--:B------:R-:W-:Y:S01]  /*b3b0*/  LEA.HI.X.SX32 R17, R17, R3.reuse, 0x1, P1 ;  /* 0x0000000311117211 */ /* 0x080fe200008f0eff */
[----:B------:R0:W2:Y:S01]  /*b3c0*/  LDG.E.U16 R0, desc[UR6][R20.64] ;  /* 0x0000000614007981 */ /* 0x0000a2000c1e1500 */
[-C--:B------:R-:W-:Y:S02]  /*b3d0*/  LEA.HI.X.SX32 R15, R15, R3.reuse, 0x1, P2 ;  /* 0x000000030f0f7211 */ /* 0x080fe400010f0eff */
[----:B------:R-:W-:Y:S01]  /*b3e0*/  LEA.HI.X.SX32 R7, R7, R3, 0x1, P3 ;  /* 0x0000000307077211 */ /* 0x000fe200018f0eff */
[----:B------:R-:W-:-:S04]  /*b3f0*/  IMAD.WIDE R18, R9, 0x2, R18 ;  /* 0x0000000209127825 */ /* 0x000fc800078e0212 */
[C---:B------:R-:W-:Y:S02]  /*b400*/  IMAD.WIDE R16, R9.reuse, 0x2, R16 ;  /* 0x0000000209107825 */ /* 0x040fe400078e0210 */
[----:B------:R-:W2:Y:S02]  /*b410*/  LDG.E.U16 R18, desc[UR6][R18.64] ;  /* 0x0000000612127981 */ /* 0x000ea4000c1e1500 */
[C---:B------:R-:W-:Y:S02]  /*b420*/  IMAD.WIDE R14, R9.reuse, 0x2, R14 ;  /* 0x00000002090e7825 */ /* 0x040fe400078e020e */
[----:B------:R-:W2:Y:S02]  /*b430*/  LDG.E.U16 R16, desc[UR6][R16.64] ;  /* 0x0000000610107981 */ /* 0x000ea4000c1e1500 */
[----:B------:R-:W-:Y:S02]  /*b440*/  IMAD.WIDE R6, R9, 0x2, R6 ;  /* 0x0000000209067825 */ /* 0x000fe400078e0206 */
[----:B------:R1:W2:Y:S04]  /*b450*/  LDG.E.U16 R14, desc[UR6][R14.64] ;  /* 0x000000060e0e7981 */ /* 0x0002a8000c1e1500 */
[----:B------:R1:W2:Y:S01]  /*b460*/  LDG.E.U16 R6, desc[UR6][R6.64] ;  /* 0x0000000606067981 */ /* 0x0002a2000c1e1500 */
[----:B----4-:R-:W-:-:S02]  /*b470*/  MOV R25, R27 ;  /* 0x0000001b00197202 */ /* 0x010fc40000000f00 */
[----:B------:R-:W-:-:S05]  /*b480*/  IADD3 R24, R205, R2, RZ ;  /* 0x00000002cd187210 */ /* 0x000fca0007ffe0ff */
[----:B0-----:R-:W-:-:S06]  /*b490*/  IMAD.WIDE R20, R9, 0x2, R24 ;  /* 0x0000000209147825 */ /* 0x001fcc00078e0218 */
[----:B------:R-:W4:Y:S01]  /*b4a0*/  LDG.E.U16 R20, desc[UR6][R20.64] ;  /* 0x0000000614147981 */ /* 0x000f22000c1e1500 */
[----:B------:R-:W-:Y:S06]  /*b4b0*/  BAR.SYNC.DEFER_BLOCKING 0x0 ;  /* 0x0000000000007b1d */ /* 0x000fec0000010000 */
[----:B------:R0:W-:Y:S01]  /*b4c0*/  STL [R1+0x218], R24 ;  /* 0x0002181801007387 */ /* 0x0001e20000100800 */
[C---:B------:R-:W-:Y:S02]  /*b4d0*/  LOP3.LUT R25, R13.reuse, 0x20, RZ, 0x3c, !PT ;  /* 0x000000200d197812 */ /* 0x040fe400078e3cff */
[C---:B-1----:R-:W-:Y:S01]  /*b4e0*/  LOP3.LUT R15, R13.reuse, 0x60, RZ, 0x3c, !PT ;  /* 0x000000600d0f7812 */ /* 0x042fe200078e3cff */
[----:B------:R-:W-:Y:S01]  /*b4f0*/  USHF.L.U32 UR8, UR61, 0x9, URZ ;  /* 0x000000093d087899 */ /* 0x000fe2000800063f */
[----:B------:R-:W-:Y:S01]  /*b500*/  LOP3.LUT R7, R13, 0x70, RZ, 0x3c, !PT ;  /* 0x000000700d077812 */ /* 0x000fe200078e3cff */
[----:B------:R-:W-:Y:S01]  /*b510*/  UMOV UR9, 0x40000040 ;  /* 0x4000004000097882 */ /* 0x000fe20000000000 */
[----:B------:R-:W-:Y:S01]  /*b520*/  UIADD3.64 UR50, UR46, 0x1fe, URZ ;  /* 0x000001fe2e327897 */ /* 0x000fe2000fffe03f */
[----:B------:R-:W-:-:S02]  /*b530*/  MOV R219, UR39 ;  /* 0x0000002700db7c02 */ /* 0x000fc40008000f00 */
[C---:B0-----:R-:W-:Y:S01]  /*b540*/  LOP3.LUT R24, R13.reuse, 0x10, RZ, 0x3c, !PT ;  /* 0x000000100d187812 */ /* 0x041fe200078e3cff */
[----:B------:R-:W-:Y:S04]  /*b550*/  STS.U16 [R13+UR4+0x20000], R204 ;  /* 0x020000cc0d007988 */ /* 0x000fe80008000404 */
[----:B------:R-:W-:Y:S04]  /*b560*/  STS.U16 [R13+UR4+0x20400], R202 ;  /* 0x020400ca0d007988 */ /* 0x000fe80008000404 */
[----:B------:R-:W-:Y:S04]  /*b570*/  STS.U16 [R13+UR4+0x20800], R201 ;  /* 0x020800c90d007988 */ /* 0x000fe80008000404 */
[----:B------:R-:W-:Y:S04]  /*b580*/  STS.U16 [R13+UR4+0x20c00], R181 ;  /* 0x020c00b50d007988 */ /* 0x000fe80008000404 */
[----:B------:R-:W-:Y:S04]  /*b590*/  STS.U16 [R13+UR4+0x21000], R200 ;  /* 0x021000c80d007988 */ /* 0x000fe80008000404 */
[----:B---3--:R-:W-:Y:S04]  /*b5a0*/  STS.U16 [R13+UR4+0x21400], R159 ;  /* 0x0214009f0d007988 */ /* 0x008fe80008000404 */
[----:B-----5:R-:W-:Y:S04]  /*b5b0*/  STS.U16 [R13+UR4+0x21800], R155 ;  /* 0x0218009b0d007988 */ /* 0x020fe80008000404 */
[----:B--2---:R-:W-:Y:S04]  /*b5c0*/  STS.U16 [R13+UR4+0x21c00], R153 ;  /* 0x021c00990d007988 */ /* 0x004fe80008000404 */
        /* <DEDUP_REMOVED lines=10> */
[----:B0-----:R-:W-:-:S03]  /*b670*/  LOP3.LUT R24, R13, 0x30, RZ, 0x3c, !PT ;  /* 0x000000300d187812 */ /* 0x001fc600078e3cff */
        /* <DEDUP_REMOVED lines=43> */
[----:B----4-:R-:W-:Y:S04]  /*b930*/  STS.U16 [R7+UR4+0x20f80], R20 ;  /* 0x020f801407007988 */ /* 0x010fe80008000404 */
[----:B------:R-:W-:Y:S04]  /*b940*/  STS.U16 [R7+UR4+0x21380], R18 ;  /* 0x0213801207007988 */ /* 0x000fe80008000404 */
[----:B------:R-:W-:Y:S04]  /*b950*/  STS.U16 [R7+UR4+0x21780], R16 ;  /* 0x0217801007007988 */ /* 0x000fe80008000404 */
[----:B------:R0:W-:Y:S04]  /*b960*/  STS.U16 [R7+UR4+0x21b80], R14 ;  /* 0x021b800e07007988 */ /* 0x0001e80008000404 */
[----:B------:R1:W-:Y:S01]  /*b970*/  STS.U16 [R7+UR4+0x21f80], R6 ;  /* 0x021f800607007988 */ /* 0x0003e20008000404 */
[----:B------:R2:W-:Y:S06]  /*b980*/  MEMBAR.ALL.CTA ;  /* 0x0000000000007992 */ /* 0x0005ec0000008000 */
[----:B--2---:R-:W2:Y:S01]  /*b990*/  FENCE.VIEW.ASYNC.S ;  /* 0x00000000000073c6 */ /* 0x004ea20000000000 */
[----:B------:R-:W-:Y:S01]  /*b9a0*/  ULOP3.LUT UR8, UR8, 0x800, URZ, 0xc0, !UPT ;  /* 0x0000080008087892 */ /* 0x000fe2000f8ec03f */
[----:B------:R-:W-:-:S02]  /*b9b0*/  MOV R218, UR38 ;  /* 0x0000002600da7c02 */ /* 0x000fc40008000f00 */
[----:B------:R-:W-:Y:S01]  /*b9c0*/  MOV R217, UR43 ;  /* 0x0000002b00d97c02 */ /* 0x000fe20008000f00 */
[----:B------:R-:W-:Y:S01]  /*b9d0*/  ULEA.HI UR8, UR4, UR8, URZ, 0x1c ;  /* 0x0000000804087291 */ /* 0x000fe2000f8fe03f */
[----:B------:R-:W-:Y:S01]  /*b9e0*/  MOV R216, UR42 ;  /* 0x0000002a00d87c02 */ /* 0x000fe20008000f00 */
[----:B0-----:R-:W3:Y:S04]  /*b9f0*/  LDL.64 R14, [R1+0x4d8] ;  /* 0x0004d800010e7983 */ /* 0x001ee80000100a00 */
[----:B------:R-:W1:Y:S04]  /*ba00*/  LDL.64 R28, [R1+0x4c8] ;  /* 0x0004c800011c7983 */ /* 0x000e680000100a00 */
[----:B------:R-:W4:Y:S04]  /*ba10*/  LDL.64 R38, [R1+0x4f0] ;  /* 0x0004f00001267983 */ /* 0x000f280000100a00 */
[----:B------:R-:W5:Y:S04]  /*ba20*/  LDL.64 R34, [R1+0x4e0] ;  /* 0x0004e00001227983 */ /* 0x000f680000100a00 */
[----:B------:R-:W4:Y:S01]  /*ba30*/  LDL.64 R16, [R1+0x4e8] ;  /* 0x0004e80001107983 */ /* 0x000f220000100a00 */
[----:B--2---:R-:W-:Y:S01]  /*ba40*/  BAR.SYNC.DEFER_BLOCKING 0x0 ;  /* 0x0000000000007b1d */ /* 0x004fe20000010000 */
[----:B------:R-:W-:-:S05]  /*ba50*/  ULOP3.LUT UR8, UR8, 0x3fff, URZ, 0xc0, !UPT ;  /* 0x00003fff08087892 */ /* 0x000fca000f8ec03f */
[----:B------:R-:W2:Y:S04]  /*ba60*/  LDL.64 R26, [R1+0x4b0] ;  /* 0x0004b000011a7983 */ /* 0x000ea80000100a00 */
[----:B------:R-:W2:Y:S04]  /*ba70*/  LDL.64 R24, [R1+0x4a8] ;  /* 0x0004a80001187983 */ /* 0x000ea80000100a00 */
[----:B------:R-:W2:Y:S04]  /*ba80*/  LDL.64 R30, [R1+0x4b8] ;  /* 0x0004b800011e7983 */ /* 0x000ea80000100a00 */
[----:B------:R-:W2:Y:S01]  /*ba90*/  LDL.64 R18, [R1+0x4f8] ;  /* 0x0004f80001127983 */ /* 0x000ea20000100a00 */
[----:B------:R-:W-:-:S03]  /*baa0*/  WARPGROUP.ARRIVE ;  /* 0x00000000000079c5 */ /* 0x000fc60000000000 */
[----:B------:R-:W2:Y:S04]  /*bab0*/  LDL.64 R22, [R1+0x490] ;  /* 0x0004900001167983 */ /* 0x000ea80000100a00 */
[----:B------:R-:W2:Y:S01]  /*bac0*/  LDL.64 R20, [R1+0x4d0] ;  /* 0x0004d00001147983 */ /* 0x000ea20000100a00 */
[----:B------:R-:W-:Y:S01]  /*bad0*/  HGMMA.64x64x16.F32.BF16 R184, gdesc[UR8].tnspA, RZ, !UPT, gsb0 ;  /* 0x20e0000008b879f0 */ /* 0x000fe2000c0018ff */
[----:B------:R-:W-:Y:S02]  /*bae0*/  UIADD3 UR44, UP0, UR8, 0x80, URZ ;  /* 0x00000080082c7890 */ /* 0x000fe4000ff1e03f */
[----:B------:R-:W2:Y:S01]  /*baf0*/  LDL.64 R32, [R1+0x4c0] ;  /* 0x0004c00001207983 */ /* 0x000ea20000100a00 */
[----:B------:R-:W-:Y:S02]  /*bb00*/  UMOV UR8, URZ ;  /* 0x0000003f00087c82 */ /* 0x000fe40008000000 */
[----:B------:R-:W-:Y:S01]  /*bb10*/  UIADD3.X UR45, UR8, 0x40000040, URZ, UP0, !UPT ;  /* 0x40000040082d7890 */ /* 0x000fe200087fe43f */
[----:B------:R-:W2:Y:S04]  /*bb20*/  LDL.64 R44, [R1+0x4a0] ;  /* 0x0004a000012c7983 */ /* 0x000ea80000100a00 */
        /* <DEDUP_REMOVED lines=11> */
[----:B------:R-:W2:Y:S01]  /*bbe0*/  LDL.64 R64, [R1+0x3e0] ;  /* 0x0003e00001407983 */ /* 0x000ea20000100a00 */
[----:B------:R-:W-:-:S02]  /*bbf0*/  WARPGROUP.DEPBAR.LE gsb0, 0x0 ;  /* 0x00008000000079c5 */ /* 0x000fc40000010000 */
[----:B------:R-:W-:-:S06]  /*bc00*/  WARPGROUP.ARRIVE ;  /* 0x00000000000079c5 */ /* 0x000fcc0000000000 */
[----:B------:R-:W-:Y:S01]  /*bc10*/  HGMMA.64x64x16.F32.BF16 R184, gdesc[UR44].tnspA, R184, gsb0 ;  /* 0x20e000002cb879f0 */ /* 0x000fe200080018b8 */
[----:B------:R-:W-:Y:S02]  /*bc20*/  UIADD3.64 UR12, UR44, 0x80, URZ ;  /* 0x000000802c0c7897 */ /* 0x000fe4000fffe03f */
[----:B------:R-:W-:Y:S02]  /*bc30*/  WARPGROUP.DEPBAR.LE gsb0, 0x0 ;  /* 0x00008000000079c5 */ /* 0x000fe40000010000 */
        /* <DEDUP_REMOVED lines=11> */
[----:B------:R-:W-:Y:S01]  /*bcf0*/  UIADD3.64 UR36, UR44, 0x200, URZ ;  /* 0x000002002c247897 */ /* 0x000fe2000fffe03f */
        /* <DEDUP_REMOVED lines=37> */
[----:B------:R-:W-:Y:S02]  /*bf50*/  R2UR UR39, R219 ;  /* 0x00000000db2772ca */ /* 0x000fe400000e0000 */
[----:B------:R-:W-:Y:S01]  /*bf60*/  R2UR UR38, R218 ;  /* 0x00000000da2672ca */ /* 0x000fe200000e0000 */
[----:B------:R-:W-:Y:S01]  /*bf70*/  UIADD3.64 UR36, UR44, 0x680, URZ ;  /* 0x000006802c247897 */ /* 0x000fe2000fffe03f */
[----:B------:R-:W-:Y:S02]  /*bf80*/  WARPGROUP.DEPBAR.LE gsb0, 0x0 ;  /* 0x00008000000079c5 */ /* 0x000fe40000010000 */
[----:B------:R-:W-:-:S09]  /*bf90*/  WARPGROUP.ARRIVE ;  /* 0x00000000000079c5 */ /* 0x000fd20000000000 */
[----:B------:R-:W-:Y:S01]  /*bfa0*/  HGMMA.64x64x16.F32.BF16 R184, gdesc[UR36].tnspA, R184, gsb0 ;  /* 0x20e0000024b879f0 */ /* 0x000fe200080018b8 */
[----:B------:R-:W-:Y:S02]  /*bfb0*/  R2UR UR43, R217 ;  /* 0x00000000d92b72ca */ /* 0x000fe400000e0000 */
[----:B------:R-:W-:Y:S01]  /*bfc0*/  R2UR UR42, R216 ;  /* 0x00000000d82a72ca */ /* 0x000fe200000e0000 */
[----:B------:R-:W-:Y:S01]  /*bfd0*/  UIADD3.64 UR40, UR44, 0x700, URZ ;  /* 0x000007002c287897 */ /* 0x000fe2000fffe03f */
[----:B------:R-:W-:Y:S02]  /*bfe0*/  WARPGROUP.DEPBAR.LE gsb0, 0x0 ;  /* 0x00008000000079c5 */ /* 0x000fe40000010000 */
[----:B------:R-:W-:-:S09]  /*bff0*/  WARPGROUP.ARRIVE ;  /* 0x00000000000079c5 */ /* 0x000fd20000000000 */
[----:B------:R-:W-:Y:S01]  /*c000*/  HGMMA.64x64x16.F32.BF16 R184, gdesc[UR40].tnspA, R184, gsb0 ;  /* 0x20e0000028b879f0 */ /* 0x000fe200080018b8 */
[----:B------:R-:W-:Y:S02]  /*c010*/  UIADD3.64 UR8, UR44, 0xf80, URZ ;  /* 0x00000f802c087897 */ /* 0x000fe4000fffe03f */
[----:B------:R-:W-:Y:S02]  /*c020*/  WARPGROUP.DEPBAR.LE gsb0, 0x0 ;  /* 0x00008000000079c5 */ /* 0x000fe40000010000 */
[----:B------:R-:W-:-:S06]  /*c030*/  WARPGROUP.ARRIVE ;  /* 0x00000000000079c5 */ /* 0x000fcc0000000000 */
[----:B------:R-:W-:Y:S01]  /*c040*/  HGMMA.64x64x16.F32.BF16 R152, gdesc[UR8].tnspA, RZ, !UPT, gsb0 ;  /* 0x20e00000089879f0 */ /* 0x000fe2000c0018ff */
[----:B------:R-:W-:Y:S01]  /*c050*/  UIADD3.64 UR48, UR44, 0x1000, URZ ;  /* 0x000010002c307897 */ /* 0x000fe2000fffe03f */
[C---:B---3--:R-:W-:Y:S01]  /*c060*/  IMAD.WIDE R14, R8.reuse, 0x2, R14 ;  /* 0x00000002080e7825 */ /* 0x048fe200078e020e */
[----:B------:R-:W-:Y:S01]  /*c070*/  UMOV UR50, UR46 ;  /* 0x0000002e00327c82 */ /* 0x000fe20008000000 */
[----:B------:R-:W-:Y:S02]  /*c080*/  UMOV UR51, UR47 ;  /* 0x0000002f00337c82 */ /* 0x000fe40008000000 */
[C---:B-1----:R-:W-:Y:S01]  /*c090*/  IMAD.WIDE R6, R8.reuse, 0x2, R28 ;  /* 0x0000000208067825 */ /* 0x042fe200078e021c */
[----:B------:R0:W3:Y:S04]  /*c0a0*/  LDG.E.U16 R4, desc[UR6][R14.64] ;  /* 0x000000060e047981 */ /* 0x0000e8000c1e1500 */
[----:B------:R5:W3:Y:S01]  /*c0b0*/  LDG.E.U16 R0, desc[UR6][R6.64] ;  /* 0x0000000606007981 */ /* 0x000ae2000c1e1500 */
[----:B----4-:R-:W-:-:S03]  /*c0c0*/  IMAD.WIDE R16, R8, 0x2, R16 ;  /* 0x0000000208107825 */ /* 0x010fc600078e0210 */
[----:B------:R-:W4:Y:S01]  /*c0d0*/  LDL.64 R28, [R1+0x488] ;  /* 0x00048800011c7983 */ /* 0x000f220000100a00 */
[----:B0-----:R-:W-:-:S03]  /*c0e0*/  IMAD.WIDE R14, R8, 0x2, R38 ;  /* 0x00000002080e7825 */ /* 0x001fc600078e0226 */
[----:B------:R-:W3:Y:S01]  /*c0f0*/  LDG.E.U16 R237, desc[UR6][R16.64] ;  /* 0x0000000610ed7981 */ /* 0x000ee2000c1e1500 */
[----:B-----5:R-:W-:-:S03]  /*c100*/  IMAD.WIDE R6, R8, 0x2, R34 ;  /* 0x0000000208067825 */ /* 0x020fc600078e0222 */
[----:B------:R2:W5:Y:S04]  /*c110*/  LDG.E.U16 R35, desc[UR6][R14.64] ;  /* 0x000000060e237981 */ /* 0x000568000c1e1500 */
[----:B------:R0:W5:Y:S01]  /*c120*/  LDG.E.U16 R34, desc[UR6][R6.64] ;  /* 0x0000000606227981 */ /* 0x000162000c1e1500 */
[----:B--2---:R-:W-:-:S03]  /*c130*/  IMAD.WIDE R14, R8, 0x2, R26 ;  /* 0x00000002080e7825 */ /* 0x004fc600078e021a */
[----:B------:R-:W2:Y:S01]  /*c140*/  LDL.64 R26, [R1+0x468] ;  /* 0x00046800011a7983 */ /* 0x000ea20000100a00 */
[----:B0-----:R-:W-:-:S03]  /*c150*/  IMAD.WIDE R6, R8, 0x2, R24 ;  /* 0x0000000208067825 */ /* 0x001fc600078e0218 */
[----:B------:R-:W3:Y:S01]  /*c160*/  LDL.64 R24, [R1+0x460] ;  /* 0x0004600001187983 */ /* 0x000ee20000100a00 */
[----:B------:R-:W-:-:S03]  /*c170*/  IMAD.WIDE R16, R8, 0x2, R30 ;  /* 0x0000000208107825 */ /* 0x000fc600078e021e */
[----:B------:R0:W5:Y:S01]  /*c180*/  LDG.E.U16 R31, desc[UR6][R14.64] ;  /* 0x000000060e1f7981 */ /* 0x000162000c1e1500 */
[----:B------:R-:W-:-:S04]  /*c190*/  IMAD.WIDE R18, R8, 0x2, R18 ;  /* 0x0000000208127825 */ /* 0x000fc800078e0212 */
[C---:B------:R-:W-:Y:S01]  /*c1a0*/  IMAD.WIDE R20, R8.reuse, 0x2, R20 ;  /* 0x0000000208147825 */ /* 0x040fe200078e0214 */
[----:B------:R1:W5:Y:S01]  /*c1b0*/  LDG.E.U16 R238, desc[UR6][R18.64] ;  /* 0x0000000612ee7981 */ /* 0x000362000c1e1500 */
[----:B------:R-:W-:Y:S02]  /*c1c0*/  WARPGROUP.DEPBAR.LE gsb0, 0x0 ;  /* 0x00008000000079c5 */ /* 0x000fe40000010000 */
[----:B------:R-:W-:Y:S01]  /*c1d0*/  WARPGROUP.ARRIVE ;  /* 0x00000000000079c5 */ /* 0x000fe20000000000 */
[----:B------:R-:W-:Y:S01]  /*c1e0*/  UIADD3.64 UR12, UR44, 0x1080, URZ ;  /* 0x000010802c0c7897 */ /* 0x000fe2000fffe03f */
[----:B------:R-:W5:Y:S04]  /*c1f0*/  LDG.E.U16 R40, desc[UR6][R16.64] ;  /* 0x0000000610287981 */ /* 0x000f68000c1e1500 */
[----:B------:R-:W-:Y:S01]  /*c200*/  HGMMA.64x64x16.F32.BF16 R152, gdesc[UR48].tnspA, R152, gsb0 ;  /* 0x20e00000309879f0 */ /* 0x000fe20008001898 */
[C---:B0-----:R-:W-:Y:S01]  /*c210*/  IMAD.WIDE R14, R8.reuse, 0x2, R22 ;  /* 0x00000002080e7825 */ /* 0x041fe200078e0216 */
[----:B------:R-:W-:Y:S01]  /*c220*/  UIADD3.64 UR16, UR44, 0x1100, URZ ;  /* 0x000011002c107897 */ /* 0x000fe2000fffe03f */
[----:B------:R-:W5:Y:S02]  /*c230*/  LDL.64 R22, [R1+0x438] ;  /* 0x0004380001167983 */ /* 0x000f640000100a00 */
[----:B-1----:R-:W-:-:S02]  /*c240*/  IMAD.WIDE R18, R8, 0x2, R32 ;  /* 0x0000000208127825 */ /* 0x002fc400078e0220 */
[----:B------:R0:W5:Y:S04]  /*c250*/  LDG.E.U16 R33, desc[UR6][R20.64] ;  /* 0x0000000614217981 */ /* 0x000168000c1e1500 */
[----:B------:R1:W5:Y:S01]  /*c260*/  LDG.E.U16 R32, desc[UR6][R18.64] ;  /* 0x0000000612207981 */ /* 0x000362000c1e1500 */
[----:B------:R-:W-:-:S03]  /*c270*/  UIADD3.64 UR52, UR46, 0x1fe, URZ ;  /* 0x000001fe2e347897 */ /* 0x000fc6000fffe03f */
[----:B------:R4:W5:Y:S01]  /*c280*/  LDG.E.U16 R39, desc[UR6][R6.64] ;  /* 0x0000000606277981 */ /* 0x000962000c1e1500 */
[----:B0-----:R-:W-:-:S03]  /*c290*/  IMAD.WIDE R20, R8, 0x2, R42 ;  /* 0x0000000208147825 */ /* 0x001fc600078e022a */
[----:B------:R-:W5:Y:S01]  /*c2a0*/  LDL.64 R42, [R1+0x410] ;  /* 0x00041000012a7983 */ /* 0x000f620000100a00 */
[----:B-1----:R-:W-:-:S03]  /*c2b0*/  IMAD.WIDE R18, R8, 0x2, R44 ;  /* 0x0000000208127825 */ /* 0x002fc600078e022c */
[----:B------:R-:W5:Y:S01]  /*c2c0*/  LDL.64 R44, [R1+0x430] ;  /* 0x00043000012c7983 */ /* 0x000f620000100a00 */
[----:B------:R-:W-:Y:S02]  /*c2d0*/  WARPGROUP.DEPBAR.LE gsb0, 0x0 ;  /* 0x00008000000079c5 */ /* 0x000fe40000010000 */
[----:B------:R-:W-:-:S06]  /*c2e0*/  WARPGROUP.ARRIVE ;  /* 0x00000000000079c5 */ /* 0x000fcc0000000000 */
[----:B------:R-:W-:Y:S03]  /*c2f0*/  HGMMA.64x64x16.F32.BF16 R152, gdesc[UR12].tnspA, R152, gsb0 ;  /* 0x20e000000c9879f0 */ /* 0x000fe60008001898 */
[----:B------:R-:W-:Y:S02]  /*c300*/  WARPGROUP.DEPBAR.LE gsb0, 0x0 ;  /* 0x00008000000079c5 */ /* 0x000fe40000010000 */
[----:B------:R-:W-:-:S06]  /*c310*/  WARPGROUP.ARRIVE ;  /* 0x00000000000079c5 */ /* 0x000fcc0000000000 */
[----:B------:R-:W-:Y:S01]  /*c320*/  HGMMA.64x64x16.F32.BF16 R152, gdesc[UR16].tnspA, R152, gsb0 ;  /* 0x20e00000109879f0 */ /* 0x000fe20008001898 */
[----:B------:R-:W-:Y:S01]  /*c330*/  UIADD3.64 UR48, UR44, 0x1180, URZ ;  /* 0x000011802c307897 */ /* 0x000fe2000fffe03f */
[----:B------:R-:W-:Y:S01]  /*c340*/  UMOV UR50, UR52 ;  /* 0x0000003400327c82 */ /* 0x000fe20008000000 */
[----:B------:R-:W-:Y:S01]  /*c350*/  UMOV UR51, UR53 ;  /* 0x0000003500337c82 */ /* 0x000fe20008000000 */
[----:B------:R-:W-:-:S05]  /*c360*/  IMAD.WIDE R16, R8, 0x2, R36 ;  /* 0x0000000208107825 */ /* 0x000fca00078e0224 */
[----:B------:R0:W5:Y:S01]  /*c370*/  LDG.E.U16 R38, desc[UR6][R16.64] ;  /* 0x0000000610267981 */ /* 0x000162000c1e1500 */
[----:B------:R-:W-:Y:S02]  /*c380*/  WARPGROUP.DEPBAR.LE gsb0, 0x0 ;  /* 0x00008000000079c5 */ /* 0x000fe40000010000 */
[----:B------:R-:W-:-:S06]  /*c390*/  WARPGROUP.ARRIVE ;  /* 0x00000000000079c5 */ /* 0x000fcc0000000000 */
[----:B------:R-:W-:Y:S01]  /*c3a0*/  HGMMA.64x64x16.F32.BF16 R152, gdesc[UR48].tnspA, R152, gsb0 ;  /* 0x20e00000309879f0 */ /* 0x000fe20008001898 */
[C---:B----4-:R-:W-:Y:S02]  /*c3b0*/  IMAD.WIDE R6, R8.reuse, 0x2, R28 ;  /* 0x0000000208067825 */ /* 0x050fe400078e021c */
[----:B------:R2:W4:Y:S02]  /*c3c0*/  LDG.E.U16 R28, desc[UR6][R14.64] ;  /* 0x000000060e1c7981 */ /* 0x000524000c1e1500 */
[C---:B0-----:R-:W-:Y:S02]  /*c3d0*/  IMAD.WIDE R16, R8.reuse, 0x2, R50 ;  /* 0x0000000208107825 */ /* 0x041fe400078e0232 */
[----:B------:R3:W4:Y:S04]  /*c3e0*/  LDG.E.U16 R37, desc[UR6][R6.64] ;  /* 0x0000000606257981 */ /* 0x000728000c1e1500 */
[----:B------:R-:W4:Y:S01]  /*c3f0*/  LDL.64 R50, [R1+0x408] ;  /* 0x0004080001327983 */ /* 0x000f220000100a00 */
[----:B--2---:R-:W-:-:S03]  /*c400*/  IMAD.WIDE R14, R8, 0x2, R26 ;  /* 0x00000002080e7825 */ /* 0x004fc600078e021a */
[----:B------:R0:W2:Y:S01]  /*c410*/  LDG.E.U16 R27, desc[UR6][R20.64] ;  /* 0x00000006141b7981 */ /* 0x0000a2000c1e1500 */
[----:B---3--:R-:W-:-:S03]  /*c420*/  IMAD.WIDE R6, R8, 0x2, R24 ;  /* 0x0000000208067825 */ /* 0x008fc600078e0218 */
[----:B------:R1:W3:Y:S04]  /*c430*/  LDG.E.U16 R29, desc[UR6][R18.64] ;  /* 0x00000006121d7981 */ /* 0x0002e8000c1e1500 */
[----:B------:R-:W2:Y:S01]  /*c440*/  LDG.E.U16 R25, desc[UR6][R6.64] ;  /* 0x0000000606197981 */ /* 0x000ea2000c1e1500 */
[----:B0-----:R-:W-:-:S03]  /*c450*/  IMAD.WIDE R20, R8, 0x2, R48 ;  /* 0x0000000208147825 */ /* 0x001fc600078e0230 */
[----:B------:R-:W3:Y:S01]  /*c460*/  LDL.64 R48, [R1+0x3f8] ;  /* 0x0003f80001307983 */ /* 0x000ee20000100a00 */
[----:B-1----:R-:W-:-:S03]  /*c470*/  IMAD.WIDE R18, R8, 0x2, R60 ;  /* 0x0000000208127825 */ /* 0x002fc600078e023c */
[----:B------:R-:W2:Y:S01]  /*c480*/  LDL.64 R60, [R1+0x400] ;  /* 0x00040000013c7983 */ /* 0x000ea20000100a00 */
[----:B------:R-:W-:Y:S02]  /*c490*/  UIADD3.64 UR56, UR46, 0x200, URZ ;  /* 0x000002002e387897 */ /* 0x000fe4000fffe03f */
[----:B------:R-:W-:Y:S01]  /*c4a0*/  UIADD3.64 UR48, UR44, 0x1200, URZ ;  /* 0x000012002c307897 */ /* 0x000fe2000fffe03f */
[----:B------:R0:W2:Y:S04]  /*c4b0*/  LDG.E.U16 R251, desc[UR6][R14.64] ;  /* 0x000000060efb7981 */ /* 0x0000a8000c1e1500 */
[----:B------:R1:W2:Y:S01]  /*c4c0*/  LDG.E.U16 R249, desc[UR6][R20.64] ;  /* 0x0000000614f97981 */ /* 0x0002a2000c1e1500 */
[----:B------:R-:W-:-:S03]  /*c4d0*/  UIADD3.64 UR52, UR46, 0x202, URZ ;  /* 0x000002022e347897 */ /* 0x000fc6000fffe03f */
[----:B------:R-:W2:Y:S01]  /*c4e0*/  LDG.E.U16 R26, desc[UR6][R16.64] ;  /* 0x00000006101a7981 */ /* 0x000ea2000c1e1500 */
[----:B0-----:R-:W-:-:S03]  /*c4f0*/  IMAD.WIDE R14, R8, 0x2, R46 ;  /* 0x00000002080e7825 */ /* 0x001fc600078e022e */
[----:B------:R-:W2:Y:S01]  /*c500*/  LDL.64 R46, [R1+0x3e8] ;  /* 0x0003e800012e7983 */ /* 0x000ea20000100a00 */
[----:B-----5:R-:W-:Y:S01]  /*c510*/  IMAD.WIDE R6, R8, 0x2, R22 ;  /* 0x0000000208067825 */ /* 0x020fe200078e0216 */
[----:B------:R-:W-:Y:S02]  /*c520*/  UMOV UR50, UR56 ;  /* 0x0000003800327c82 */ /* 0x000fe40008000000 */
[----:B------:R-:W5:Y:S01]  /*c530*/  LDL.64 R22, [R1+0x3d8] ;  /* 0x0003d80001167983 */ /* 0x000f620000100a00 */
[----:B------:R-:W-:-:S03]  /*c540*/  UMOV UR51, UR57 ;  /* 0x0000003900337c82 */ /* 0x000fc60008000000 */
[----:B------:R0:W5:Y:S04]  /*c550*/  LDG.E.U16 R244, desc[UR6][R6.64] ;  /* 0x0000000606f47981 */ /* 0x000168000c1e1500 */
[----:B------:R0:W5:Y:S01]  /*c560*/  LDG.E.U16 R36, desc[UR6][R18.64] ;  /* 0x0000000612247981 */ /* 0x000162000c1e1500 */
[----:B-1----:R-:W-:-:S03]  /*c570*/  IMAD.WIDE R20, R8, 0x2, R44 ;  /* 0x0000000208147825 */ /* 0x002fc600078e022c */
[----:B------:R1:W5:Y:S01]  /*c580*/  LDG.E.U16 R252, desc[UR6][R14.64] ;  /* 0x000000060efc7981 */ /* 0x000362000c1e1500 */
[----:B------:R-:W-:Y:S02]  /*c590*/  WARPGROUP.DEPBAR.LE gsb0, 0x0 ;  /* 0x00008000000079c5 */ /* 0x000fe40000010000 */
[----:B------:R-:W-:Y:S01]  /*c5a0*/  WARPGROUP.ARRIVE ;  /* 0x00000000000079c5 */ /* 0x000fe20000000000 */
[C---:B0-----:R-:W-:Y:S01]  /*c5b0*/  IMAD.WIDE R6, R8.reuse, 0x2, R42 ;  /* 0x0000000208067825 */ /* 0x041fe200078e022a */
[----:B------:R-:W5:Y:S04]  /*c5c0*/  LDL.64 R44, [R1+0x3c0] ;  /* 0x0003c000012c7983 */ /* 0x000f680000100a00 */
[----:B------:R-:W5:Y:S01]  /*c5d0*/  LDL.64 R42, [R1+0x3a0] ;  /* 0x0003a000012a7983 */ /* 0x000f620000100a00 */
[----:B------:R-:W-:Y:S01]  /*c5e0*/  HGMMA.64x64x16.F32.BF16 R152, gdesc[UR48].tnspA, R152, gsb0 ;  /* 0x20e00000309879f0 */ /* 0x000fe20008001898 */
[----:B------:R-:W-:Y:S01]  /*c5f0*/  UIADD3.64 UR48, UR44, 0x1280, URZ ;  /* 0x000012802c307897 */ /* 0x000fe2000fffe03f */
[----:B------:R-:W-:Y:S01]  /*c600*/  UMOV UR50, UR52 ;  /* 0x0000003400327c82 */ /* 0x000fe20008000000 */
[----:B------:R-:W-:Y:S01]  /*c610*/  UMOV UR51, UR53 ;  /* 0x0000003500337c82 */ /* 0x000fe20008000000 */
[----:B------:R-:W-:Y:S01]  /*c620*/  UIADD3.64 UR56, UR46, 0x204, URZ ;  /* 0x000002042e387897 */ /* 0x000fe2000fffe03f */
[C---:B------:R-:W-:Y:S01]  /*c630*/  IMAD.WIDE R16, R8.reuse, 0x2, R58 ;  /* 0x0000000208107825 */ /* 0x040fe200078e023a */
[----:B------:R-:W5:Y:S03]  /*c640*/  LDG.E.U16 R247, desc[UR6][R6.64] ;  /* 0x0000000606f77981 */ /* 0x000f66000c1e1500 */
[C---:B------:R-:W-:Y:S01]  /*c650*/  IMAD.WIDE R18, R8.reuse, 0x2, R62 ;  /* 0x0000000208127825 */ /* 0x040fe200078e023e */
[----:B------:R0:W5:Y:S04]  /*c660*/  LDG.E.U16 R246, desc[UR6][R16.64] ;  /* 0x0000000610f67981 */ /* 0x000168000c1e1500 */
[----:B------:R-:W5:Y:S01]  /*c670*/  LDL.64 R58, [R1+0x3f0] ;  /* 0x0003f000013a7983 */ /* 0x000f620000100a00 */
[----:B-1----:R-:W-:-:S03]  /*c680*/  IMAD.WIDE R14, R8, 0x2, R52 ;  /* 0x00000002080e7825 */ /* 0x002fc600078e0234 */
[----:B------:R1:W5:Y:S04]  /*c690*/  LDG.E.U16 R24, desc[UR6][R18.64] ;  /* 0x0000000612187981 */ /* 0x000368000c1e1500 */
[----:B------:R-:W5:Y:S01]  /*c6a0*/  LDG.E.U16 R250, desc[UR6][R20.64] ;  /* 0x0000000614fa7981 */ /* 0x000f62000c1e1500 */
[----:B------:R-:W-:Y:S02]  /*c6b0*/  WARPGROUP.DEPBAR.LE gsb0, 0x0 ;  /* 0x00008000000079c5 */ /* 0x000fe40000010000 */
[----:B------:R-:W-:Y:S01]  /*c6c0*/  WARPGROUP.ARRIVE ;  /* 0x00000000000079c5 */ /* 0x000fe20000000000 */
[C---:B0-----:R-:W-:Y:S01]  /*c6d0*/  IMAD.WIDE R16, R8.reuse, 0x2, R54 ;  /* 0x0000000208107825 */ /* 0x041fe200078e0236 */
[----:B------:R-:W5:Y:S04]  /*c6e0*/  LDG.E.U16 R241, desc[UR6][R14.64] ;  /* 0x000000060ef17981 */ /* 0x000f68000c1e1500 */
[----:B------:R-:W-:Y:S01]  /*c6f0*/  HGMMA.64x64x16.F32.BF16 R152, gdesc[UR48].tnspA, R152, gsb0 ;  /* 0x20e00000309879f0 */ /* 0x000fe20008001898 */
[----:B------:R-:W-:Y:S01]  /*c700*/  UIADD3.64 UR48, UR44, 0x1300, URZ ;  /* 0x000013002c307897 */ /* 0x000fe2000fffe03f */
[----:B------:R-:W5:Y:S01]  /*c710*/  LDL.64 R54, [R1+0x390] ;  /* 0x0003900001367983 */ /* 0x000f620000100a00 */
[----:B------:R-:W-:Y:S01]  /*c720*/  UMOV UR50, UR56 ;  /* 0x0000003800327c82 */ /* 0x000fe20008000000 */
[----:B------:R-:W-:Y:S01]  /*c730*/  UMOV UR51, UR57 ;  /* 0x0000003900337c82 */ /* 0x000fe20008000000 */
[----:B-1----:R-:W-:Y:S01]  /*c740*/  IMAD.WIDE R18, R8, 0x2, R56 ;  /* 0x0000000208127825 */ /* 0x002fe200078e0238 */
[----:B------:R4:W5:Y:S04]  /*c750*/  LDG.E.U16 R248, desc[UR6][R16.64] ;  /* 0x0000000610f87981 */ /* 0x000968000c1e1500 */
[----:B------:R-:W5:Y:S04]  /*c760*/  LDL.64 R56, [R1+0x3b0] ;  /* 0x0003b00001387983 */ /* 0x000f680000100a00 */
[----:B------:R-:W5:Y:S04]  /*c770*/  LDL.64 R52, [R1+0x380] ;  /* 0x0003800001347983 */ /* 0x000f680000100a00 */
[----:B------:R-:W5:Y:S04]  /*c780*/  LDL.64 R20, [R1+0x330] ;  /* 0x0003300001147983 */ /* 0x000f680000100a00 */
[----:B------:R-:W5:Y:S01]  /*c790*/  LDG.E.U16 R242, desc[UR6][R18.64] ;  /* 0x0000000612f27981 */ /* 0x000f62000c1e1500 */
[----:B------:R-:W-:-:S02]  /*c7a0*/  UIADD3.64 UR20, UR44, 0x1480, URZ ;  /* 0x000014802c147897 */ /* 0x000fc4000fffe03f */
[----:B------:R-:W-:Y:S01]  /*c7b0*/  UIADD3.64 UR24, UR44, 0x1500, URZ ;  /* 0x000015002c187897 */ /* 0x000fe2000fffe03f */
[----:B------:R-:W5:Y:S04]  /*c7c0*/  LDL.64 R62, [R1+0x3d0] ;  /* 0x0003d000013e7983 */ /* 0x000f680000100a00 */
[----:B------:R-:W5:Y:S01]  /*c7d0*/  LDL.64 R18, [R1+0x310] ;  /* 0x0003100001127983 */ /* 0x000f620000100a00 */
[----:B------:R-:W-:Y:S02]  /*c7e0*/  WARPGROUP.DEPBAR.LE gsb0, 0x0 ;  /* 0x00008000000079c5 */ /* 0x000fe40000010000 */
[----:B------:R-:W-:-:S06]  /*c7f0*/  WARPGROUP.ARRIVE ;  /* 0x00000000000079c5 */ /* 0x000fcc0000000000 */
[----:B------:R-:W-:Y:S01]  /*c800*/  HGMMA.64x64x16.F32.BF16 R152, gdesc[UR48].tnspA, R152, gsb0 ;  /* 0x20e00000309879f0 */ /* 0x000fe20008001898 */
[----:B------:R-:W-:Y:S01]  /*c810*/  UIADD3.64 UR48, UR44, 0x1380, URZ ;  /* 0x000013802c307897 */ /* 0x000fe2000fffe03f */
[----:B------:R-:W-:Y:S01]  /*c820*/  UMOV UR50, UR58 ;  /* 0x0000003a00327c82 */ /* 0x000fe20008000000 */
[----:B------:R-:W-:Y:S01]  /*c830*/  UMOV UR51, UR59 ;  /* 0x0000003b00337c82 */ /* 0x000fe20008000000 */
[----:B------:R-:W-:Y:S02]  /*c840*/  WARPGROUP.DEPBAR.LE gsb0, 0x0 ;  /* 0x00008000000079c5 */ /* 0x000fe40000010000 */
[----:B------:R-:W-:-:S06]  /*c850*/  WARPGROUP.ARRIVE ;  /* 0x00000000000079c5 */ /* 0x000fcc0000000000 */
[----:B------:R-:W-:Y:S01]  /*c860*/  HGMMA.64x64x16.F32.BF16 R152, gdesc[UR48].tnspA, R152, gsb0 ;  /* 0x20e00000309879f0 */ /* 0x000fe20008001898 */
[C---:B----4-:R-:W-:Y:S02]  /*c870*/  IMAD.WIDE R16, R8.reuse, 0x2, R50 ;  /* 0x0000000208107825 */ /* 0x050fe400078e0232 */
[----:B------:R-:W4:Y:S02]  /*c880*/  LDL.64 R50, [R1+0x370] ;  /* 0x0003700001327983 */ /* 0x000f240000100a00 */
[C---:B---3--:R-:W-:Y:S02]  /*c890*/  IMAD.WIDE R6, R8.reuse, 0x2, R48 ;  /* 0x0000000208067825 */ /* 0x048fe400078e0230 */
[----:B------:R-:W3:Y:S02]  /*c8a0*/  LDL.64 R48, [R1+0x360] ;  /* 0x0003600001307983 */ /* 0x000ee40000100a00 */
[C---:B--2---:R-:W-:Y:S02]  /*c8b0*/  IMAD.WIDE R14, R8.reuse, 0x2, R60 ;  /* 0x00000002080e7825 */ /* 0x044fe400078e023c */
[----:B------:R5:W2:Y:S04]  /*c8c0*/  LDG.E.U16 R239, desc[UR6][R6.64] ;  /* 0x0000000606ef7981 */ /* 0x000aa8000c1e1500 */
[----:B------:R0:W2:Y:S01]  /*c8d0*/  LDG.E.U16 R245, desc[UR6][R14.64] ;  /* 0x000000060ef57981 */ /* 0x0000a2000c1e1500 */
[----:B------:R-:W-:Y:S01]  /*c8e0*/  UIADD3.64 UR48, UR44, 0x1400, URZ ;  /* 0x000014002c307897 */ /* 0x000fe2000fffe03f */
[----:B------:R-:W-:Y:S01]  /*c8f0*/  UMOV UR50, UR54 ;  /* 0x0000003600327c82 */ /* 0x000fe20008000000 */
[----:B------:R-:W-:Y:S01]  /*c900*/  UMOV UR51, UR55 ;  /* 0x0000003700337c82 */ /* 0x000fe20008000000 */
[----:B------:R-:W-:Y:S01]  /*c910*/  UIADD3.64 UR28, UR44, 0x1580, URZ ;  /* 0x000015802c1c7897 */ /* 0x000fe2000fffe03f */
[C---:B-----5:R-:W-:Y:S01]  /*c920*/  IMAD.WIDE R6, R8.reuse, 0x2, R22 ;  /* 0x0000000208067825 */ /* 0x060fe200078e0216 */
[----:B------:R-:W5:Y:S04]  /*c930*/  LDG.E.U16 R240, desc[UR6][R16.64] ;  /* 0x0000000610f07981 */ /* 0x000f68000c1e1500 */
[----:B------:R-:W2:Y:S01]  /*c940*/  LDL.64 R22, [R1+0x340] ;  /* 0x0003400001167983 */ /* 0x000ea20000100a00 */
[----:B0-----:R-:W-:-:S03]  /*c950*/  IMAD.WIDE R14, R8, 0x2, R46 ;  /* 0x00000002080e7825 */ /* 0x001fc600078e022e */
[----:B------:R-:W5:Y:S04]  /*c960*/  LDL.64 R46, [R1+0x350] ;  /* 0x00035000012e7983 */ /* 0x000f680000100a00 */
[----:B------:R0:W5:Y:S04]  /*c970*/  LDG.E.U16 R236, desc[UR6][R14.64] ;  /* 0x000000060eec7981 */ /* 0x000168000c1e1500 */
[----:B------:R1:W5:Y:S04]  /*c980*/  LDG.E.U16 R235, desc[UR6][R6.64] ;  /* 0x0000000606eb7981 */ /* 0x000368000c1e1500 */
[----:B------:R-:W5:Y:S01]  /*c990*/  LDL.64 R60, [R1+0x3b8] ;  /* 0x0003b800013c7983 */ /* 0x000f620000100a00 */
[----:B0-----:R-:W-:-:S03]  /*c9a0*/  IMAD.WIDE R14, R8, 0x2, R42 ;  /* 0x00000002080e7825 */ /* 0x001fc600078e022a */
[----:B------:R-:W5:Y:S01]  /*c9b0*/  LDL.64 R42, [R1+0x300] ;  /* 0x00030000012a7983 */ /* 0x000f620000100a00 */
[----:B-1----:R-:W-:-:S03]  /*c9c0*/  IMAD.WIDE R6, R8, 0x2, R44 ;  /* 0x0000000208067825 */ /* 0x002fc600078e022c */
[----:B------:R-:W5:Y:S04]  /*c9d0*/  LDL.64 R44, [R1+0x320] ;  /* 0x00032000012c7983 */ /* 0x000f680000100a00 */
[----:B------:R0:W5:Y:S04]  /*c9e0*/  LDG.E.U16 R234, desc[UR6][R6.64] ;  /* 0x0000000606ea7981 */ /* 0x000168000c1e1500 */
[----:B------:R-:W5:Y:S01]  /*c9f0*/  LDG.E.U16 R232, desc[UR6][R14.64] ;  /* 0x000000060ee87981 */ /* 0x000f62000c1e1500 */
[----:B------:R-:W-:Y:S02]  /*ca00*/  WARPGROUP.DEPBAR.LE gsb0, 0x0 ;  /* 0x00008000000079c5 */ /* 0x000fe40000010000 */
[----:B------:R-:W-:-:S06]  /*ca10*/  WARPGROUP.ARRIVE ;  /* 0x00000000000079c5 */ /* 0x000fcc0000000000 */
[----:B------:R-:W-:Y:S03]  /*ca20*/  HGMMA.64x64x16.F32.BF16 R152, gdesc[UR48].tnspA, R152, gsb0 ;  /* 0x20e00000309879f0 */ /* 0x000fe60008001898 */
[----:B------:R-:W-:Y:S02]  /*ca30*/  WARPGROUP.DEPBAR.LE gsb0, 0x0 ;  /* 0x00008000000079c5 */ /* 0x000fe40000010000 */
[----:B------:R-:W-:-:S06]  /*ca40*/  WARPGROUP.ARRIVE ;  /* 0x00000000000079c5 */ /* 0x000fcc0000000000 */
[----:B------:R-:W-:Y:S03]  /*ca50*/  HGMMA.64x64x16.F32.BF16 R152, gdesc[UR20].tnspA, R152, gsb0 ;  /* 0x20e00000149879f0 */ /* 0x000fe60008001898 */
[----:B------:R-:W-:Y:S02]  /*ca60*/  WARPGROUP.DEPBAR.LE gsb0, 0x0 ;  /* 0x00008000000079c5 */ /* 0x000fe40000010000 */
[----:B------:R-:W-:-:S06]  /*ca70*/  WARPGROUP.ARRIVE ;  /* 0x00000000000079c5 */ /* 0x000fcc0000000000 */
[----:B------:R-:W-:Y:S01]  /*ca80*/  HGMMA.64x64x16.F32.BF16 R152, gdesc[UR24].tnspA, R152, gsb0 ;  /* 0x20e00000189879f0 */ /* 0x000fe20008001898 */
[C---:B------:R-:W-:Y:S02]  /*ca90*/  IMAD.WIDE R16, R8.reuse, 0x2, R58 ;  /* 0x0000000208107825 */ /* 0x040fe400078e023a */
[----:B------:R-:W5:Y:S02]  /*caa0*/  LDL.64 R58, [R1+0x3a8] ;  /* 0x0003a800013a7983 */ /* 0x000f640000100a00 */
[C---:B0-----:R-:W-:Y:S02]  /*cab0*/  IMAD.WIDE R6, R8.reuse, 0x2, R54 ;  /* 0x0000000208067825 */ /* 0x041fe400078e0236 */
[----:B------:R0:W5:Y:S04]  /*cac0*/  LDG.E.U16 R243, desc[UR6][R16.64] ;  /* 0x0000000610f37981 */ /* 0x000168000c1e1500 */
[----:B------:R-:W5:Y:S04]  /*cad0*/  LDG.E.U16 R231, desc[UR6][R6.64] ;  /* 0x0000000606e77981 */ /* 0x000f68000c1e1500 */
[----:B------:R-:W5:Y:S01]  /*cae0*/  LDL.64 R54, [R1+0x388] ;  /* 0x0003880001367983 */ /* 0x000f620000100a00 */
[----:B0-----:R-:W-:-:S03]  /*caf0*/  IMAD.WIDE R16, R8, 0x2, R56 ;  /* 0x0000000208107825 */ /* 0x001fc600078e0238 */
[----:B------:R-:W5:Y:S04]  /*cb00*/  LDL.64 R56, [R1+0x398] ;  /* 0x0003980001387983 */ /* 0x000f680000100a00 */
[----:B------:R0:W5:Y:S02]  /*cb10*/  LDG.E.U16 R233, desc[UR6][R16.64] ;  /* 0x0000000610e97981 */ /* 0x000164000c1e1500 */
[C---:B0-----:R-:W-:Y:S02]  /*cb20*/  IMAD.WIDE R16, R8.reuse, 0x2, R52 ;  /* 0x0000000208107825 */ /* 0x041fe400078e0234 */
[----:B------:R-:W5:Y:S04]  /*cb30*/  LDL.64 R52, [R1+0x378] ;  /* 0x0003780001347983 */ /* 0x000f680000100a00 */
[----:B------:R-:W5:Y:S01]  /*cb40*/  LDG.E.U16 R230, desc[UR6][R16.64] ;  /* 0x0000000610e67981 */ /* 0x000f62000c1e1500 */
[----:B----4-:R-:W-:-:S03]  /*cb50*/  IMAD.WIDE R14, R8, 0x2, R50 ;  /* 0x00000002080e7825 */ /* 0x010fc600078e0232 */
[----:B------:R-:W4:Y:S01]  /*cb60*/  LDL.64 R50, [R1+0x348] ;  /* 0x0003480001327983 */ /* 0x000f220000100a00 */
[----:B---3--:R-:W-:-:S03]  /*cb70*/  IMAD.WIDE R6, R8, 0x2, R48 ;  /* 0x0000000208067825 */ /* 0x008fc600078e0230 */
[----:B------:R2:W3:Y:S04]  /*cb80*/  LDG.E.U16 R229, desc[UR6][R14.64] ;  /* 0x000000060ee57981 */ /* 0x0004e8000c1e1500 */
[----:B------:R0:W3:Y:S04]  /*cb90*/  LDG.E.U16 R228, desc[UR6][R6.64] ;  /* 0x0000000606e47981 */ /* 0x0000e8000c1e1500 */
[----:B------:R-:W3:Y:S01]  /*cba0*/  LDL.64 R48, [R1+0x338] ;  /* 0x0003380001307983 */ /* 0x000ee20000100a00 */
[----:B------:R-:W-:Y:S02]  /*cbb0*/  WARPGROUP.DEPBAR.LE gsb0, 0x0 ;  /* 0x00008000000079c5 */ /* 0x000fe40000010000 */
[----:B------:R-:W-:-:S06]  /*cbc0*/  WARPGROUP.ARRIVE ;  /* 0x00000000000079c5 */ /* 0x000fcc0000000000 */
[----:B------:R-:W-:Y:S01]  /*cbd0*/  HGMMA.64x64x16.F32.BF16 R152, gdesc[UR28].tnspA, R152, gsb0 ;  /* 0x20e000001c9879f0 */ /* 0x000fe20008001898 */
[C---:B--2---:R-:W-:Y:S02]  /*cbe0*/  IMAD.WIDE R14, R8.reuse, 0x2, R22 ;  /* 0x00000002080e7825 */ /* 0x044fe400078e0216 */
[----:B------:R-:W2:Y:S02]  /*cbf0*/  LDL.64 R22, [R1+0x368] ;  /* 0x0003680001167983 */ /* 0x000ea40000100a00 */
[C---:B0-----:R-:W-:Y:S02]  /*cc00*/  IMAD.WIDE R6, R8.reuse, 0x2, R20 ;  /* 0x0000000208067825 */ /* 0x041fe400078e0214 */
[----:B------:R-:W4:Y:S02]  /*cc10*/  LDL.64 R20, [R1+0x358] ;  /* 0x0003580001147983 */ /* 0x000f240000100a00 */
[C---:B-----5:R-:W-:Y:S02]  /*cc20*/  IMAD.WIDE R16, R8.reuse, 0x2, R46 ;  /* 0x0000000208107825 */ /* 0x060fe400078e022e */
[----:B------:R0:W5:Y:S04]  /*cc30*/  LDG.E.U16 R225, desc[UR6][R14.64] ;  /* 0x000000060ee17981 */ /* 0x000168000c1e1500 */
[----:B------:R1:W5:Y:S04]  /*cc40*/  LDG.E.U16 R227, desc[UR6][R16.64] ;  /* 0x0000000610e37981 */ /* 0x000368000c1e1500 */
[----:B------:R1:W5:Y:S01]  /*cc50*/  LDG.E.U16 R223, desc[UR6][R6.64] ;  /* 0x0000000606df7981 */ /* 0x000362000c1e1500 */
[----:B0-----:R-:W-:-:S03]  /*cc60*/  IMAD.WIDE R14, R8, 0x2, R18 ;  /* 0x00000002080e7825 */ /* 0x001fc600078e0212 */
[----:B------:R-:W5:Y:S01]  /*cc70*/  LDL.64 R18, [R1+0x328] ;  /* 0x0003280001127983 */ /* 0x000f620000100a00 */
[----:B-1----:R-:W-:-:S03]  /*cc80*/  IMAD.WIDE R16, R8, 0x2, R44 ;  /* 0x0000000208107825 */ /* 0x002fc600078e022c */
[----:B------:R-:W5:Y:S01]  /*cc90*/  LDL.64 R46, [R1+0x318] ;  /* 0x00031800012e7983 */ /* 0x000f620000100a00 */
[----:B------:R-:W-:-:S03]  /*cca0*/  IMAD.WIDE R6, R8, 0x2, R42 ;  /* 0x0000000208067825 */ /* 0x000fc600078e022a */
[----:B------:R-:W5:Y:S04]  /*ccb0*/  LDL.64 R44, [R1+0x308] ;  /* 0x00030800012c7983 */ /* 0x000f680000100a00 */
[----:B------:R-:W5:Y:S01]  /*ccc0*/  LDL.64 R42, [R1+0x2f8] ;  /* 0x0002f800012a7983 */ /* 0x000f620000100a00 */
[----:B------:R-:W-:Y:S02]  /*ccd0*/  UIADD3.64 UR32, UR44, 0x1600, URZ ;  /* 0x000016002c207897 */ /* 0x000fe4000fffe03f */
[----:B------:R-:W-:Y:S01]  /*cce0*/  UIADD3.64 UR36, UR44, 0x1680, URZ ;  /* 0x000016802c247897 */ /* 0x000fe2000fffe03f */
[----:B------:R0:W5:Y:S04]  /*ccf0*/  LDG.E.U16 R221, desc[UR6][R16.64] ;  /* 0x0000000610dd7981 */ /* 0x000168000c1e1500 */
[----:B------:R1:W5:Y:S04]  /*cd00*/  LDG.E.U16 R220, desc[UR6][R14.64] ;  /* 0x000000060edc7981 */ /* 0x000368000c1e1500 */
[----:B------:R1:W5:Y:S04]  /*cd10*/  LDG.E.U16 R218, desc[UR6][R6.64] ;  /* 0x0000000606da7981 */ /* 0x000368000c1e1500 */
[----:B------:R-:W5:Y:S01]  /*cd20*/  LDL.LU R30, [R1+0x204] ;  /* 0x00020400011e7983 */ /* 0x000f620000300800 */
[----:B------:R-:W-:-:S02]  /*cd30*/  WARPGROUP.DEPBAR.LE gsb0, 0x0 ;  /* 0x00008000000079c5 */ /* 0x000fc40000010000 */
[----:B------:R-:W-:-:S06]  /*cd40*/  WARPGROUP.ARRIVE ;  /* 0x00000000000079c5 */ /* 0x000fcc0000000000 */
[----:B------:R-:W-:Y:S03]  /*cd50*/  HGMMA.64x64x16.F32.BF16 R152, gdesc[UR32].tnspA, R152, gsb0 ;  /* 0x20e00000209879f0 */ /* 0x000fe60008001898 */
[----:B------:R-:W-:Y:S02]  /*cd60*/  WARPGROUP.DEPBAR.LE gsb0, 0x0 ;  /* 0x00008000000079c5 */ /* 0x000fe40000010000 */
[----:B------:R-:W-:-:S06]  /*cd70*/  WARPGROUP.ARRIVE ;  /* 0x00000000000079c5 */ /* 0x000fcc0000000000 */
[----:B------:R-:W-:Y:S01]  /*cd80*/  HGMMA.64x64x16.F32.BF16 R152, gdesc[UR36].tnspA, R152, gsb0 ;  /* 0x20e00000249879f0 */ /* 0x000fe20008001898 */
[----:B------:R-:W-:Y:S01]  /*cd90*/  UIADD3.64 UR40, UR44, 0x1700, URZ ;  /* 0x000017002c287897 */ /* 0x000fe2000fffe03f */
[----:B0-----:R-:W-:-:S04]  /*cda0*/  IMAD.WIDE R16, R8, 0x2, R64 ;  /* 0x0000000208107825 */ /* 0x001fc800078e0240 */
[C---:B-1----:R-:W-:Y:S01]  /*cdb0*/  IMAD.WIDE R14, R8.reuse, 0x2, R62 ;  /* 0x00000002080e7825 */ /* 0x042fe200078e023e */
[----:B------:R0:W5:Y:S03]  /*cdc0*/  LDG.E.U16 R226, desc[UR6][R16.64] ;  /* 0x0000000610e27981 */ /* 0x000166000c1e1500 */
[----:B------:R-:W-:Y:S01]  /*cdd0*/  IMAD.WIDE R6, R8, 0x2, R60 ;  /* 0x0000000208067825 */ /* 0x000fe200078e023c */
[----:B------:R1:W5:Y:S04]  /*cde0*/  LDG.E.U16 R224, desc[UR6][R14.64] ;  /* 0x000000060ee07981 */ /* 0x000368000c1e1500 */
[----:B------:R1:W5:Y:S01]  /*cdf0*/  LDG.E.U16 R222, desc[UR6][R6.64] ;  /* 0x0000000606de7981 */ /* 0x000362000c1e1500 */
[----:B------:R-:W-:-:S02]  /*ce00*/  WARPGROUP.DEPBAR.LE gsb0, 0x0 ;  /* 0x00008000000079c5 */ /* 0x000fc40000010000 */
[----:B------:R-:W-:-:S06]  /*ce10*/  WARPGROUP.ARRIVE ;  /* 0x00000000000079c5 */ /* 0x000fcc0000000000 */
[----:B------:R-:W-:Y:S01]  /*ce20*/  HGMMA.64x64x16.F32.BF16 R152, gdesc[UR40].tnspA, R152, gsb0 ;  /* 0x20e00000289879f0 */ /* 0x000fe20008001898 */
[----:B0-----:R-:W-:-:S04]  /*ce30*/  IMAD.WIDE R16, R8, 0x2, R58 ;  /* 0x0000000208107825 */ /* 0x001fc800078e023a */
[C---:B-1----:R-:W-:Y:S01]  /*ce40*/  IMAD.WIDE R14, R8.reuse, 0x2, R56 ;  /* 0x00000002080e7825 */ /* 0x042fe200078e0238 */
[----:B------:R0:W5:Y:S03]  /*ce50*/  LDG.E.U16 R219, desc[UR6][R16.64] ;  /* 0x0000000610db7981 */ /* 0x000166000c1e1500 */
[C---:B------:R-:W-:Y:S01]  /*ce60*/  IMAD.WIDE R6, R8.reuse, 0x2, R54 ;  /* 0x0000000208067825 */ /* 0x040fe200078e0236 */
[----:B------:R2:W5:Y:S04]  /*ce70*/  LDG.E.U16 R217, desc[UR6][R14.64] ;  /* 0x000000060ed97981 */ /* 0x000568000c1e1500 */
[----:B------:R4:W5:Y:S01]  /*ce80*/  LDG.E.U16 R216, desc[UR6][R6.64] ;  /* 0x0000000606d87981 */ /* 0x000962000c1e1500 */
[----:B0-----:R-:W-:-:S04]  /*ce90*/  IMAD.WIDE R16, R8, 0x2, R52 ;  /* 0x0000000208107825 */ /* 0x001fc800078e0234 */
[C---:B--2---:R-:W-:Y:S02]  /*cea0*/  IMAD.WIDE R14, R8.reuse, 0x2, R22 ;  /* 0x00000002080e7825 */ /* 0x044fe400078e0216 */
[----:B------:R0:W2:Y:S02]  /*ceb0*/  LDG.E.U16 R23, desc[UR6][R16.64] ;  /* 0x0000000610177981 */ /* 0x0000a4000c1e1500 */
[C---:B----4-:R-:W-:Y:S02]  /*cec0*/  IMAD.WIDE R6, R8.reuse, 0x2, R20 ;  /* 0x0000000208067825 */ /* 0x050fe400078e0214 */
[----:B------:R3:W4:Y:S04]  /*ced0*/  LDG.E.U16 R22, desc[UR6][R14.64] ;  /* 0x000000060e167981 */ /* 0x000728000c1e1500 */
[----:B------:R5:W4:Y:S01]  /*cee0*/  LDG.E.U16 R21, desc[UR6][R6.64] ;  /* 0x0000000606157981 */ /* 0x000b22000c1e1500 */
[----:B0-----:R-:W-:-:S04]  /*cef0*/  IMAD.WIDE R16, R8, 0x2, R50 ;  /* 0x0000000208107825 */ /* 0x001fc800078e0232 */
[C---:B---3--:R-:W-:Y:S01]  /*cf00*/  IMAD.WIDE R14, R8.reuse, 0x2, R48 ;  /* 0x00000002080e7825 */ /* 0x048fe200078e0230 */
[----:B------:R0:W3:Y:S03]  /*cf10*/  LDG.E.U16 R20, desc[UR6][R16.64] ;  /* 0x0000000610147981 */ /* 0x0000e6000c1e1500 */
[C---:B-----5:R-:W-:Y:S02]  /*cf20*/  IMAD.WIDE R6, R8.reuse, 0x2, R18 ;  /* 0x0000000208067825 */ /* 0x060fe400078e0212 */
[----:B------:R1:W5:Y:S04]  /*cf30*/  LDG.E.U16 R19, desc[UR6][R14.64] ;  /* 0x000000060e137981 */ /* 0x000368000c1e1500 */
[----:B------:R1:W5:Y:S01]  /*cf40*/  LDG.E.U16 R18, desc[UR6][R6.64] ;  /* 0x0000000606127981 */ /* 0x000362000c1e1500 */
[----:B0-----:R-:W-:-:S04]  /*cf50*/  IMAD.WIDE R16, R8, 0x2, R46 ;  /* 0x0000000208107825 */ /* 0x001fc800078e022e */
[C---:B-1----:R-:W-:Y:S02]  /*cf60*/  IMAD.WIDE R14, R8.reuse, 0x2, R44 ;  /* 0x00000002080e7825 */ /* 0x042fe400078e022c */
[----:B------:R-:W5:Y:S02]  /*cf70*/  LDG.E.U16 R16, desc[UR6][R16.64] ;  /* 0x0000000610107981 */ /* 0x000f64000c1e1500 */
[----:B------:R-:W-:Y:S02]  /*cf80*/  IMAD.WIDE R6, R8, 0x2, R42 ;  /* 0x0000000208067825 */ /* 0x000fe400078e022a */
[----:B------:R-:W5:Y:S01]  /*cf90*/  LDG.E.U16 R12, desc[UR6][R14.64] ;  /* 0x000000060e0c7981 */ /* 0x000f62000c1e1500 */
[----:B------:R-:W-:-:S03]  /*cfa0*/  WARPGROUP.DEPBAR.LE gsb0, 0x0 ;  /* 0x00008000000079c5 */ /* 0x000fc60000010000 */
[----:B------:R0:W5:Y:S01]  /*cfb0*/  LDG.E.U16 R11, desc[UR6][R6.64] ;  /* 0x00000006060b7981 */ /* 0x000162000c1e1500 */
[----:B------:R-:W-:Y:S06]  /*cfc0*/  BAR.SYNC.DEFER_BLOCKING 0x0 ;  /* 0x0000000000007b1d */ /* 0x000fec0000010000 */
[----:B------:R1:W-:Y:S04]  /*cfd0*/  STS.U16 [R10+UR4+0x20800], R4 ;  /* 0x020800040a007988 */ /* 0x0003e80008000404 */
[----:B------:R0:W-:Y:S01]  /*cfe0*/  STS.U16 [R10+UR4+0x20c00], R0 ;  /* 0x020c00000a007988 */ /* 0x0001e20008000404 */
[----:B-1----:R-:W-:Y:S01]  /*cff0*/  FMUL R4, R184, UR5 ;  /* 0x00000005b8047c20 */ /* 0x002fe20008400000 */
[----:B0-----:R-:W-:-:S05]  /*d000*/  FMUL R0, R185, UR5 ;  /* 0x00000005b9007c20 */ /* 0x001fca0008400000 */
[----:B------:R-:W-:Y:S01]  /*d010*/  FMNMX R0, R4, R0, !PT ;  /* 0x0000000004007209 */ /* 0x000fe20007800000 */
[----:B------:R-:W-:-:S05]  /*d020*/  FMUL R4, R188, UR5 ;  /* 0x00000005bc047c20 */ /* 0x000fca0008400000 */
[----:B------:R-:W-:Y:S01]  /*d030*/  FMNMX R0, R4, R0, !PT ;  /* 0x0000000004007209 */ /* 0x000fe20007800000 */
[----:B------:R-:W-:-:S05]  /*d040*/  FMUL R4, R189, UR5 ;  /* 0x00000005bd047c20 */ /* 0x000fca0008400000 */
[----:B------:R-:W-:Y:S01]  /*d050*/  FMNMX R0, R4, R0, !PT ;  /* 0x0000000004007209 */ /* 0x000fe20007800000 */
[----:B------:R-:W-:-:S05]  /*d060*/  FMUL R4, R192, UR5 ;  /* 0x00000005c0047c20 */ /* 0x000fca0008400000 */
[----:B------:R-:W-:Y:S01]  /*d070*/  FMNMX R0, R4, R0, !PT ;  /* 0x0000000004007209 */ /* 0x000fe20007800000 */
[----:B------:R-:W-:Y:S01]  /*d080*/  FMUL R4, R193, UR5 ;  /* 0x00000005c1047c20 */ /* 0x000fe20008400000 */
[----:B------:R-:W-:Y:S01]  /*d090*/  FMUL R7, R186, UR5 ;  /* 0x00000005ba077c20 */ /* 0x000fe20008400000 */
[----:B------:R-:W-:-:S03]  /*d0a0*/  FMUL R6, R187, UR5 ;  /* 0x00000005bb067c20 */ /* 0x000fc60008400000 */
[----:B------:R-:W-:Y:S01]  /*d0b0*/  FMNMX R0, R4, R0, !PT ;  /* 0x0000000004007209 */ /* 0x000fe20007800000 */
[----:B------:R-:W-:Y:S01]  /*d0c0*/  FMUL R4, R196, UR5 ;  /* 0x00000005c4047c20 */ /* 0x000fe20008400000 */
[----:B------:R-:W-:Y:S01]  /*d0d0*/  FMNMX R7, R7, R6, !PT ;  /* 0x0000000607077209 */ /* 0x000fe20007800000 */
        /* <DEDUP_REMOVED lines=37> */
[----:B------:R-:W-:Y:S02]  /*d330*/  FMNMX R0, R4, R0, !PT ;  /* 0x0000000004007209 */ /* 0x000fe40007800000 */
[----:B------:R-:W-:-:S03]  /*d340*/  FMNMX R6, R6, R7, !PT ;  /* 0x0000000706067209 */ /* 0x000fc60007800000 */
[----:B------:R-:W0:Y:S01]  /*d350*/  SHFL.BFLY PT, R7, R0, 0x2, 0x1f ;  /* 0x0c401f0000077f89 */ /* 0x000e2200000e0000 */
[----:B------:R-:W-:Y:S02]  /*d360*/  LOP3.LUT R17, R10, 0x40, RZ, 0x3c, !PT ;  /* 0x000000400a117812 */ /* 0x000fe400078e3cff */
[----:B0-----:R-:W-:-:S05]  /*d370*/  FMNMX R0, R0, R7, !PT ;  /* 0x0000000700007209 */ /* 0x001fca0007800000 */
[----:B------:R-:W0:Y:S04]  /*d380*/  SHFL.BFLY PT, R15, R0, 0x1, 0x1f ;  /* 0x0c201f00000f7f89 */ /* 0x000e2800000e0000 */
        /* <DEDUP_REMOVED lines=31> */
[----:B0-----:R-:W-:-:S03]  /*d580*/  FMNMX R15, R0, R15, !PT ;  /* 0x0000000f000f7209 */ /* 0x001fc60007800000 */
[----:B------:R-:W-:Y:S04]  /*d590*/  STS.U16 [R17+UR4+0x20600], R34 ;  /* 0x0206002211007988 */ /* 0x000fe80008000404 */
[----:B------:R-:W-:Y:S04]  /*d5a0*/  STS.U16 [R17+UR4+0x20a00], R33 ;  /* 0x020a002111007988 */ /* 0x000fe80008000404 */
[----:B------:R-:W-:Y:S04]  /*d5b0*/  STS.U16 [R17+UR4+0x20e00], R32 ;  /* 0x020e002011007988 */ /* 0x000fe80008000404 */
[----:B------:R-:W-:Y:S01]  /*d5c0*/  STS.U16 [R17+UR4+0x21200], R31 ;  /* 0x0212001f11007988 */ /* 0x000fe20008000404 */
[----:B------:R-:W-:-:S03]  /*d5d0*/  FMNMX R15, R15, R30, !PT ;  /* 0x0000001e0f0f7209 */ /* 0x000fc60007800000 */
[----:B------:R-:W-:Y:S04]  /*d5e0*/  STS.U16 [R17+UR4+0x21600], R29 ;  /* 0x0216001d11007988 */ /* 0x000fe80008000404 */
[----:B------:R-:W-:Y:S04]  /*d5f0*/  STS.U16 [R17+UR4+0x21a00], R28 ;  /* 0x021a001c11007988 */ /* 0x000fe80008000404 */
[----:B------:R-:W-:Y:S04]  /*d600*/  STS.U16 [R17+UR4+0x21e00], R27 ;  /* 0x021e001b11007988 */ /* 0x000fe80008000404 */
[----:B------:R-:W-:Y:S04]  /*d610*/  STS.U16 [R17+UR4+0x22200], R26 ;  /* 0x0222001a11007988 */ /* 0x000fe80008000404 */
[----:B------:R-:W-:Y:S01]  /*d620*/  STS.U16 [R17+UR4+0x22600], R25 ;  /* 0x0226001911007988 */ /* 0x000fe20008000404 */
[----:B------:R-:W-:-:S03]  /*d630*/  FADD R7, -R15, R30 ;  /* 0x0000001e0f077221 */ /* 0x000fc60000000100 */
[----:B-1----:R-:W5:Y:S04]  /*d640*/  LDL.LU R237, [R1+0x208] ;  /* 0x0002080001ed7983 */ /* 0x002f680000300800 */
[----:B------:R0:W-:Y:S04]  /*d650*/  STS.U16 [R17+UR4+0x22a00], R24 ;  /* 0x022a001811007988 */ /* 0x0001e80008000404 */
[----:B0-----:R-:W5:Y:S04]  /*d660*/  LDL.LU.64 R24, [R1] ;  /* 0x0000000001187983 */ /* 0x001f680000300a00 */
[----:B------:R-:W5:Y:S04]  /*d670*/  LDL.LU.64 R26, [R1+0x8] ;  /* 0x00000800011a7983 */ /* 0x000f680000300a00 */
        /* <DEDUP_REMOVED lines=61> */
[----:B------:R-:W5:Y:S01]  /*da50*/  LDL.LU.64 R150, [R1+0x1f8] ;  /* 0x0001f80001967983 */ /* 0x000f620000300a00 */
[----:B------:R-:W-:-:S05]  /*da60*/  FMUL R4, R210, UR5 ;  /* 0x00000005d2047c20 */ /* 0x000fca0008400000 */
[----:B------:R-:W-:Y:S01]  /*da70*/  FMNMX R4, R4, R6, !PT ;  /* 0x0000000604047209 */ /* 0x000fe20007800000 */
[----:B------:R-:W-:-:S05]  /*da80*/  FMUL R6, R211, UR5 ;  /* 0x00000005d3067c20 */ /* 0x000fca0008400000 */
[----:B------:R-:W-:Y:S01]  /*da90*/  FMNMX R4, R6, R4, !PT ;  /* 0x0000000406047209 */ /* 0x000fe20007800000 */
[----:B------:R-:W-:-:S05]  /*daa0*/  FMUL R6, R214, UR5 ;  /* 0x00000005d6067c20 */ /* 0x000fca0008400000 */
[----:B------:R-:W-:Y:S01]  /*dab0*/  FMNMX R4, R6, R4, !PT ;  /* 0x0000000406047209 */ /* 0x000fe20007800000 */
[----:B------:R-:W-:-:S05]  /*dac0*/  FMUL R6, R215, UR5 ;  /* 0x00000005d7067c20 */ /* 0x000fca0008400000 */
[----:B------:R-:W-:-:S05]  /*dad0*/  FMNMX R4, R6, R4, !PT ;  /* 0x0000000406047209 */ /* 0x000fca0007800000 */
[----:B------:R-:W0:Y:S04]  /*dae0*/  SHFL.BFLY PT, R6, R4, 0x2, 0x1f ;  /* 0x0c401f0004067f89 */ /* 0x000e2800000e0000 */
[----:B------:R-:W-:Y:S04]  /*daf0*/  STS.U16 [R17+UR4+0x22e00], R252 ;  /* 0x022e00fc11007988 */ /* 0x000fe80008000404 */
[----:B------:R-:W-:Y:S04]  /*db00*/  STS.U16 [R17+UR4+0x23200], R250 ;  /* 0x023200fa11007988 */ /* 0x000fe80008000404 */
[----:B------:R-:W-:Y:S04]  /*db10*/  STS.U16 [R17+UR4+0x23600], R248 ;  /* 0x023600f811007988 */ /* 0x000fe80008000404 */
[----:B------:R-:W-:Y:S01]  /*db20*/  STS.U16 [R17+UR4+0x23a00], R247 ;  /* 0x023a00f711007988 */ /* 0x000fe20008000404 */
[----:B0-----:R-:W-:-:S03]  /*db30*/  FMNMX R4, R4, R6, !PT ;  /* 0x0000000604047209 */ /* 0x001fc60007800000 */
[----:B------:R-:W-:Y:S04]  /*db40*/  STS.U16 [R17+UR4+0x23e00], R245 ;  /* 0x023e00f511007988 */ /* 0x000fe80008000404 */
[----:B------:R-:W0:Y:S04]  /*db50*/  SHFL.BFLY PT, R14, R4, 0x1, 0x1f ;  /* 0x0c201f00040e7f89 */ /* 0x000e2800000e0000 */
[----:B------:R-:W-:Y:S04]  /*db60*/  STS.U16 [R17+UR4+0x24200], R243 ;  /* 0x024200f311007988 */ /* 0x000fe80008000404 */
[----:B------:R-:W-:Y:S04]  /*db70*/  STS.U16 [R17+UR4+0x24600], R226 ;  /* 0x024600e211007988 */ /* 0x000fe80008000404 */
[----:B------:R-:W-:Y:S04]  /*db80*/  STS.U16 [R17+UR4+0x24a00], R224 ;  /* 0x024a00e011007988 */ /* 0x000fe80008000404 */
[----:B------:R-:W-:Y:S04]  /*db90*/  STS.U16 [R17+UR4+0x24e00], R222 ;  /* 0x024e00de11007988 */ /* 0x000fe80008000404 */
[----:B------:R-:W-:Y:S04]  /*dba0*/  STS.U16 [R17+UR4+0x25200], R219 ;  /* 0x025200db11007988 */ /* 0x000fe80008000404 */
[----:B------:R-:W-:Y:S04]  /*dbb0*/  STS.U16 [R17+UR4+0x25600], R217 ;  /* 0x025600d911007988 */ /* 0x000fe80008000404 */
[----:B------:R-:W-:Y:S04]  /*dbc0*/  STS.U16 [R17+UR4+0x25a00], R216 ;  /* 0x025a00d811007988 */ /* 0x000fe80008000404 */
[----:B--2---:R-:W-:Y:S04]  /*dbd0*/  STS.U16 [R17+UR4+0x25e00], R23 ;  /* 0x025e001711007988 */ /* 0x004fe80008000404 */
[----:B----4-:R-:W-:Y:S04]  /*dbe0*/  STS.U16 [R17+UR4+0x26200], R22 ;  /* 0x0262001611007988 */ /* 0x010fe80008000404 */
[----:B------:R-:W-:Y:S04]  /*dbf0*/  STS.U16 [R17+UR4+0x26600], R21 ;  /* 0x0266001511007988 */ /* 0x000fe80008000404 */
[----:B---3--:R-:W-:Y:S04]  /*dc00*/  STS.U16 [R17+UR4+0x26a00], R20 ;  /* 0x026a001411007988 */ /* 0x008fe80008000404 */
[----:B-----5:R1:W-:Y:S04]  /*dc10*/  STS.U16 [R17+UR4+0x26e00], R19 ;  /* 0x026e001311007988 */ /* 0x0203e80008000404 */
[----:B------:R2:W-:Y:S04]  /*dc20*/  STS.U16 [R17+UR4+0x27200], R18 ;  /* 0x0272001211007988 */ /* 0x0005e80008000404 */
[----:B------:R-:W-:Y:S04]  /*dc30*/  STS.U16 [R17+UR4+0x27600], R16 ;  /* 0x0276001011007988 */ /* 0x000fe80008000404 */
[----:B------:R3:W-:Y:S04]  /*dc40*/  STS.U16 [R17+UR4+0x27a00], R12 ;  /* 0x027a000c11007988 */ /* 0x0007e80008000404 */
[----:B------:R4:W-:Y:S01]  /*dc50*/  STS.U16 [R17+UR4+0x27e00], R11 ;  /* 0x027e000b11007988 */ /* 0x0009e20008000404 */
[----:B------:R5:W-:Y:S06]  /*dc60*/  MEMBAR.ALL.CTA ;  /* 0x0000000000007992 */ /* 0x000bec0000008000 */
[----:B-----5:R-:W5:Y:S01]  /*dc70*/  FENCE.VIEW.ASYNC.S ;  /* 0x00000000000073c6 */ /* 0x020f620000000000 */
[----:B0-----:R-:W-:Y:S01]  /*dc80*/  FMNMX R14, R4, R14, !PT ;  /* 0x0000000e040e7209 */ /* 0x001fe20007800000 */
[--C-:B------:R-:W-:Y:S01]  /*dc90*/  FFMA R188, R188, UR5, -R15.reuse ;  /* 0x00000005bcbc7c23 */ /* 0x100fe2000800080f */
[--C-:B------:R-:W-:Y:S01]  /*dca0*/  FFMA R189, R189, UR5, -R15.reuse ;  /* 0x00000005bdbd7c23 */ /* 0x100fe2000800080f */
[--C-:B------:R-:W-:Y:S01]  /*dcb0*/  FFMA R184, R184, UR5, -R15.reuse ;  /* 0x00000005b8b87c23 */ /* 0x100fe2000800080f */
[----:B------:R-:W-:Y:S01]  /*dcc0*/  FMNMX R14, R14, R237, !PT ;  /* 0x000000ed0e0e7209 */ /* 0x000fe20007800000 */
[--C-:B------:R-:W-:Y:S01]  /*dcd0*/  FFMA R185, R185, UR5, -R15.reuse ;  /* 0x00000005b9b97c23 */ /* 0x100fe2000800080f */
[----:B------:R-:W-:Y:S01]  /*dce0*/  FMUL R7, R7, 1.4426950216293334961 ;  /* 0x3fb8aa3b07077820 */ /* 0x000fe20000400000 */
[--C-:B------:R-:W-:Y:S01]  /*dcf0*/  FFMA R192, R192, UR5, -R15.reuse ;  /* 0x00000005c0c07c23 */ /* 0x100fe2000800080f */
[----:B------:R-:W-:Y:S01]  /*dd00*/  FFMA R193, R193, UR5, -R15 ;  /* 0x00000005c1c17c23 */ /* 0x000fe2000800080f */
[----:B------:R-:W-:Y:S01]  /*dd10*/  FADD R6, -R14, R237 ;  /* 0x000000ed0e067221 */ /* 0x000fe20000000100 */
[--C-:B------:R-:W-:Y:S01]  /*dd20*/  FFMA R190, R190, UR5, -R14.reuse ;  /* 0x00000005bebe7c23 */ /* 0x100fe2000800080e */
[--C-:B------:R-:W-:Y:S01]  /*dd30*/  FFMA R191, R191, UR5, -R14.reuse ;  /* 0x00000005bfbf7c23 */ /* 0x100fe2000800080e */
[--C-:B------:R-:W-:Y:S01]  /*dd40*/  FFMA R186, R186, UR5, -R14.reuse ;  /* 0x00000005baba7c23 */ /* 0x100fe2000800080e */
[--C-:B------:R-:W-:Y:S01]  /*dd50*/  FFMA R187, R187, UR5, -R14.reuse ;  /* 0x00000005bbbb7c23 */ /* 0x100fe2000800080e */
[----:B------:R-:W-:Y:S01]  /*dd60*/  FMUL R6, R6, 1.4426950216293334961 ;  /* 0x3fb8aa3b06067820 */ /* 0x000fe20000400000 */
        /* <DEDUP_REMOVED lines=8> */
[----:B------:R-:W0:Y:S01]  /*ddf0*/  MUFU.EX2 R7, R7 ;  /* 0x0000000700077308 */ /* 0x000e220000000800 */
[--C-:B------:R-:W-:Y:S01]  /*de00*/  FFMA R196, R196, UR5, -R15.reuse ;  /* 0x00000005c4c47c23 */ /* 0x100fe2000800080f */
[----:B------:R-:W-:Y:S01]  /*de10*/  FFMA R197, R197, UR5, -R15 ;  /* 0x00000005c5c57c23 */ /* 0x000fe2000800080f */
[----:B-1----:R-:W4:Y:S05]  /*de20*/  LDL.LU R19, [R1+0x20c] ;  /* 0x00020c0001137983 */ /* 0x002f2a0000300800 */
[----:B------:R-:W1:Y:S08]  /*de30*/  MUFU.EX2 R6, R6 ;  /* 0x0000000600067308 */ /* 0x000e700000000800 */
[----:B------:R-:W-:Y:S08]  /*de40*/  MUFU.EX2 R220, R188 ;  /* 0x000000bc00dc7308 */ /* 0x000ff00000000800 */
[----:B------:R-:W-:Y:S08]  /*de50*/  MUFU.EX2 R218, R189 ;  /* 0x000000bd00da7308 */ /* 0x000ff00000000800 */
[----:B------:R-:W-:Y:S08]  /*de60*/  MUFU.EX2 R223, R184 ;  /* 0x000000b800df7308 */ /* 0x000ff00000000800 */
[----:B------:R-:W2:Y:S08]  /*de70*/  MUFU.EX2 R221, R185 ;  /* 0x000000b900dd7308 */ /* 0x000eb00000000800 */
[----:B------:R-:W-:Y:S08]  /*de80*/  MUFU.EX2 R190, R190 ;  /* 0x000000be00be7308 */ /* 0x000ff00000000800 */
[----:B------:R-:W-:Y:S01]  /*de90*/  MUFU.EX2 R191, R191 ;  /* 0x000000bf00bf7308 */ /* 0x000fe20000000800 */
[-C--:B0-----:R-:W-:Y:S01]  /*dea0*/  FMUL R24, R24, R7.reuse ;  /* 0x0000000718187220 */ /* 0x081fe20000400000 */
[-C--:B------:R-:W-:Y:S01]  /*deb0*/  FMUL R25, R25, R7.reuse ;  /* 0x0000000719197220 */ /* 0x080fe20000400000 */
[-C--:B------:R-:W-:Y:S01]  /*dec0*/  FMUL R28, R28, R7.reuse ;  /* 0x000000071c1c7220 */ /* 0x080fe20000400000 */
[-C--:B------:R-:W-:Y:S01]  /*ded0*/  FMUL R29, R29, R7.reuse ;  /* 0x000000071d1d7220 */ /* 0x080fe20000400000 */
[-C--:B------:R-:W-:Y:S01]  /*dee0*/  FMUL R32, R32, R7.reuse ;  /* 0x0000000720207220 */ /* 0x080fe20000400000 */
[-C--:B------:R-:W-:Y:S01]  /*def0*/  FMUL R33, R33, R7.reuse ;  /* 0x0000000721217220 */ /* 0x080fe20000400000 */
[-C--:B------:R-:W-:Y:S01]  /*df00*/  FMUL R36, R36, R7.reuse ;  /* 0x0000000724247220 */ /* 0x080fe20000400000 */
[----:B------:R-:W-:Y:S01]  /*df10*/  MUFU.EX2 R189, R186 ;  /* 0x000000ba00bd7308 */ /* 0x000fe20000000800 */
[-C--:B------:R-:W-:Y:S01]  /*df20*/  FMUL R37, R37, R7.reuse ;  /* 0x0000000725257220 */ /* 0x080fe20000400000 */
[-C--:B------:R-:W-:Y:S01]  /*df30*/  FMUL R40, R40, R7.reuse ;  /* 0x0000000728287220 */ /* 0x080fe20000400000 */
[-C--:B------:R-:W-:Y:S01]  /*df40*/  FMUL R41, R41, R7.reuse ;  /* 0x0000000729297220 */ /* 0x080fe20000400000 */
[-C--:B------:R-:W-:Y:S01]  /*df50*/  FMUL R44, R44, R7.reuse ;  /* 0x000000072c2c7220 */ /* 0x080fe20000400000 */
[-C--:B------:R-:W-:Y:S01]  /*df60*/  FMUL R45, R45, R7.reuse ;  /* 0x000000072d2d7220 */ /* 0x080fe20000400000 */
[-C--:B------:R-:W-:Y:S01]  /*df70*/  FMUL R48, R48, R7.reuse ;  /* 0x0000000730307220 */ /* 0x080fe20000400000 */
[-C--:B------:R-:W-:Y:S01]  /*df80*/  FMUL R49, R49, R7.reuse ;  /* 0x0000000731317220 */ /* 0x080fe20000400000 */
[----:B------:R-:W0:Y:S01]  /*df90*/  MUFU.EX2 R188, R187 ;  /* 0x000000bb00bc7308 */ /* 0x000e220000000800 */
[-C--:B------:R-:W-:Y:S01]  /*dfa0*/  FMUL R52, R52, R7.reuse ;  /* 0x0000000734347220 */ /* 0x080fe20000400000 */
        /* <DEDUP_REMOVED lines=39> */
[-C--:B-1----:R-:W-:Y:S01]  /*e220*/  FMUL R26, R26, R6.reuse ;  /* 0x000000061a1a7220 */ /* 0x082fe20000400000 */
        /* <DEDUP_REMOVED lines=33> */
[----:B------:R-:W-:Y:S01]  /*e440*/  FMUL R149, R149, R7 ;  /* 0x0000000795957220 */ /* 0x000fe20000400000 */
        /* <DEDUP_REMOVED lines=39> */
[----:B--2---:R-:W-:Y:S01]  /*e6c0*/  F2FP.BF16.F32.PACK_AB R184, R221, R223 ;  /* 0x000000dfddb8723e */ /* 0x004fe200000010ff */
[--C-:B------:R-:W-:Y:S01]  /*e6d0*/  FFMA R194, R194, UR5, -R14.reuse ;  /* 0x00000005c2c27c23 */ /* 0x100fe2000800080e */
[----:B0-----:R-:W-:Y:S01]  /*e6e0*/  F2FP.BF16.F32.PACK_AB R185, R188, R189 ;  /* 0x000000bdbcb9723e */ /* 0x001fe200000010ff */
[--C-:B------:R-:W-:Y:S01]  /*e6f0*/  FFMA R195, R195, UR5, -R14.reuse ;  /* 0x00000005c3c37c23 */ /* 0x100fe2000800080e */
[----:B------:R-:W-:Y:S01]  /*e700*/  F2FP.BF16.F32.PACK_AB R186, R218, R220 ;  /* 0x000000dcdaba723e */ /* 0x000fe200000010ff */
[--C-:B------:R-:W-:Y:S01]  /*e710*/  FFMA R198, R198, UR5, -R14.reuse ;  /* 0x00000005c6c67c23 */ /* 0x100fe2000800080e */
[----:B------:R-:W-:Y:S01]  /*e720*/  F2FP.BF16.F32.PACK_AB R187, R191, R190 ;  /* 0x000000bebfbb723e */ /* 0x000fe200000010ff */
[----:B-----5:R-:W-:Y:S01]  /*e730*/  BAR.SYNC.DEFER_BLOCKING 0x0 ;  /* 0x0000000000007b1d */ /* 0x020fe20000010000 */
[----:B------:R-:W-:Y:S01]  /*e740*/  FFMA R199, R199, UR5, -R14 ;  /* 0x00000005c7c77c23 */ /* 0x000fe2000800080e */
[----:B------:R-:W-:Y:S01]  /*e750*/  FMUL R192, R192, 1.4426950216293334961 ;  /* 0x3fb8aa3bc0c07820 */ /* 0x000fe20000400000 */
[----:B------:R-:W-:Y:S01]  /*e760*/  FMUL R193, R193, 1.4426950216293334961 ;  /* 0x3fb8aa3bc1c17820 */ /* 0x000fe20000400000 */
[----:B------:R-:W-:Y:S01]  /*e770*/  FMUL R196, R196, 1.4426950216293334961 ;  /* 0x3fb8aa3bc4c47820 */ /* 0x000fe20000400000 */
[----:B------:R-:W-:Y:S01]  /*e780*/  FMUL R197, R197, 1.4426950216293334961 ;  /* 0x3fb8aa3bc5c57820 */ /* 0x000fe20000400000 */
[----:B------:R-:W2:Y:S01]  /*e790*/  LDL.LU R18, [R1+0x210] ;  /* 0x0002100001127983 */ /* 0x000ea20000300800 */
[----:B------:R-:W-:-:S06]  /*e7a0*/  WARPGROUP.ARRIVE ;  /* 0x00000000000079c5 */ /* 0x000fcc0000000000 */
[----:B------:R-:W-:Y:S01]  /*e7b0*/  HGMMA.64x256x16.F32.BF16 R24, R184, gdesc[UR8], R24, gsb0 ;  /* 0x03e00008b8187df0 */ /* 0x000fe20008001818 */
[----:B------:R-:W-:Y:S01]  /*e7c0*/  FMUL R194, R194, 1.4426950216293334961 ;  /* 0x3fb8aa3bc2c27820 */ /* 0x000fe20000400000 */
[----:B------:R-:W-:Y:S01]  /*e7d0*/  FMUL R195, R195, 1.4426950216293334961 ;  /* 0x3fb8aa3bc3c37820 */ /* 0x000fe20000400000 */
[----:B------:R-:W-:Y:S01]  /*e7e0*/  FMUL R198, R198, 1.4426950216293334961 ;  /* 0x3fb8aa3bc6c67820 */ /* 0x000fe20000400000 */
[----:B------:R-:W-:Y:S01]  /*e7f0*/  FMUL R199, R199, 1.4426950216293334961 ;  /* 0x3fb8aa3bc7c77820 */ /* 0x000fe20000400000 */
[----:B------:R-:W-:Y:S08]  /*e800*/  MUFU.EX2 R192, R192 ;  /* 0x000000c000c07308 */ /* 0x000ff00000000800 */
[----:B------:R-:W0:Y:S08]  /*e810*/  MUFU.EX2 R193, R193 ;  /* 0x000000c100c17308 */ /* 0x000e300000000800 */
[----:B------:R-:W-:Y:S08]  /*e820*/  MUFU.EX2 R196, R196 ;  /* 0x000000c400c47308 */ /* 0x000ff00000000800 */
[----:B------:R-:W-:Y:S08]  /*e830*/  MUFU.EX2 R197, R197 ;  /* 0x000000c500c57308 */ /* 0x000ff00000000800 */
[----:B------:R-:W-:Y:S08]  /*e840*/  MUFU.EX2 R194, R194 ;  /* 0x000000c200c27308 */ /* 0x000ff00000000800 */
[----:B------:R-:W1:Y:S08]  /*e850*/  MUFU.EX2 R195, R195 ;  /* 0x000000c300c37308 */ /* 0x000e700000000800 */
[----:B------:R-:W-:Y:S08]  /*e860*/  MUFU.EX2 R198, R198 ;  /* 0x000000c600c67308 */ /* 0x000ff00000000800 */
[----:B------:R-:W5:Y:S01]  /*e870*/  MUFU.EX2 R199, R199 ;  /* 0x000000c700c77308 */ /* 0x000f620000000800 */
[--C-:B------:R-:W-:Y:S01]  /*e880*/  FFMA R200, R200, UR5, -R15.reuse ;  /* 0x00000005c8c87c23 */ /* 0x100fe2000800080f */
[--C-:B------:R-:W-:Y:S01]  /*e890*/  FFMA R201, R201, UR5, -R15.reuse ;  /* 0x00000005c9c97c23 */ /* 0x100fe2000800080f */
[--C-:B------:R-:W-:Y:S01]  /*e8a0*/  FFMA R204, R204, UR5, -R15.reuse ;  /* 0x00000005cccc7c23 */ /* 0x100fe2000800080f */
[----:B------:R-:W-:Y:S01]  /*e8b0*/  FFMA R205, R205, UR5, -R15 ;  /* 0x00000005cdcd7c23 */ /* 0x000fe2000800080f */
[--C-:B------:R-:W-:Y:S01]  /*e8c0*/  FFMA R202, R202, UR5, -R14.reuse ;  /* 0x00000005caca7c23 */ /* 0x100fe2000800080e */
[--C-:B------:R-:W-:Y:S01]  /*e8d0*/  FFMA R203, R203, UR5, -R14.reuse ;  /* 0x00000005cbcb7c23 */ /* 0x100fe2000800080e */
[--C-:B------:R-:W-:Y:S01]  /*e8e0*/  FFMA R206, R206, UR5, -R14.reuse ;  /* 0x00000005cece7c23 */ /* 0x100fe2000800080e */
[----:B------:R-:W-:Y:S01]  /*e8f0*/  FFMA R207, R207, UR5, -R14 ;  /* 0x00000005cfcf7c23 */ /* 0x000fe2000800080e */
        /* <DEDUP_REMOVED lines=8> */
[----:B------:R-:W-:Y:S08]  /*e980*/  MUFU.EX2 R200, R200 ;  /* 0x000000c800c87308 */ /* 0x000ff00000000800 */
[----:B------:R-:W4:Y:S08]  /*e990*/  MUFU.EX2 R201, R201 ;  /* 0x000000c900c97308 */ /* 0x000f300000000800 */
[----:B------:R-:W-:Y:S08]  /*e9a0*/  MUFU.EX2 R204, R204 ;  /* 0x000000cc00cc7308 */ /* 0x000ff00000000800 */
[----:B------:R-:W-:Y:S08]  /*e9b0*/  MUFU.EX2 R205, R205 ;  /* 0x000000cd00cd7308 */ /* 0x000ff00000000800 */
[----:B------:R-:W-:Y:S01]  /*e9c0*/  MUFU.EX2 R202, R202 ;  /* 0x000000ca00ca7308 */ /* 0x000fe20000000800 */
[----:B------:R-:W-:-:S02]  /*e9d0*/  WARPGROUP.DEPBAR.LE gsb0, 0x0 ;  /* 0x00008000000079c5 */ /* 0x000fc40000010000 */
[----:B0-----:R-:W-:Y:S02]  /*e9e0*/  F2FP.BF16.F32.PACK_AB R184, R193, R192 ;  /* 0x000000c0c1b8723e */ /* 0x001fe400000010ff */
[----:B-1----:R-:W-:Y:S02]  /*e9f0*/  F2FP.BF16.F32.PACK_AB R185, R195, R194 ;  /* 0x000000c2c3b9723e */ /* 0x002fe400000010ff */
[----:B------:R-:W-:Y:S02]  /*ea00*/  F2FP.BF16.F32.PACK_AB R186, R197, R196 ;  /* 0x000000c4c5ba723e */ /* 0x000fe400000010ff */
[----:B-----5:R-:W-:-:S04]  /*ea10*/  F2FP.BF16.F32.PACK_AB R187, R199, R198 ;  /* 0x000000c6c7bb723e */ /* 0x020fc800000010ff */
[----:B------:R-:W-:-:S06]  /*ea20*/  WARPGROUP.ARRIVE ;  /* 0x00000000000079c5 */ /* 0x000fcc0000000000 */
[----:B------:R-:W-:Y:S01]  /*ea30*/  HGMMA.64x256x16.F32.BF16 R24, R184, gdesc[UR44], R24, gsb0 ;  /* 0x03e0002cb8187df0 */ /* 0x000fe20008001818 */
[----:B------:R-:W0:Y:S08]  /*ea40*/  MUFU.EX2 R203, R203 ;  /* 0x000000cb00cb7308 */ /* 0x000e300000000800 */
[----:B------:R-:W-:Y:S08]  /*ea50*/  MUFU.EX2 R206, R206 ;  /* 0x000000ce00ce7308 */ /* 0x000ff00000000800 */
[----:B------:R-:W1:Y:S01]  /*ea60*/  MUFU.EX2 R207, R207 ;  /* 0x000000cf00cf7308 */ /* 0x000e620000000800 */
[----:B------:R-:W-:Y:S01]  /*ea70*/  FMUL R4, R152, UR5 ;  /* 0x0000000598047c20 */ /* 0x000fe20008400000 */
[----:B------:R-:W-:Y:S01]  /*ea80*/  FMUL R0, R153, UR5 ;  /* 0x0000000599007c20 */ /* 0x000fe20008400000 */
[----:B---3--:R-:W-:Y:S01]  /*ea90*/  FMUL R12, R156, UR5 ;  /* 0x000000059c0c7c20 */ /* 0x008fe20008400000 */
[----:B----4-:R-:W-:-:S03]  /*eaa0*/  FMUL R11, R157, UR5 ;  /* 0x000000059d0b7c20 */ /* 0x010fc60008400000 */
[----:B------:R-:W-:Y:S01]  /*eab0*/  FMNMX R0, R4, R0, !PT ;  /* 0x0000000004007209 */ /* 0x000fe20007800000 */
[----:B------:R-:W-:-:S03]  /*eac0*/  FMUL R4, R160, UR5 ;  /* 0x00000005a0047c20 */ /* 0x000fc60008400000 */
[----:B------:R-:W-:-:S04]  /*ead0*/  FMNMX R0, R12, R0, !PT ;  /* 0x000000000c007209 */ /* 0x000fc80007800000 */
[----:B------:R-:W-:Y:S01]  /*eae0*/  FMNMX R0, R11, R0, !PT ;  /* 0x000000000b007209 */ /* 0x000fe20007800000 */
[----:B------:R-:W-:-:S03]  /*eaf0*/  FMUL R11, R161, UR5 ;  /* 0x00000005a10b7c20 */ /* 0x000fc60008400000 */
[----:B------:R-:W-:Y:S01]  /*eb00*/  FMNMX R0, R4, R0, !PT ;  /* 0x0000000004007209 */ /* 0x000fe20007800000 */
[----:B------:R-:W-:-:S03]  /*eb10*/  FMUL R4, R164, UR5 ;  /* 0x00000005a4047c20 */ /* 0x000fc60008400000 */
[----:B------:R-:W-:Y:S01]  /*eb20*/  FMNMX R0, R11, R0, !PT ;  /* 0x000000000b007209 */ /* 0x000fe20007800000 */
[----:B------:R-:W-:-:S03]  /*eb30*/  FMUL R16, R165, UR5 ;  /* 0x00000005a5107c20 */ /* 0x000fc60008400000 */
[----:B------:R-:W-:Y:S01]  /*eb40*/  FMNMX R11, R4, R0, !PT ;  /* 0x00000000040b7209 */ /* 0x000fe20007800000 */
[----:B------:R-:W-:Y:S01]  /*eb50*/  FMUL R4, R154, UR5 ;  /* 0x000000059a047c20 */ /* 0x000fe20008400000 */
[----:B------:R-:W-:Y:S01]  /*eb60*/  FMUL R0, R155, UR5 ;  /* 0x000000059b007c20 */ /* 0x000fe20008400000 */
[----:B------:R-:W-:Y:S01]  /*eb70*/  FMUL R12, R168, UR5 ;  /* 0x00000005a80c7c20 */ /* 0x000fe20008400000 */
[----:B------:R-:W-:Y:S01]  /*eb80*/  FMNMX R11, R16, R11, !PT ;  /* 0x0000000b100b7209 */ /* 0x000fe20007800000 */
[----:B------:R-:W-:Y:S01]  /*eb90*/  FMUL R17, R158, UR5 ;  /* 0x000000059e117c20 */ /* 0x000fe20008400000 */
[----:B------:R-:W-:Y:S01]  /*eba0*/  FMUL R16, R169, UR5 ;  /* 0x00000005a9107c20 */ /* 0x000fe20008400000 */
[----:B------:R-:W-:Y:S02]  /*ebb0*/  FMNMX R0, R4, R0, !PT ;  /* 0x0000000004007209 */ /* 0x000fe40007800000 */
[----:B------:R-:W-:Y:S01]  /*ebc0*/  FMNMX R4, R12, R11, !PT ;  /* 0x0000000b0c047209 */ /* 0x000fe20007800000 */
[----:B------:R-:W-:Y:S01]  /*ebd0*/  FMUL R12, R159, UR5 ;  /* 0x000000059f0c7c20 */ /* 0x000fe20008400000 */
        /* <DEDUP_REMOVED lines=24> */
[----:B------:R-:W-:-:S02]  /*ed60*/  FMNMX R0, R16, R0, !PT ;  /* 0x0000000010007209 */ /* 0x000fc40007800000 */
[----:B------:R-:W-:Y:S01]  /*ed70*/  FMNMX R4, R11, R4, !PT ;  /* 0x000000040b047209 */ /* 0x000fe20007800000 */
[----:B------:R-:W-:Y:S01]  /*ed80*/  FMUL R11, R174, UR5 ;  /* 0x00000005ae0b7c20 */ /* 0x000fe20008400000 */
[----:B------:R-:W-:Y:S01]  /*ed90*/  FMNMX R0, R12, R0, !PT ;  /* 0x000000000c007209 */ /* 0x000fe20007800000 */
[----:B------:R-:W-:-:S03]  /*eda0*/  FMUL R12, R175, UR5 ;  /* 0x00000005af0c7c20 */ /* 0x000fc60008400000 */
        /* <DEDUP_REMOVED lines=8> */
[----:B------:R-:W-:-:S04]  /*ee30*/  FMNMX R0, R12, R0, !PT ;  /* 0x000000000c007209 */ /* 0x000fc80007800000 */
[----:B------:R-:W-:Y:S01]  /*ee40*/  FMNMX R0, R11, R0, !PT ;  /* 0x000000000b007209 */ /* 0x000fe20007800000 */
[----:B------:R-:W3:Y:S04]  /*ee50*/  SHFL.BFLY PT, R17, R4, 0x2, 0x1f ;  /* 0x0c401f0004117f89 */ /* 0x000ee800000e0000 */
[----:B------:R-:W4:Y:S01]  /*ee60*/  SHFL.BFLY PT, R11, R0, 0x2, 0x1f ;  /* 0x0c401f00000b7f89 */ /* 0x000f2200000e0000 */
[----:B---3--:R-:W-:Y:S02]  /*ee70*/  FMNMX R4, R4, R17, !PT ;  /* 0x0000001104047209 */ /* 0x008fe40007800000 */
[----:B----4-:R-:W-:-:S03]  /*ee80*/  FMNMX R0, R0, R11, !PT ;  /* 0x0000000b00007209 */ /* 0x010fc60007800000 */
[----:B------:R-:W3:Y:S01]  /*ee90*/  SHFL.BFLY PT, R12, R4, 0x1, 0x1f ;  /* 0x0c201f00040c7f89 */ /* 0x000ee200000e0000 */
[----:B------:R-:W-:Y:S02]  /*eea0*/  WARPGROUP.DEPBAR.LE gsb0, 0x0 ;  /* 0x00008000000079c5 */ /* 0x000fe40000010000 */
[----:B------:R-:W-:Y:S02]  /*eeb0*/  F2FP.BF16.F32.PACK_AB R184, R201, R200 ;  /* 0x000000c8c9b8723e */ /* 0x000fe400000010ff */
[----:B0-----:R-:W-:Y:S02]  /*eec0*/  F2FP.BF16.F32.PACK_AB R185, R203, R202 ;  /* 0x000000cacbb9723e */ /* 0x001fe400000010ff */
[----:B------:R-:W-:Y:S02]  /*eed0*/  F2FP.BF16.F32.PACK_AB R186, R205, R204 ;  /* 0x000000cccdba723e */ /* 0x000fe400000010ff */
[----:B-1----:R-:W-:-:S04]  /*eee0*/  F2FP.BF16.F32.PACK_AB R187, R207, R206 ;  /* 0x000000cecfbb723e */ /* 0x002fc800000010ff */
[----:B------:R-:W-:-:S06]  /*eef0*/  WARPGROUP.ARRIVE ;  /* 0x00000000000079c5 */ /* 0x000fcc0000000000 */
[----:B------:R-:W-:Y:S01]  /*ef00*/  HGMMA.64x256x16.F32.BF16 R24, R184, gdesc[UR12], R24, gsb0 ;  /* 0x03e0000cb8187df0 */ /* 0x000fe20008001818 */
[----:B------:R-:W0:Y:S01]  /*ef10*/  SHFL.BFLY PT, R11, R0, 0x1, 0x1f ;  /* 0x0c201f00000b7f89 */ /* 0x000e2200000e0000 */
        /* <DEDUP_REMOVED lines=16> */
[----:B---3--:R-:W-:Y:S01]  /*f020*/  FMNMX R12, R4, R12, !PT ;  /* 0x0000000c040c7209 */ /* 0x008fe20007800000 */
[----:B------:R-:W-:Y:S01]  /*f030*/  MUFU.EX2 R208, R208 ;  /* 0x000000d000d07308 */ /* 0x000fe20000000800 */
[----:B0-----:R-:W-:-:S07]  /*f040*/  FMNMX R11, R0, R11, !PT ;  /* 0x0000000b000b7209 */ /* 0x001fce0007800000 */
[----:B------:R-:W-:Y:S01]  /*f050*/  MUFU.EX2 R209, R209 ;  /* 0x000000d100d17308 */ /* 0x000fe20000000800 */
[----:B------:R-:W-:Y:S02]  /*f060*/  FMNMX R12, R12, R19, !PT ;  /* 0x000000130c0c7209 */ /* 0x000fe40007800000 */
[----:B--2---:R-:W-:-:S05]  /*f070*/  FMNMX R11, R11, R18, !PT ;  /* 0x000000120b0b7209 */ /* 0x004fca0007800000 */
[----:B------:R-:W-:Y:S08]  /*f080*/  MUFU.EX2 R212, R212 ;  /* 0x000000d400d47308 */ /* 0x000ff00000000800 */
[----:B------:R-:W-:Y:S08]  /*f090*/  MUFU.EX2 R213, R213 ;  /* 0x000000d500d57308 */ /* 0x000ff00000000800 */
[----:B------:R-:W-:Y:S08]  /*f0a0*/  MUFU.EX2 R210, R210 ;  /* 0x000000d200d27308 */ /* 0x000ff00000000800 */
[----:B------:R-:W0:Y:S08]  /*f0b0*/  MUFU.EX2 R211, R211 ;  /* 0x000000d300d37308 */ /* 0x000e300000000800 */
[----:B------:R-:W-:Y:S08]  /*f0c0*/  MUFU.EX2 R214, R214 ;  /* 0x000000d600d67308 */ /* 0x000ff00000000800 */
[----:B------:R-:W1:Y:S01]  /*f0d0*/  MUFU.EX2 R215, R215 ;  /* 0x000000d700d77308 */ /* 0x000e620000000800 */
[--C-:B------:R-:W-:Y:S01]  /*f0e0*/  FFMA R152, R152, UR5, -R12.reuse ;  /* 0x0000000598987c23 */ /* 0x100fe2000800080c */
[----:B------:R-:W-:Y:S01]  /*f0f0*/  FFMA R153, R153, UR5, -R12 ;  /* 0x0000000599997c23 */ /* 0x000fe2000800080c */
[--C-:B------:R-:W-:Y:S01]  /*f100*/  FFMA R154, R154, UR5, -R11.reuse ;  /* 0x000000059a9a7c23 */ /* 0x100fe2000800080b */
[----:B------:R-:W-:Y:S01]  /*f110*/  FFMA R155, R155, UR5, -R11 ;  /* 0x000000059b9b7c23 */ /* 0x000fe2000800080b */
[----:B------:R-:W-:Y:S01]  /*f120*/  FMUL R152, R152, 1.4426950216293334961 ;  /* 0x3fb8aa3b98987820 */ /* 0x000fe20000400000 */
[----:B------:R-:W-:Y:S01]  /*f130*/  FMUL R153, R153, 1.4426950216293334961 ;  /* 0x3fb8aa3b99997820 */ /* 0x000fe20000400000 */
[----:B------:R-:W-:Y:S01]  /*f140*/  FMUL R154, R154, 1.4426950216293334961 ;  /* 0x3fb8aa3b9a9a7820 */ /* 0x000fe20000400000 */
[----:B------:R-:W-:-:S02]  /*f150*/  FMUL R155, R155, 1.4426950216293334961 ;  /* 0x3fb8aa3b9b9b7820 */ /* 0x000fc40000400000 */
[----:B------:R0:W-:Y:S08]  /*f160*/  MUFU.EX2 R17, R153 ;  /* 0x0000009900117308 */ /* 0x0001f00000000800 */
[----:B------:R1:W-:Y:S01]  /*f170*/  MUFU.EX2 R20, R155 ;  /* 0x0000009b00147308 */ /* 0x0003e20000000800 */
[----:B0-----:R-:W-:Y:S02]  /*f180*/  F2FP.BF16.F32.PACK_AB R153, R211, R210 ;  /* 0x000000d2d399723e */ /* 0x001fe400000010ff */
[----:B-1----:R-:W-:Y:S01]  /*f190*/  F2FP.BF16.F32.PACK_AB R155, R215, R214 ;  /* 0x000000d6d79b723e */ /* 0x002fe200000010ff */
[----:B------:R-:W-:-:S04]  /*f1a0*/  WARPGROUP.DEPBAR.LE gsb0, 0x0 ;  /* 0x00008000000079c5 */ /* 0x000fc80000010000 */
[----:B------:R0:W1:Y:S08]  /*f1b0*/  MUFU.EX2 R187, R152 ;  /* 0x0000009800bb7308 */ /* 0x0000700000000800 */
[----:B------:R2:W3:Y:S01]  /*f1c0*/  MUFU.EX2 R184, R154 ;  /* 0x0000009a00b87308 */ /* 0x0004e20000000800 */
[----:B0-----:R-:W-:Y:S02]  /*f1d0*/  F2FP.BF16.F32.PACK_AB R152, R209, R208 ;  /* 0x000000d0d198723e */ /* 0x001fe400000010ff */
[----:B--2---:R-:W-:-:S04]  /*f1e0*/  F2FP.BF16.F32.PACK_AB R154, R213, R212 ;  /* 0x000000d4d59a723e */ /* 0x004fc800000010ff */
[----:B------:R-:W-:-:S06]  /*f1f0*/  WARPGROUP.ARRIVE ;  /* 0x00000000000079c5 */ /* 0x000fcc0000000000 */
[----:B------:R-:W-:Y:S03]  /*f200*/  HGMMA.64x256x16.F32.BF16 R24, R152, gdesc[UR16], R24, gsb0 ;  /* 0x03e0001098187df0 */ /* 0x000fe60008001818 */
[----:B------:R-:W-:Y:S02]  /*f210*/  WARPGROUP.DEPBAR.LE gsb0, 0x0 ;  /* 0x00008000000079c5 */ /* 0x000fe40000010000 */
[----:B------:R-:W-:Y:S04]  /*f220*/  STL.64 [R1], R24 ;  /* 0x0000001801007387 */ /* 0x000fe80000100a00 */
        /* <DEDUP_REMOVED lines=62> */
[----:B------:R0:W-:Y:S04]  /*f610*/  STL.64 [R1+0x1f8], R150 ;  /* 0x0001f89601007387 */ /* 0x0001e80000100a00 */
[----:B0-----:R-:W2:Y:S04]  /*f620*/  LDL.LU.64 R150, [R1+0x720] ;  /* 0x0007200001967983 */ /* 0x001ea80000300a00 */
[----:B------:R-:W4:Y:S04]  /*f630*/  LDL.LU.64 R148, [R1+0x718] ;  /* 0x0007180001947983 */ /* 0x000f280000300a00 */
[----:B------:R-:W5:Y:S04]  /*f640*/  LDL.LU.64 R146, [R1+0x710] ;  /* 0x0007100001927983 */ /* 0x000f680000300a00 */
[----:B------:R-:W2:Y:S04]  /*f650*/  LDL.LU.64 R144, [R1+0x708] ;  /* 0x0007080001907983 */ /* 0x000ea80000300a00 */
        /* <DEDUP_REMOVED lines=59> */
[----:B------:R-:W2:Y:S01]  /*fa10*/  LDL.LU.64 R24, [R1+0x528] ;  /* 0x0005280001187983 */ /* 0x000ea20000300a00 */
[----:B------:R-:W-:Y:S01]  /*fa20*/  FADD R4, -R12, R19 ;  /* 0x000000130c047221 */ /* 0x000fe20000000100 */
[----:B------:R-:W-:Y:S01]  /*fa30*/  FADD R0, -R11, R18 ;  /* 0x000000120b007221 */ /* 0x000fe20000000100 */
[--C-:B------:R-:W-:Y:S01]  /*fa40*/  FFMA R159, R159, UR5, -R11.reuse ;  /* 0x000000059f9f7c23 */ /* 0x100fe2000800080b */
[--C-:B------:R-:W-:Y:S01]  /*fa50*/  FFMA R156, R156, UR5, -R12.reuse ;  /* 0x000000059c9c7c23 */ /* 0x100fe2000800080c */
[--C-:B------:R-:W-:Y:S01]  /*fa60*/  FFMA R157, R157, UR5, -R12.reuse ;  /* 0x000000059d9d7c23 */ /* 0x100fe2000800080c */
[----:B------:R-:W-:Y:S01]  /*fa70*/  FMUL R4, R4, 1.4426950216293334961 ;  /* 0x3fb8aa3b04047820 */ /* 0x000fe20000400000 */
[--C-:B------:R-:W-:Y:S01]  /*fa80*/  FFMA R158, R158, UR5, -R11.reuse ;  /* 0x000000059e9e7c23 */ /* 0x100fe2000800080b */
[----:B------:R-:W-:Y:S01]  /*fa90*/  FMUL R0, R0, 1.4426950216293334961 ;  /* 0x3fb8aa3b00007820 */ /* 0x000fe20000400000 */
[----:B------:R-:W-:Y:S01]  /*faa0*/  FMUL R159, R159, 1.4426950216293334961 ;  /* 0x3fb8aa3b9f9f7820 */ /* 0x000fe20000400000 */
[----:B------:R-:W-:Y:S01]  /*fab0*/  FMUL R156, R156, 1.4426950216293334961 ;  /* 0x3fb8aa3b9c9c7820 */ /* 0x000fe20000400000 */
[----:B------:R-:W-:Y:S01]  /*fac0*/  FMUL R157, R157, 1.4426950216293334961 ;  /* 0x3fb8aa3b9d9d7820 */ /* 0x000fe20000400000 */
[----:B------:R-:W-:Y:S01]  /*fad0*/  FMUL R158, R158, 1.4426950216293334961 ;  /* 0x3fb8aa3b9e9e7820 */ /* 0x000fe20000400000 */
[----:B------:R-:W4:Y:S01]  /*fae0*/  MUFU.EX2 R4, R4 ;  /* 0x0000000400047308 */ /* 0x000f220000000800 */
[----:B-1----:R-:W-:Y:S01]  /*faf0*/  F2FP.BF16.F32.PACK_AB R152, R17, R187 ;  /* 0x000000bb1198723e */ /* 0x002fe200000010ff */
[--C-:B------:R-:W-:Y:S01]  /*fb00*/  FFMA R160, R160, UR5, -R12.reuse ;  /* 0x00000005a0a07c23 */ /* 0x100fe2000800080c */
[----:B---3--:R-:W-:Y:S01]  /*fb10*/  F2FP.BF16.F32.PACK_AB R153, R20, R184 ;  /* 0x000000b81499723e */ /* 0x008fe200000010ff */
[--C-:B------:R-:W-:Y:S01]  /*fb20*/  FFMA R161, R161, UR5, -R12.reuse ;  /* 0x00000005a1a17c23 */ /* 0x100fe2000800080c */
[--C-:B------:R-:W-:Y:S01]  /*fb30*/  FFMA R164, R164, UR5, -R12.reuse ;  /* 0x00000005a4a47c23 */ /* 0x100fe2000800080c */
[--C-:B------:R-:W-:Y:S01]  /*fb40*/  FFMA R165, R165, UR5, -R12.reuse ;  /* 0x00000005a5a57c23 */ /* 0x100fe2000800080c */
[--C-:B------:R-:W-:Y:S01]  /*fb50*/  FFMA R162, R162, UR5, -R11.reuse ;  /* 0x00000005a2a27c23 */ /* 0x100fe2000800080b */
[----:B------:R-:W5:Y:S01]  /*fb60*/  MUFU.EX2 R0, R0 ;  /* 0x0000000000007308 */ /* 0x000f620000000800 */
[--C-:B------:R-:W-:Y:S01]  /*fb70*/  FFMA R163, R163, UR5, -R11.reuse ;  /* 0x00000005a3a37c23 */ /* 0x100fe2000800080b */
[--C-:B------:R-:W-:Y:S01]  /*fb80*/  FFMA R166, R166, UR5, -R11.reuse ;  /* 0x00000005a6a67c23 */ /* 0x100fe2000800080b */
[--C-:B------:R-:W-:Y:S01]  /*fb90*/  FFMA R167, R167, UR5, -R11.reuse ;  /* 0x00000005a7a77c23 */ /* 0x100fe2000800080b */
[--C-:B------:R-:W-:Y:S01]  /*fba0*/  FFMA R168, R168, UR5, -R12.reuse ;  /* 0x00000005a8a87c23 */ /* 0x100fe2000800080c */
[--C-:B------:R-:W-:Y:S01]  /*fbb0*/  FFMA R169, R169, UR5, -R12.reuse ;  /* 0x00000005a9a97c23 */ /* 0x100fe2000800080c */
[--C-:B------:R-:W-:Y:S01]  /*fbc0*/  FFMA R172, R172, UR5, -R12.reuse ;  /* 0x00000005acac7c23 */ /* 0x100fe2000800080c */
[----:B------:R-:W-:Y:S01]  /*fbd0*/  FFMA R173, R173, UR5, -R12 ;  /* 0x00000005adad7c23 */ /* 0x000fe2000800080c */
[----:B------:R-:W-:Y:S01]  /*fbe0*/  MUFU.EX2 R185, R156 ;  /* 0x0000009c00b97308 */ /* 0x000fe20000000800 */
[--C-:B------:R-:W-:Y:S01]  /*fbf0*/  FFMA R170, R170, UR5, -R11.reuse ;  /* 0x00000005aaaa7c23 */ /* 0x100fe2000800080b */
[--C-:B------:R-:W-:Y:S01]  /*fc00*/  FFMA R171, R171, UR5, -R11.reuse ;  /* 0x00000005abab7c23 */ /* 0x100fe2000800080b */
[--C-:B------:R-:W-:Y:S01]  /*fc10*/  FFMA R174, R174, UR5, -R11.reuse ;  /* 0x00000005aeae7c23 */ /* 0x100fe2000800080b */
[----:B------:R-:W-:Y:S01]  /*fc20*/  FFMA R175, R175, UR5, -R11 ;  /* 0x00000005afaf7c23 */ /* 0x000fe2000800080b */
[----:B------:R-:W3:Y:S03]  /*fc30*/  LDL.LU R217, [R1+0x2e8] ;  /* 0x0002e80001d97983 */ /* 0x000ee60000300800 */
[----:B------:R-:W0:Y:S08]  /*fc40*/  MUFU.EX2 R186, R157 ;  /* 0x0000009d00ba7308 */ /* 0x000e300000000800 */
[----:B------:R-:W-:Y:S08]  /*fc50*/  MUFU.EX2 R19, R158 ;  /* 0x0000009e00137308 */ /* 0x000ff00000000800 */
[----:B------:R-:W1:Y:S01]  /*fc60*/  MUFU.EX2 R159, R159 ;  /* 0x0000009f009f7308 */ /* 0x000e620000000800 */
[-C--:B----4-:R-:W-:Y:S01]  /*fc70*/  FMUL R148, R148, R4.reuse ;  /* 0x0000000494947220 */ /* 0x090fe20000400000 */
[----:B------:R-:W-:Y:S01]  /*fc80*/  FMUL R149, R149, R4 ;  /* 0x0000000495957220 */ /* 0x000fe20000400000 */
[-C--:B-----5:R-:W-:Y:S01]  /*fc90*/  FMUL R146, R146, R0.reuse ;  /* 0x0000000092927220 */ /* 0x0a0fe20000400000 */
[-C--:B------:R-:W-:Y:S01]  /*fca0*/  FMUL R147, R147, R0.reuse ;  /* 0x0000000093937220 */ /* 0x080fe20000400000 */
[-C--:B--2---:R-:W-:Y:S01]  /*fcb0*/  FMUL R150, R150, R0.reuse ;  /* 0x0000000096967220 */ /* 0x084fe20000400000 */
[----:B------:R-:W-:Y:S01]  /*fcc0*/  FMUL R151, R151, R0 ;  /* 0x0000000097977220 */ /* 0x000fe20000400000 */
[-C--:B------:R-:W-:Y:S01]  /*fcd0*/  FMUL R144, R144, R4.reuse ;  /* 0x0000000490907220 */ /* 0x080fe20000400000 */
[----:B------:R-:W-:Y:S01]  /*fce0*/  FMUL R145, R145, R4 ;  /* 0x0000000491917220 */ /* 0x000fe20000400000 */
[----:B0-----:R-:W-:Y:S01]  /*fcf0*/  F2FP.BF16.F32.PACK_AB R154, R186, R185 ;  /* 0x000000b9ba9a723e */ /* 0x001fe200000010ff */
[-C--:B------:R-:W-:Y:S01]  /*fd00*/  FMUL R142, R142, R0.reuse ;  /* 0x000000008e8e7220 */ /* 0x080fe20000400000 */
[----:B------:R-:W-:Y:S01]  /*fd10*/  FMUL R143, R143, R0 ;  /* 0x000000008f8f7220 */ /* 0x000fe20000400000 */
[-C--:B------:R-:W-:Y:S01]  /*fd20*/  FMUL R140, R140, R4.reuse ;  /* 0x000000048c8c7220 */ /* 0x080fe20000400000 */
[----:B------:R-:W-:Y:S01]  /*fd30*/  FMUL R141, R141, R4 ;  /* 0x000000048d8d7220 */ /* 0x000fe20000400000 */
[----:B-1----:R-:W-:Y:S01]  /*fd40*/  F2FP.BF16.F32.PACK_AB R155, R159, R19 ;  /* 0x000000139f9b723e */ /* 0x002fe200000010ff */
[-C--:B------:R-:W-:Y:S01]  /*fd50*/  FMUL R138, R138, R0.reuse ;  /* 0x000000008a8a7220 */ /* 0x080fe20000400000 */
[----:B------:R-:W-:Y:S01]  /*fd60*/  FMUL R139, R139, R0 ;  /* 0x000000008b8b7220 */ /* 0x000fe20000400000 */
        /* <DEDUP_REMOVED lines=114> */
[----:B------:R-:W-:Y:S01]  /*10490*/  FMUL R160, R160, 1.4426950216293334961 ;  /* 0x3fb8aa3ba0a07820 */ /* 0x000fe20000400000 */
[----:B------:R-:W-:Y:S01]  /*104a0*/  FMUL R161, R161, 1.4426950216293334961 ;  /* 0x3fb8aa3ba1a17820 */ /* 0x000fe20000400000 */
[----:B------:R-:W-:Y:S01]  /*104b0*/  FMUL R164, R164, 1.4426950216293334961 ;  /* 0x3fb8aa3ba4a47820 */ /* 0x000fe20000400000 */
[----:B------:R-:W-:Y:S01]  /*104c0*/  FMUL R165, R165, 1.4426950216293334961 ;  /* 0x3fb8aa3ba5a57820 */ /* 0x000fe20000400000 */
[----:B------:R-:W-:Y:S01]  /*104d0*/  FMUL R162, R162, 1.4426950216293334961 ;  /* 0x3fb8aa3ba2a27820 */ /* 0x000fe20000400000 */
[----:B------:R-:W-:Y:S01]  /*104e0*/  WARPGROUP.ARRIVE ;  /* 0x00000000000079c5 */ /* 0x000fe20000000000 */
[----:B------:R-:W-:Y:S01]  /*104f0*/  FMUL R163, R163, 1.4426950216293334961 ;  /* 0x3fb8aa3ba3a37820 */ /* 0x000fe20000400000 */
[----:B------:R-:W-:Y:S01]  /*10500*/  FMUL R166, R166, 1.4426950216293334961 ;  /* 0x3fb8aa3ba6a67820 */ /* 0x000fe20000400000 */
[----:B------:R-:W-:Y:S01]  /*10510*/  FMUL R167, R167, 1.4426950216293334961 ;  /* 0x3fb8aa3ba7a77820 */ /* 0x000fe20000400000 */
[----:B------:R-:W-:Y:S01]  /*10520*/  FMUL R168, R168, 1.4426950216293334961 ;  /* 0x3fb8aa3ba8a87820 */ /* 0x000fe20000400000 */
[----:B------:R-:W-:Y:S01]  /*10530*/  FMUL R169, R169, 1.4426950216293334961 ;  /* 0x3fb8aa3ba9a97820 */ /* 0x000fe20000400000 */
[----:B------:R-:W-:Y:S01]  /*10540*/  HGMMA.64x256x16.F32.BF16 R24, R152, gdesc[UR8], R24, gsb0 ;  /* 0x03e0000898187df0 */ /* 0x000fe20008001818 */
[----:B------:R-:W-:Y:S01]  /*10550*/  MUFU.EX2 R160, R160 ;  /* 0x000000a000a07308 */ /* 0x000fe20000000800 */
[----:B------:R-:W-:Y:S01]  /*10560*/  FMUL R172, R172, 1.4426950216293334961 ;  /* 0x3fb8aa3bacac7820 */ /* 0x000fe20000400000 */
[----:B------:R-:W-:Y:S01]  /*10570*/  FMUL R173, R173, 1.4426950216293334961 ;  /* 0x3fb8aa3badad7820 */ /* 0x000fe20000400000 */
[----:B------:R-:W-:Y:S01]  /*10580*/  FMUL R156, R170, 1.4426950216293334961 ;  /* 0x3fb8aa3baa9c7820 */ /* 0x000fe20000400000 */
[----:B------:R-:W-:Y:S01]  /*10590*/  FMUL R171, R171, 1.4426950216293334961 ;  /* 0x3fb8aa3babab7820 */ /* 0x000fe20000400000 */
[----:B------:R-:W-:Y:S01]  /*105a0*/  FMUL R174, R174, 1.4426950216293334961 ;  /* 0x3fb8aa3baeae7820 */ /* 0x000fe20000400000 */
[----:B------:R-:W-:Y:S01]  /*105b0*/  FMUL R175, R175, 1.4426950216293334961 ;  /* 0x3fb8aa3bafaf7820 */ /* 0x000fe20000400000 */
[----:B------:R-:W2:Y:S01]  /*105c0*/  LDL.LU R224, [R1+0x2f0] ;  /* 0x0002f00001e07983 */ /* 0x000ea20000300800 */
[----:B------:R-:W0:Y:S03]  /*105d0*/  MUFU.EX2 R161, R161 ;  /* 0x000000a100a17308 */ /* 0x000e260000000800 */
[----:B------:R-:W4:Y:S04]  /*105e0*/  LDL.LU R222, [R1+0x2f4] ;  /* 0x0002f40001de7983 */ /* 0x000f280000300800 */
[----:B------:R-:W5:Y:S01]  /*105f0*/  LDL.LU R219, [R1+0x2ec] ;  /* 0x0002ec0001db7983 */ /* 0x000f620000300800 */
[----:B------:R-:W-:Y:S03]  /*10600*/  MUFU.EX2 R164, R164 ;  /* 0x000000a400a47308 */ /* 0x000fe60000000800 */
[----:B------:R-:W3:Y:S05]  /*10610*/  LDL R216, [R1+0x504] ;  /* 0x0005040001d87983 */ /* 0x000eea0000100800 */
[----:B------:R-:W-:Y:S08]  /*10620*/  MUFU.EX2 R165, R165 ;  /* 0x000000a500a57308 */ /* 0x000ff00000000800 */
[----:B------:R-:W-:Y:S08]  /*10630*/  MUFU.EX2 R162, R162 ;  /* 0x000000a200a27308 */ /* 0x000ff00000000800 */
[----:B------:R-:W1:Y:S08]  /*10640*/  MUFU.EX2 R163, R163 ;  /* 0x000000a300a37308 */ /* 0x000e700000000800 */
[----:B------:R-:W-:Y:S08]  /*10650*/  MUFU.EX2 R166, R166 ;  /* 0x000000a600a67308 */ /* 0x000ff00000000800 */
[----:B------:R-:W1:Y:S08]  /*10660*/  MUFU.EX2 R167, R167 ;  /* 0x000000a700a77308 */ /* 0x000e700000000800 */
[----:B------:R-:W-:Y:S08]  /*10670*/  MUFU.EX2 R168, R168 ;  /* 0x000000a800a87308 */ /* 0x000ff00000000800 */
[----:B------:R-:W1:Y:S08]  /*10680*/  MUFU.EX2 R169, R169 ;  /* 0x000000a900a97308 */ /* 0x000e700000000800 */
[----:B------:R-:W-:Y:S08]  /*10690*/  MUFU.EX2 R172, R172 ;  /* 0x000000ac00ac7308 */ /* 0x000ff00000000800 */
[----:B------:R-:W-:Y:S08]  /*106a0*/  MUFU.EX2 R173, R173 ;  /* 0x000000ad00ad7308 */ /* 0x000ff00000000800 */
[----:B------:R-:W-:Y:S08]  /*106b0*/  MUFU.EX2 R156, R156 ;  /* 0x0000009c009c7308 */ /* 0x000ff00000000800 */
[----:B------:R-:W1:Y:S08]  /*106c0*/  MUFU.EX2 R171, R171 ;  /* 0x000000ab00ab7308 */ /* 0x000e700000000800 */
[----:B------:R-:W-:Y:S01]  /*106d0*/  MUFU.EX2 R174, R174 ;  /* 0x000000ae00ae7308 */ /* 0x000fe20000000800 */
[----:B------:R-:W-:-:S02]  /*106e0*/  WARPGROUP.DEPBAR.LE gsb0, 0x0 ;  /* 0x00008000000079c5 */ /* 0x000fc40000010000 */
[----:B0-----:R-:W-:Y:S02]  /*106f0*/  F2FP.BF16.F32.PACK_AB R152, R161, R160 ;  /* 0x000000a0a198723e */ /* 0x001fe400000010ff */
[----:B-1----:R-:W-:Y:S02]  /*10700*/  F2FP.BF16.F32.PACK_AB R153, R163, R162 ;  /* 0x000000a2a399723e */ /* 0x002fe400000010ff */
[----:B------:R-:W-:Y:S02]  /*10710*/  F2FP.BF16.F32.PACK_AB R154, R165, R164 ;  /* 0x000000a4a59a723e */ /* 0x000fe400000010ff */
[----:B------:R-:W-:-:S04]  /*10720*/  F2FP.BF16.F32.PACK_AB R155, R167, R166 ;  /* 0x000000a6a79b723e */ /* 0x000fc800000010ff */
[----:B------:R-:W-:-:S06]  /*10730*/  WARPGROUP.ARRIVE ;  /* 0x00000000000079c5 */ /* 0x000fcc0000000000 */
[----:B------:R-:W-:Y:S01]  /*10740*/  HGMMA.64x256x16.F32.BF16 R24, R152, gdesc[UR44], R24, gsb0 ;  /* 0x03e0002c98187df0 */ /* 0x000fe20008001818 */
[----:B------:R-:W0:Y:S01]  /*10750*/  MUFU.EX2 R175, R175 ;  /* 0x000000af00af7308 */ /* 0x000e220000000800 */
        /* <DEDUP_REMOVED lines=16> */
[----:B------:R-:W1:Y:S08]  /*10860*/  MUFU.EX2 R158, R158 ;  /* 0x0000009e009e7308 */ /* 0x000e700000000800 */
[----:B------:R-:W-:Y:S08]  /*10870*/  MUFU.EX2 R177, R177 ;  /* 0x000000b100b17308 */ /* 0x000ff00000000800 */
[----:B------:R-:W-:Y:S08]  /*10880*/  MUFU.EX2 R180, R180 ;  /* 0x000000b400b47308 */ /* 0x000ff00000000800 */
[----:B------:R-:W-:Y:S08]  /*10890*/  MUFU.EX2 R181, R181 ;  /* 0x000000b500b57308 */ /* 0x000ff00000000800 */
[----:B------:R-:W1:Y:S08]  /*108a0*/  MUFU.EX2 R21, R21 ;  /* 0x0000001500157308 */ /* 0x000e700000000800 */
[----:B------:R-:W1:Y:S08]  /*108b0*/  MUFU.EX2 R22, R22 ;  /* 0x0000001600167308 */ /* 0x000e700000000800 */
[----:B------:R-:W-:Y:S08]  /*108c0*/  MUFU.EX2 R23, R23 ;  /* 0x0000001700177308 */ /* 0x000ff00000000800 */
[----:B------:R-:W3:Y:S01]  /*108d0*/  MUFU.EX2 R157, R157 ;  /* 0x0000009d009d7308 */ /* 0x000ee20000000800 */
[----:B------:R-:W-:Y:S01]  /*108e0*/  FADD R16, R223, R221 ;  /* 0x000000dddf107221 */ /* 0x000fe20000000000 */
[----:B------:R-:W-:Y:S01]  /*108f0*/  FADD R18, R189, R188 ;  /* 0x000000bcbd127221 */ /* 0x000fe20000000000 */
[----:B------:R-:W-:Y:S01]  /*10900*/  FADD R17, R187, R17 ;  /* 0x00000011bb117221 */ /* 0x000fe20000000000 */
[----:B------:R-:W-:Y:S01]  /*10910*/  FADD R20, R184, R20 ;  /* 0x00000014b8147221 */ /* 0x000fe20000000000 */
[----:B------:R-:W-:Y:S01]  /*10920*/  FADD R16, R220, R16 ;  /* 0x00000010dc107221 */ /* 0x000fe20000000000 */
[----:B------:R-:W-:-:S02]  /*10930*/  WARPGROUP.DEPBAR.LE gsb0, 0x0 ;  /* 0x00008000000079c5 */ /* 0x000fc40000010000 */
[----:B------:R-:W-:Y:S02]  /*10940*/  F2FP.BF16.F32.PACK_AB R152, R169, R168 ;  /* 0x000000a8a998723e */ /* 0x000fe400000010ff */
[----:B------:R-:W-:Y:S02]  /*10950*/  F2FP.BF16.F32.PACK_AB R153, R171, R156 ;  /* 0x0000009cab99723e */ /* 0x000fe400000010ff */
[----:B------:R-:W-:Y:S02]  /*10960*/  F2FP.BF16.F32.PACK_AB R154, R173, R172 ;  /* 0x000000acad9a723e */ /* 0x000fe400000010ff */
[----:B0-----:R-:W-:-:S04]  /*10970*/  F2FP.BF16.F32.PACK_AB R155, R175, R174 ;  /* 0x000000aeaf9b723e */ /* 0x001fc800000010ff */
[----:B------:R-:W-:-:S06]  /*10980*/  WARPGROUP.ARRIVE ;  /* 0x00000000000079c5 */ /* 0x000fcc0000000000 */
[----:B------:R-:W-:Y:S01]  /*10990*/  HGMMA.64x256x16.F32.BF16 R24, R152, gdesc[UR12], R24, gsb0 ;  /* 0x03e0000c98187df0 */ /* 0x000fe20008001818 */
[----:B------:R-:W-:Y:S01]  /*109a0*/  FADD R18, R190, R18 ;  /* 0x00000012be127221 */ /* 0x000fe20000000000 */
        /* <DEDUP_REMOVED lines=40> */
[----:B-1----:R-:W-:Y:S01]  /*10c30*/  FADD R17, R158, R17 ;  /* 0x000000119e117221 */ /* 0x002fe20000000000 */
        /* <DEDUP_REMOVED lines=8> */
[----:B------:R-:W-:-:S05]  /*10cc0*/  FADD R17, R213, R20 ;  /* 0x00000014d5117221 */ /* 0x000fca0000000000 */
[----:B------:R-:W0:Y:S01]  /*10cd0*/  SHFL.BFLY PT, R20, R17, 0x2, 0x1f ;  /* 0x0c401f0011147f89 */ /* 0x000e2200000e0000 */
[----:B------:R-:W-:Y:S01]  /*10ce0*/  FADD R19, R181, R19 ;  /* 0x00000013b5137221 */ /* 0x000fe20000000000 */
[----:B0-----:R-:W-:Y:S01]  /*10cf0*/  FADD R20, R17, R20 ;  /* 0x0000001411147221 */ /* 0x001fe20000000000 */
[----:B------:R-:W-:Y:S01]  /*10d00*/  UIADD3 UR60, UR60, 0x40, URZ ;  /* 0x000000403c3c7890 */ /* 0x000fe2000fffe03f */
[----:B---3--:R-:W-:Y:S02]  /*10d10*/  LEA R8, R216, R8, 0x6 ;  /* 0x00000008d8087211 */ /* 0x008fe400078e30ff */
[----:B------:R-:W-:Y:S01]  /*10d20*/  LEA R9, R5, R9, 0x6 ;  /* 0x0000000905097211 */ /* 0x000fe200078e30ff */
[----:B------:R-:W-:Y:S02]  /*10d30*/  WARPGROUP.DEPBAR.LE gsb0, 0x0 ;  /* 0x00008000000079c5 */ /* 0x000fe40000010000 */
[----:B------:R-:W-:Y:S02]  /*10d40*/  F2FP.BF16.F32.PACK_AB R152, R177, R158 ;  /* 0x0000009eb198723e */ /* 0x000fe400000010ff */
[----:B------:R-:W-:-:S02]  /*10d50*/  F2FP.BF16.F32.PACK_AB R153, R22, R21 ;  /* 0x000000151699723e */ /* 0x000fc400000010ff */
[----:B------:R-:W-:Y:S02]  /*10d60*/  F2FP.BF16.F32.PACK_AB R154, R181, R180 ;  /* 0x000000b4b59a723e */ /* 0x000fe400000010ff */
[----:B------:R-:W-:-:S04]  /*10d70*/  F2FP.BF16.F32.PACK_AB R155, R157, R23 ;  /* 0x000000179d9b723e */ /* 0x000fc800000010ff */
[----:B------:R-:W-:-:S06]  /*10d80*/  WARPGROUP.ARRIVE ;  /* 0x00000000000079c5 */ /* 0x000fcc0000000000 */
[----:B------:R-:W-:Y:S01]  /*10d90*/  HGMMA.64x256x16.F32.BF16 R24, R152, gdesc[UR16], R24, gsb0 ;  /* 0x03e0001098187df0 */ /* 0x000fe20008001818 */
[----:B------:R-:W-:Y:S01]  /*10da0*/  FADD R21, R23, R16 ;  /* 0x0000001017157221 */ /* 0x000fe20000000000 */
[----:B------:R-:W-:-:S03]  /*10db0*/  FADD R16, R215, R18 ;  /* 0x00000012d7107221 */ /* 0x000fc60000000000 */
[----:B------:R-:W-:Y:S02]  /*10dc0*/  FADD R21, R157, R21 ;  /* 0x000000159d157221 */ /* 0x000fe40000000000 */
[----:B------:R-:W0:Y:S04]  /*10dd0*/  SHFL.BFLY PT, R18, R16, 0x2, 0x1f ;  /* 0x0c401f0010127f89 */ /* 0x000e2800000e0000 */
[----:B------:R-:W1:Y:S04]  /*10de0*/  SHFL.BFLY PT, R23, R21, 0x2, 0x1f ;  /* 0x0c401f0015177f89 */ /* 0x000e6800000e0000 */
[----:B------:R-:W3:Y:S01]  /*10df0*/  SHFL.BFLY PT, R22, R19, 0x2, 0x1f ;  /* 0x0c401f0013167f89 */ /* 0x000ee200000e0000 */
[----:B0-----:R-:W-:Y:S01]  /*10e00*/  FADD R18, R16, R18 ;  /* 0x0000001210127221 */ /* 0x001fe20000000000 */
[----:B-1----:R-:W-:-:S02]  /*10e10*/  FADD R16, R21, R23 ;  /* 0x0000001715107221 */ /* 0x002fc40000000000 */
[----:B------:R-:W0:Y:S01]  /*10e20*/  SHFL.BFLY PT, R21, R20, 0x1, 0x1f ;  /* 0x0c201f0014157f89 */ /* 0x000e2200000e0000 */
[----:B---3--:R-:W-:-:S03]  /*10e30*/  FADD R17, R19, R22 ;  /* 0x0000001613117221 */ /* 0x008fc60000000000 */
[----:B------:R-:W1:Y:S04]  /*10e40*/  SHFL.BFLY PT, R19, R18, 0x1, 0x1f ;  /* 0x0c201f0012137f89 */ /* 0x000e6800000e0000 */
[----:B------:R-:W3:Y:S04]  /*10e50*/  SHFL.BFLY PT, R22, R17, 0x1, 0x1f ;  /* 0x0c201f0011167f89 */ /* 0x000ee800000e0000 */
[----:B------:R-:W2:Y:S01]  /*10e60*/  SHFL.BFLY PT, R23, R16, 0x1, 0x1f ;  /* 0x0c201f0010177f89 */ /* 0x000ea200000e0000 */
[----:B0-----:R-:W-:-:S04]  /*10e70*/  FADD R21, R20, R21 ;  /* 0x0000001514157221 */ /* 0x001fc80000000000 */
[----:B------:R-:W-:-:S05]  /*10e80*/  FFMA R217, R7, R217, R21 ;  /* 0x000000d907d97223 */ /* 0x000fca0000000015 */
[----:B------:R0:W-:Y:S01]  /*10e90*/  STL [R1+0x2e8], R217 ;  /* 0x0002e8d901007387 */ /* 0x0001e20000100800 */
[----:B-1----:R-:W-:Y:S01]  /*10ea0*/  FADD R18, R18, R19 ;  /* 0x0000001312127221 */ /* 0x002fe20000000000 */
[----:B---3--:R-:W-:Y:S01]  /*10eb0*/  FADD R17, R17, R22 ;  /* 0x0000001611117221 */ /* 0x008fe20000000000 */
[----:B--2---:R-:W-:Y:S01]  /*10ec0*/  FADD R16, R16, R23 ;  /* 0x0000001710107221 */ /* 0x004fe20000000000 */
[----:B0-----:R-:W0:Y:S01]  /*10ed0*/  LDC R217, c[0x0][0x280] ;  /* 0x0000a000ffd97b82 */ /* 0x001e220000000800 */
[----:B------:R-:W-:Y:S01]  /*10ee0*/  FFMA R224, R6, R224, R18 ;  /* 0x000000e006e07223 */ /* 0x000fe20000000012 */
[----:B----4-:R-:W-:Y:S01]  /*10ef0*/  FFMA R222, R4, R222, R17 ;  /* 0x000000de04de7223 */ /* 0x010fe20000000011 */
[----:B-----5:R-:W-:-:S03]  /*10f00*/  FFMA R219, R0, R219, R16 ;  /* 0x000000db00db7223 */ /* 0x020fc60000000010 */
[----:B------:R1:W-:Y:S04]  /*10f10*/  STL [R1+0x2f0], R224 ;  /* 0x0002f0e001007387 */ /* 0x0003e80000100800 */
[----:B------:R1:W-:Y:S04]  /*10f20*/  STL [R1+0x2f4], R222 ;  /* 0x0002f4de01007387 */ /* 0x0003e80000100800 */
[----:B------:R1:W-:Y:S04]  /*10f30*/  STL [R1+0x2ec], R219 ;  /* 0x0002ecdb01007387 */ /* 0x0003e80000100800 */
[----:B------:R1:W-:Y:S04]  /*10f40*/  STL [R1+0x208], R14 ;  /* 0x0002080e01007387 */ /* 0x0003e80000100800 */
[----:B------:R1:W-:Y:S04]  /*10f50*/  STL [R1+0x204], R15 ;  /* 0x0002040f01007387 */ /* 0x0003e80000100800 */
[----:B------:R1:W-:Y:S04]  /*10f60*/  STL [R1+0x210], R11 ;  /* 0x0002100b01007387 */ /* 0x0003e80000100800 */
[----:B------:R1:W-:Y:S01]  /*10f70*/  STL [R1+0x20c], R12 ;  /* 0x00020c0c01007387 */ /* 0x0003e20000100800 */
[----:B0-----:R-:W-:-:S02]  /*10f80*/  ISETP.LE.AND P0, PT, R217, UR60, PT ;  /* 0x0000003cd9007c0c */ /* 0x001fc4000bf03270 */
[----:B------:R-:W-:Y:S02]  /*10f90*/  MOV R6, R14 ;  /* 0x0000000e00067202 */ /* 0x000fe40000000f00 */
[----:B------:R-:W-:Y:S02]  /*10fa0*/  MOV R7, R15 ;  /* 0x0000000f00077202 */ /* 0x000fe40000000f00 */
[----:B------:R-:W-:Y:S02]  /*10fb0*/  MOV R0, R11 ;  /* 0x0000000b00007202 */ /* 0x000fe40000000f00 */
[----:B------:R-:W-:Y:S01]  /*10fc0*/  MOV R4, R12 ;  /* 0x0000000c00047202 */ /* 0x000fe20000000f00 */
[----:B------:R-:W-:-:S04]  /*10fd0*/  WARPGROUP.DEPBAR.LE gsb0, 0x0 ;  /* 0x00008000000079c5 */ /* 0x000fc80000010000 */
[----:B-1----:R-:W-:Y:S05]  /*10fe0*/  @!P0 BRA `(.L_x_1) ;  /* 0xffffff8400e08947 */ /* 0x002fea000383ffff */
.L_x_0:
[----:B------:R-:W-:Y:S01]  /*10ff0*/  STL [R1+0x534], R7 ;  /* 0x0005340701007387 */ /* 0x000fe20000100800 */
[----:B------:R-:W-:Y:S01]  /*11000*/  FMUL R5, R26, 0.25 ;  /* 0x3e8000001a057820 */ /* 0x000fe20000400000 */
[----:B------:R-:W-:Y:S02]  /*11010*/  ULDC.64 UR8, c[0x0][0x270] ;  /* 0x00009c0000087ab9 */ /* 0x000fe40000000a00 */
[----:B------:R-:W-:Y:S04]  /*11020*/  STL [R1+0x530], R6 ;  /* 0x0005300601007387 */ /* 0x000fe80000100800 */
[----:B------:R0:W-:Y:S04]  /*11030*/  STL [R1+0x52c], R4 ;  /* 0x00052c0401007387 */ /* 0x0001e80000100800 */
[----:B------:R-:W-:Y:S04]  /*11040*/  STL [R1+0x528], R0 ;  /* 0x0005280001007387 */ /* 0x000fe80000100800 */
[----:B------:R-:W2:Y:S04]  /*11050*/  LDL.LU R8, [R1+0x2e8] ;  /* 0x0002e80001087983 */ /* 0x000ea80000300800 */
[----:B------:R-:W3:Y:S04]  /*11060*/  LDL.LU R169, [R1+0x2f0] ;  /* 0x0002f00001a97983 */ /* 0x000ee80000300800 */
[----:B------:R-:W4:Y:S04]  /*11070*/  LDL.LU R170, [R1+0x2ec] ;  /* 0x0002ec0001aa7983 */ /* 0x000f280000300800 */
[----:B------:R-:W5:Y:S04]  /*11080*/  LDL.LU R168, [R1+0x1d8] ;  /* 0x0001d80001a87983 */ /* 0x000f680000300800 */
        /* <DEDUP_REMOVED lines=27> */
[----:B------:R-:W5:Y:S01]  /*11240*/  LDL.LU R11, [R1+0x1c8] ;  /* 0x0001c800010b7983 */ /* 0x000f620000300800 */
[C---:B--2---:R-:W-:Y:S01]  /*11250*/  FMUL R3, R8.reuse, 8388608 ;  /* 0x4b00000008037820 */ /* 0x044fe20000400000 */
[----:B------:R-:W-:Y:S01]  /*11260*/  BAR.SYNC.DEFER_BLOCKING 0x0 ;  /* 0x0000000000007b1d */ /* 0x000fe20000010000 */
[----:B------:R-:W-:-:S02]  /*11270*/  FSETP.GEU.AND P0, PT, R8, 1.175494350822287508e-38, PT ;  /* 0x008000000800780b */ /* 0x000fc40003f0e000 */
[----:B---3--:R-:W-:Y:S02]  /*11280*/  MOV R171, R169 ;  /* 0x000000a900ab7202 */ /* 0x008fe40000000f00 */
[----:B----4-:R-:W-:Y:S02]  /*11290*/  MOV R9, R170 ;  /* 0x000000aa00097202 */ /* 0x010fe40000000f00 */
[----:B-----5:R-:W-:Y:S02]  /*112a0*/  MOV R170, R168 ;  /* 0x000000a800aa7202 */ /* 0x020fe40000000f00 */
[----:B------:R-:W-:Y:S02]  /*112b0*/  FSEL R3, R3, R8, !P0 ;  /* 0x0000000803037208 */ /* 0x000fe40004000000 */
[----:B------:R-:W-:Y:S02]  /*112c0*/  MOV R169, R167 ;  /* 0x000000a700a97202 */ /* 0x000fe40000000f00 */
[----:B------:R-:W-:-:S02]  /*112d0*/  MOV R168, R166 ;  /* 0x000000a600a87202 */ /* 0x000fc40000000f00 */
[----:B------:R-:W-:Y:S02]  /*112e0*/  IADD3 R2, R3, -0x3f3504f3, RZ ;  /* 0xc0cafb0d03027810 */ /* 0x000fe40007ffe0ff */
[----:B------:R-:W-:Y:S02]  /*112f0*/  FSETP.GT.AND P3, PT, |R9|, 8.50705917302346158658e+37, PT ;  /* 0x7e8000000900780b */ /* 0x000fe40003f64200 */
[----:B------:R-:W-:Y:S02]  /*11300*/  MOV R167, R165 ;  /* 0x000000a500a77202 */ /* 0x000fe40000000f00 */
[----:B------:R-:W-:Y:S02]  /*11310*/  MOV R166, R164 ;  /* 0x000000a400a67202 */ /* 0x000fe40000000f00 */
[----:B------:R-:W-:Y:S02]  /*11320*/  LOP3.LUT R2, R2, 0xff800000, RZ, 0xc0, !PT ;  /* 0xff80000002027812 */ /* 0x000fe400078ec0ff */
[----:B------:R-:W-:-:S02]  /*11330*/  MOV R165, R163 ;  /* 0x000000a300a57202 */ /* 0x000fc40000000f00 */
[----:B------:R-:W-:Y:S02]  /*11340*/  MOV R164, R162 ;  /* 0x000000a200a47202 */ /* 0x000fe40000000f00 */
[----:B------:R-:W-:Y:S02]  /*11350*/  FSEL R26, R5, R26, P3 ;  /* 0x0000001a051a7208 */ /* 0x000fe40001800000 */
[----:B------:R-:W-:Y:S02]  /*11360*/  MOV R163, R161 ;  /* 0x000000a100a37202 */ /* 0x000fe40000000f00 */
[----:B------:R-:W-:Y:S02]  /*11370*/  MOV R162, R160 ;  /* 0x000000a000a27202 */ /* 0x000fe40000000f00 */
[----:B------:R-:W-:Y:S02]  /*11380*/  IADD3 R5, R3, -R2, RZ ;  /* 0x8000000203057210 */ /* 0x000fe40007ffe0ff */
[----:B------:R-:W-:-:S02]  /*11390*/  MOV R161, R159 ;  /* 0x0000009f00a17202 */ /* 0x000fc40000000f00 */
[----:B------:R-:W-:Y:S02]  /*113a0*/  MOV R160, R158 ;  /* 0x0000009e00a07202 */ /* 0x000fe40000000f00 */
[----:B------:R-:W-:Y:S02]  /*113b0*/  MOV R159, R157 ;  /* 0x0000009d009f7202 */ /* 0x000fe40000000f00 */
[----:B------:R-:W-:Y:S02]  /*113c0*/  MOV R158, R156 ;  /* 0x0000009c009e7202 */ /* 0x000fe40000000f00 */
[----:B------:R-:W-:Y:S02]  /*113d0*/  I2FP.F32.S32 R10, R2 ;  /* 0x00000002000a7245 */ /* 0x000fe40000201400 */
[----:B------:R-:W-:Y:S02]  /*113e0*/  MOV R157, R155 ;  /* 0x0000009b009d7202 */ /* 0x000fe40000000f00 */
[----:B------:R-:W-:Y:S01]  /*113f0*/  MOV R156, R154 ;  /* 0x0000009a009c7202 */ /* 0x000fe20000000f00 */
[----:B------:R-:W-:Y:S01]  /*11400*/  FADD R2, R5, -1 ;  /* 0xbf80000005027421 */ /* 0x000fe20000000000 */
[----:B------:R-:W-:-:S02]  /*11410*/  MOV R155, R153 ;  /* 0x00000099009b7202 */ /* 0x000fc40000000f00 */
[----:B------:R-:W-:Y:S02]  /*11420*/  MOV R154, R19 ;  /* 0x00000013009a7202 */ /* 0x000fe40000000f00 */
[----:B------:R-:W-:Y:S02]  /*11430*/  FSEL R5, RZ, -23, P0 ;  /* 0xc1b80000ff057808 */ /* 0x000fe40000000000 */
[----:B------:R-:W-:Y:S02]  /*11440*/  MOV R153, R18 ;  /* 0x0000001200997202 */ /* 0x000fe40000000f00 */
[----:B------:R-:W-:Y:S02]  /*11450*/  MOV R19, R17 ;  /* 0x0000001100137202 */ /* 0x000fe40000000f00 */
[----:B------:R-:W-:Y:S02]  /*11460*/  MOV R18, R16 ;  /* 0x0000001000127202 */ /* 0x000fe40000000f00 */
[----:B------:R-:W-:-:S02]  /*11470*/  MOV R17, R15 ;  /* 0x0000000f00117202 */ /* 0x000fc40000000f00 */
[----:B------:R-:W-:Y:S02]  /*11480*/  MOV R16, R14 ;  /* 0x0000000e00107202 */ /* 0x000fe40000000f00 */
[----:B------:R-:W-:Y:S02]  /*11490*/  MOV R15, R12 ;  /* 0x0000000c000f7202 */ /* 0x000fe40000000f00 */
[----:B------:R-:W-:Y:S02]  /*114a0*/  MOV R12, R11 ;  /* 0x0000000b000c7202 */ /* 0x000fe40000000f00 */
[----:B------:R-:W2:Y:S01]  /*114b0*/  LDL.LU R11, [R1+0x1cc] ;  /* 0x0001cc00010b7983 */ /* 0x000ea20000300800 */
[----:B------:R-:W-:Y:S01]  /*114c0*/  MOV R14, 0x3dc6b27f ;  /* 0x3dc6b27f000e7802 */ /* 0x000fe20000000f00 */
[----:B------:R-:W-:Y:S01]  /*114d0*/  FFMA.FTZ R10, R10, 1.1920928955078125e-07, R5 ;  /* 0x340000000a0a7823 */ /* 0x000fe20000010005 */
[C---:B------:R-:W-:Y:S01]  /*114e0*/  ISETP.GE.U32.AND P0, PT, R3.reuse, 0x7f800000, PT ;  /* 0x7f8000000300780c */ /* 0x040fe20003f06070 */
[----:B------:R-:W3:Y:S01]  /*114f0*/  LDL.LU R173, [R1+0x2f4] ;  /* 0x0002f40001ad7983 */ /* 0x000ee20000300800 */
[----:B------:R-:W-:Y:S01]  /*11500*/  FSETP.NEU.AND P2, PT, R3, RZ, PT ;  /* 0x000000ff0300720b */ /* 0x000fe20003f4d000 */
[----:B------:R-:W-:Y:S01]  /*11510*/  FFMA.FTZ R5, R2, R14, -0.16845393180847167969 ;  /* 0xbe2c7f3002057423 */ /* 0x000fe2000001000e */
[----:B------:R-:W-:-:S03]  /*11520*/  MOV R172, R12 ;  /* 0x0000000c00ac7202 */ /* 0x000fc60000000f00 */
[----:B------:R-:W-:-:S04]  /*11530*/  FFMA.FTZ R5, R2, R5, 0.1716887056827545166 ;  /* 0x3e2fcf2a02057423 */ /* 0x000fc80000010005 */
[----:B------:R-:W-:-:S04]  /*11540*/  FFMA.FTZ R5, R2, R5, -0.17900948226451873779 ;  /* 0xbe374e4302057423 */ /* 0x000fc80000010005 */
[----:B------:R-:W-:-:S04]  /*11550*/  FFMA.FTZ R5, R2, R5, 0.20512372255325317383 ;  /* 0x3e520bf402057423 */ /* 0x000fc80000010005 */
[----:B------:R-:W-:-:S04]  /*11560*/  FFMA.FTZ R5, R2, R5, -0.24046532809734344482 ;  /* 0xbe763c8b02057423 */ /* 0x000fc80000010005 */
[----:B------:R-:W-:-:S04]  /*11570*/  FFMA.FTZ R5, R2, R5, 0.28857114911079406738 ;  /* 0x3e93bf9902057423 */ /* 0x000fc80000010005 */
[----:B------:R-:W-:-:S04]  /*11580*/  FFMA.FTZ R5, R2, R5, -0.36067417263984680176 ;  /* 0xbeb8aa4902057423 */ /* 0x000fc80000010005 */
[----:B------:R-:W-:-:S04]  /*11590*/  FFMA.FTZ R5, R2, R5, 0.48089820146560668945 ;  /* 0x3ef6384a02057423 */ /* 0x000fc80000010005 */
[----:B------:R-:W-:-:S04]  /*115a0*/  FFMA.FTZ R5, R2, R5, -0.72134751081466674805 ;  /* 0xbf38aa3b02057423 */ /* 0x000fc80000010005 */
[----:B------:R-:W-:-:S04]  /*115b0*/  FMUL R5, R2, R5 ;  /* 0x0000000502057220 */ /* 0x000fc80000400000 */
[----:B------:R-:W-:-:S04]  /*115c0*/  FMUL R5, R2, R5 ;  /* 0x0000000502057220 */ /* 0x000fc80000400000 */
[----:B------:R-:W-:Y:S01]  /*115d0*/  FFMA.FTZ R2, R2, 1.4426950216293334961, R5 ;  /* 0x3fb8aa3b02027823 */ /* 0x000fe20000010005 */
[----:B------:R-:W-:-:S03]  /*115e0*/  MOV R5, R171 ;  /* 0x000000ab00057202 */ /* 0x000fc60000000f00 */
[----:B------:R-:W-:Y:S01]  /*115f0*/  FADD R220, R10, R2 ;  /* 0x000000020adc7221 */ /* 0x000fe20000000000 */
[----:B------:R-:W-:Y:S02]  /*11600*/  FSETP.GEU.AND P1, PT, R5, 1.175494350822287508e-38, PT ;  /* 0x008000000500780b */ /* 0x000fe40003f2e000 */
[----:B------:R-:W-:-:S05]  /*11610*/  @P0 MOV R2, 0x7f800000 ;  /* 0x7f80000000020802 */ /* 0x000fca0000000f00 */
[----:B------:R-:W-:Y:S01]  /*11620*/  @P0 FFMA.FTZ R220, R3, R2, +INF ;  /* 0x7f80000003dc0423 */ /* 0x000fe20000010002 */
[----:B------:R-:W-:Y:S02]  /*11630*/  FSEL R3, RZ, -23, P1 ;  /* 0xc1b80000ff037808 */ /* 0x000fe40000800000 */
[----:B------:R-:W-:Y:S02]  /*11640*/  FSETP.GEU.AND P4, PT, R9, 1.175494350822287508e-38, PT ;  /* 0x008000000900780b */ /* 0x000fe40003f8e000 */
[----:B--2---:R-:W-:Y:S01]  /*11650*/  MOV R171, R11 ;  /* 0x0000000b00ab7202 */ /* 0x004fe20000000f00 */
[----:B------:R-:W-:-:S05]  /*11660*/  FMUL R11, R5, 8388608 ;  /* 0x4b000000050b7820 */ /* 0x000fca0000400000 */
[----:B------:R-:W-:-:S04]  /*11670*/  FSEL R11, R11, R5, !P1 ;  /* 0x000000050b0b7208 */ /* 0x000fc80004800000 */
[----:B------:R-:W-:-:S04]  /*11680*/  IADD3 R2, R11, -0x3f3504f3, RZ ;  /* 0xc0cafb0d0b027810 */ /* 0x000fc80007ffe0ff */
[----:B------:R-:W-:-:S04]  /*11690*/  LOP3.LUT R2, R2, 0xff800000, RZ, 0xc0, !PT ;  /* 0xff80000002027812 */ /* 0x000fc800078ec0ff */
[-C--:B------:R-:W-:Y:S02]  /*116a0*/  IADD3 R10, R11, -R2.reuse, RZ ;  /* 0x800000020b0a7210 */ /* 0x080fe40007ffe0ff */
[----:B------:R-:W-:-:S05]  /*116b0*/  I2FP.F32.S32 R2, R2 ;  /* 0x0000000200027245 */ /* 0x000fca0000201400 */
[----:B------:R-:W-:Y:S01]  /*116c0*/  FFMA.FTZ R12, R2, 1.1920928955078125e-07, R3 ;  /* 0x34000000020c7823 */ /* 0x000fe20000010003 */
[----:B------:R-:W-:-:S04]  /*116d0*/  FADD R2, R10, -1 ;  /* 0xbf8000000a027421 */ /* 0x000fc80000000000 */
[----:B------:R-:W-:-:S04]  /*116e0*/  FFMA.FTZ R3, R2, R14, -0.16845393180847167969 ;  /* 0xbe2c7f3002037423 */ /* 0x000fc8000001000e */
[----:B------:R-:W-:-:S04]  /*116f0*/  FFMA.FTZ R3, R2, R3, 0.1716887056827545166 ;  /* 0x3e2fcf2a02037423 */ /* 0x000fc80000010003 */
[----:B------:R-:W-:-:S04]  /*11700*/  FFMA.FTZ R3, R2, R3, -0.17900948226451873779 ;  /* 0xbe374e4302037423 */ /* 0x000fc80000010003 */
[----:B------:R-:W-:-:S04]  /*11710*/  FFMA.FTZ R3, R2, R3, 0.20512372255325317383 ;  /* 0x3e520bf402037423 */ /* 0x000fc80000010003 */
[----:B------:R-:W-:-:S04]  /*11720*/  FFMA.FTZ R3, R2, R3, -0.24046532809734344482 ;  /* 0xbe763c8b02037423 */ /* 0x000fc80000010003 */
[----:B------:R-:W-:-:S04]  /*11730*/  FFMA.FTZ R3, R2, R3, 0.28857114911079406738 ;  /* 0x3e93bf9902037423 */ /* 0x000fc80000010003 */
[----:B------:R-:W-:-:S04]  /*11740*/  FFMA.FTZ R3, R2, R3, -0.36067417263984680176 ;  /* 0xbeb8aa4902037423 */ /* 0x000fc80000010003 */
[----:B------:R-:W-:-:S04]  /*11750*/  FFMA.FTZ R3, R2, R3, 0.48089820146560668945 ;  /* 0x3ef6384a02037423 */ /* 0x000fc80000010003 */
[----:B------:R-:W-:Y:S01]  /*11760*/  FFMA.FTZ R3, R2, R3, -0.72134751081466674805 ;  /* 0xbf38aa3b02037423 */ /* 0x000fe20000010003 */
[----:B------:R-:W-:-:S03]  /*11770*/  ISETP.GE.U32.AND P0, PT, R11, 0x7f800000, PT ;  /* 0x7f8000000b00780c */ /* 0x000fc60003f06070 */
[----:B------:R-:W-:-:S04]  /*11780*/  FMUL R3, R2, R3 ;  /* 0x0000000302037220 */ /* 0x000fc80000400000 */
[----:B------:R-:W-:-:S04]  /*11790*/  FMUL R3, R2, R3 ;  /* 0x0000000302037220 */ /* 0x000fc80000400000 */
[----:B------:R-:W-:Y:S01]  /*117a0*/  FFMA.FTZ R2, R2, 1.4426950216293334961, R3 ;  /* 0x3fb8aa3b02027823 */ /* 0x000fe20000010003 */
[----:B---3--:R-:W-:-:S03]  /*117b0*/  MOV R3, R173 ;  /* 0x000000ad00037202 */ /* 0x008fc60000000f00 */
[----:B------:R-:W-:Y:S01]  /*117c0*/  FADD R215, R12, R2 ;  /* 0x000000020cd77221 */ /* 0x000fe20000000000 */
[----:B------:R-:W-:Y:S01]  /*117d0*/  @P0 MOV R2, 0x7f800000 ;  /* 0x7f80000000020802 */ /* 0x000fe20000000f00 */
[----:B------:R-:W-:-:S04]  /*117e0*/  FMUL R10, R3, 8388608 ;  /* 0x4b000000030a7820 */ /* 0x000fc80000400000 */
[----:B------:R-:W-:Y:S01]  /*117f0*/  @P0 FFMA.FTZ R215, R11, R2, +INF ;  /* 0x7f8000000bd70423 */ /* 0x000fe20000010002 */
[----:B------:R-:W-:-:S04]  /*11800*/  FSETP.GEU.AND P0, PT, R3, 1.175494350822287508e-38, PT ;  /* 0x008000000300780b */ /* 0x000fc80003f0e000 */
[----:B------:R-:W-:-:S04]  /*11810*/  FSEL R10, R10, R3, !P0 ;  /* 0x000000030a0a7208 */ /* 0x000fc80004000000 */
[----:B------:R-:W-:-:S04]  /*11820*/  IADD3 R2, R10, -0x3f3504f3, RZ ;  /* 0xc0cafb0d0a027810 */ /* 0x000fc80007ffe0ff */
[----:B------:R-:W-:Y:S02]  /*11830*/  LOP3.LUT R2, R2, 0xff800000, RZ, 0xc0, !PT ;  /* 0xff80000002027812 */ /* 0x000fe400078ec0ff */
[----:B------:R-:W-:Y:S02]  /*11840*/  FSETP.NEU.AND P1, PT, R11, RZ, PT ;  /* 0x000000ff0b00720b */ /* 0x000fe40003f2d000 */
[-C--:B------:R-:W-:Y:S02]  /*11850*/  IADD3 R12, R10, -R2.reuse, RZ ;  /* 0x800000020a0c7210 */ /* 0x080fe40007ffe0ff */
[----:B------:R-:W-:Y:S02]  /*11860*/  I2FP.F32.S32 R2, R2 ;  /* 0x0000000200027245 */ /* 0x000fe40000201400 */
[----:B------:R-:W-:-:S05]  /*11870*/  FSEL R11, RZ, -23, P0 ;  /* 0xc1b80000ff0b7808 */ /* 0x000fca0000000000 */
        /* <DEDUP_REMOVED lines=14> */
[----:B------:R-:W-:-:S04]  /*11960*/  FFMA.FTZ R2, R2, 1.4426950216293334961, R11 ;  /* 0x3fb8aa3b02027823 */ /* 0x000fc8000001000b */
[----:B------:R-:W-:Y:S01]  /*11970*/  FADD R213, R13, R2 ;  /* 0x000000020dd57221 */ /* 0x000fe20000000000 */
[----:B------:R-:W-:-:S05]  /*11980*/  @P0 MOV R2, 0x7f800000 ;  /* 0x7f80000000020802 */ /* 0x000fca0000000f00 */
[C---:B------:R-:W-:Y:S01]  /*11990*/  @P0 FFMA.FTZ R213, R10.reuse, R2, +INF ;  /* 0x7f8000000ad50423 */ /* 0x040fe20000010002 */
[----:B------:R-:W-:Y:S01]  /*119a0*/  FMUL R2, R9, 8388608 ;  /* 0x4b00000009027820 */ /* 0x000fe20000400000 */
[----:B------:R-:W-:-:S04]  /*119b0*/  FSETP.NEU.AND P0, PT, R10, RZ, PT ;  /* 0x000000ff0a00720b */ /* 0x000fc80003f0d000 */
[----:B------:R-:W-:-:S04]  /*119c0*/  FSEL R2, R2, R9, !P4 ;  /* 0x0000000902027208 */ /* 0x000fc80006000000 */
[----:B------:R-:W-:-:S04]  /*119d0*/  IADD3 R10, R2, -0x3f3504f3, RZ ;  /* 0xc0cafb0d020a7810 */ /* 0x000fc80007ffe0ff */
[----:B------:R-:W-:Y:S02]  /*119e0*/  LOP3.LUT R10, R10, 0xff800000, RZ, 0xc0, !PT ;  /* 0xff8000000a0a7812 */ /* 0x000fe400078ec0ff */
[----:B------:R-:W-:Y:S02]  /*119f0*/  FSEL R11, RZ, -23, P4 ;  /* 0xc1b80000ff0b7808 */ /* 0x000fe40002000000 */
        /* <DEDUP_REMOVED lines=15> */
[----:B------:R-:W-:-:S04]  /*11af0*/  FFMA.FTZ R10, R10, 1.4426950216293334961, R11 ;  /* 0x3fb8aa3b0a0a7823 */ /* 0x000fc8000001000b */
[----:B------:R-:W-:Y:S01]  /*11b00*/  FADD R208, R13, R10 ;  /* 0x0000000a0dd07221 */ /* 0x000fe20000000000 */
[----:B------:R-:W-:-:S05]  /*11b10*/  FMUL R10, R151, 0.25 ;  /* 0x3e800000970a7820 */ /* 0x000fca0000400000 */
[----:B------:R-:W-:Y:S01]  /*11b20*/  FSEL R151, R10, R151, P3 ;  /* 0x000000970a977208 */ /* 0x000fe20001800000 */
        /* <DEDUP_REMOVED lines=118> */
[----:B------:R-:W-:Y:S01]  /*12290*/  FMUL R10, R31, 0.25 ;  /* 0x3e8000001f0a7820 */ /* 0x000fe20000400000 */
[----:B------:R-:W-:-:S04]  /*122a0*/  FSETP.GEU.AND P4, PT, |R9|, 1.175494350822287508e-38, PT ;  /* 0x008000000900780b */ /* 0x000fc80003f8e200 */
[----:B------:R-:W-:Y:S01]  /*122b0*/  FSEL R31, R10, R31, P3 ;  /* 0x0000001f0a1f7208 */ /* 0x000fe20001800000 */
[----:B------:R-:W-:-:S05]  /*122c0*/  FMUL R10, R30, 0.25 ;  /* 0x3e8000001e0a7820 */ /* 0x000fca0000400000 */
[----:B------:R-:W-:Y:S01]  /*122d0*/  FSEL R30, R10, R30, P3 ;  /* 0x0000001e0a1e7208 */ /* 0x000fe20001800000 */
[----:B------:R-:W-:Y:S01]  /*122e0*/  FMUL R10, R27, 0.25 ;  /* 0x3e8000001b0a7820 */ /* 0x000fe20000400000 */
[----:B------:R-:W-:-:S04]  /*122f0*/  @P3 FMUL R9, R9, 0.25 ;  /* 0x3e80000009093820 */ /* 0x000fc80000400000 */
[----:B------:R-:W-:Y:S01]  /*12300*/  FSEL R27, R10, R27, P3 ;  /* 0x0000001b0a1b7208 */ /* 0x000fe20001800000 */
[----:B------:R-:W-:Y:S01]  /*12310*/  FMUL R10, R24, 0.25 ;  /* 0x3e800000180a7820 */ /* 0x000fe20000400000 */
[----:B------:R-:W-:Y:S01]  /*12320*/  FSETP.GT.AND P3, PT, |R3|, 8.50705917302346158658e+37, PT ;  /* 0x7e8000000300780b */ /* 0x000fe20003f64200 */
[----:B------:R-:W-:-:S03]  /*12330*/  @!P4 FMUL R9, R9, 16777216 ;  /* 0x4b8000000909c820 */ /* 0x000fc60000400000 */
[----:B------:R-:W-:Y:S01]  /*12340*/  FSEL R24, R10, R24, P3 ;  /* 0x000000180a187208 */ /* 0x000fe20001800000 */
[----:B------:R-:W-:Y:S02]  /*12350*/  FMUL R10, R149, 0.25 ;  /* 0x3e800000950a7820 */ /* 0x000fe40000400000 */
[----:B------:R-:W0:Y:S03]  /*12360*/  MUFU.RCP R9, R9 ;  /* 0x0000000900097308 */ /* 0x000e260000001000 */
[----:B------:R-:W-:Y:S01]  /*12370*/  FSEL R149, R10, R149, P3 ;  /* 0x000000950a957208 */ /* 0x000fe20001800000 */
[----:B------:R-:W-:Y:S01]  /*12380*/  FMUL R10, R148, 0.25 ;  /* 0x3e800000940a7820 */ /* 0x000fe20000400000 */
[----:B------:R-:W-:-:S04]  /*12390*/  @!P4 FMUL R151, R151, 16777216 ;  /* 0x4b8000009797c820 */ /* 0x000fc80000400000 */
[----:B------:R-:W-:Y:S01]  /*123a0*/  FSEL R148, R10, R148, P3 ;  /* 0x000000940a947208 */ /* 0x000fe20001800000 */
[----:B------:R-:W-:Y:S01]  /*123b0*/  FMUL R10, R145, 0.25 ;  /* 0x3e800000910a7820 */ /* 0x000fe20000400000 */
[----:B------:R-:W-:Y:S04]  /*123c0*/  STL [R1+0x538], R220 ;  /* 0x000538dc01007387 */ /* 0x000fe80000100800 */
[----:B------:R-:W-:Y:S01]  /*123d0*/  FSEL R145, R10, R145, P3 ;  /* 0x000000910a917208 */ /* 0x000fe20001800000 */
[----:B------:R-:W-:Y:S01]  /*123e0*/  FMUL R10, R144, 0.25 ;  /* 0x3e800000900a7820 */ /* 0x000fe20000400000 */
[----:B0-----:R-:W-:Y:S01]  /*123f0*/  FMUL R4, R9, R151 ;  /* 0x0000009709047220 */ /* 0x001fe20000400000 */
[----:B------:R-:W-:Y:S01]  /*12400*/  @!P4 FMUL R143, R143, 16777216 ;  /* 0x4b8000008f8fc820 */ /* 0x000fe20000400000 */
[----:B------:R-:W-:Y:S02]  /*12410*/  STL [R1+0x53c], R215 ;  /* 0x00053cd701007387 */ /* 0x000fe40000100800 */
[----:B------:R-:W-:Y:S01]  /*12420*/  FSEL R144, R10, R144, P3 ;  /* 0x000000900a907208 */ /* 0x000fe20001800000 */
[----:B------:R-:W-:Y:S01]  /*12430*/  FMUL R10, R141, 0.25 ;  /* 0x3e8000008d0a7820 */ /* 0x000fe20000400000 */
[----:B------:R-:W-:Y:S04]  /*12440*/  STL [R1+0x540], R213 ;  /* 0x000540d501007387 */ /* 0x000fe80000100800 */
[----:B------:R0:W-:Y:S01]  /*12450*/  STL [R1+0x544], R4 ;  /* 0x0005440401007387 */ /* 0x0001e20000100800 */
[----:B------:R-:W-:Y:S01]  /*12460*/  FSEL R141, R10, R141, P3 ;  /* 0x0000008d0a8d7208 */ /* 0x000fe20001800000 */
[----:B------:R-:W-:Y:S01]  /*12470*/  FMUL R10, R140, 0.25 ;  /* 0x3e8000008c0a7820 */ /* 0x000fe20000400000 */
[----:B0-----:R-:W-:-:S05]  /*12480*/  FMUL R4, R9, R143 ;  /* 0x0000008f09047220 */ /* 0x001fca0000400000 */
[----:B------:R0:W-:Y:S04]  /*12490*/  STL [R1+0x200], R4 ;  /* 0x0002000401007387 */ /* 0x0001e80000100800 */
[----:B------:R-:W2:Y:S01]  /*124a0*/  LDL.LU R186, [R1+0x118] ;  /* 0x0001180001ba7983 */ /* 0x000ea20000300800 */
[----:B------:R-:W-:-:S03]  /*124b0*/  FSEL R140, R10, R140, P3 ;  /* 0x0000008c0a8c7208 */ /* 0x000fc60001800000 */
[----:B------:R-:W3:Y:S01]  /*124c0*/  LDL.LU R185, [R1+0x10c] ;  /* 0x00010c0001b97983 */ /* 0x000ee20000300800 */
[----:B------:R-:W-:-:S03]  /*124d0*/  FMUL R10, R137, 0.25 ;  /* 0x3e800000890a7820 */ /* 0x000fc60000400000 */
[----:B------:R-:W4:Y:S04]  /*124e0*/  LDL.LU R184, [R1+0x108] ;  /* 0x0001080001b87983 */ /* 0x000f280000300800 */
[----:B------:R-:W5:Y:S04]  /*124f0*/  LDL.LU R183, [R1+0xfc] ;  /* 0x0000fc0001b77983 */ /* 0x000f680000300800 */
[----:B------:R-:W5:Y:S04]  /*12500*/  LDL.LU R182, [R1+0xf8] ;  /* 0x0000f80001b67983 */ /* 0x000f680000300800 */
[----:B------:R-:W5:Y:S04]  /*12510*/  LDL.LU R181, [R1+0xec] ;  /* 0x0000ec0001b57983 */ /* 0x000f680000300800 */
[----:B------:R-:W5:Y:S01]  /*12520*/  LDL.LU R180, [R1+0xe8] ;  /* 0x0000e80001b47983 */ /* 0x000f620000300800 */
[----:B------:R-:W-:-:S03]  /*12530*/  FSEL R137, R10, R137, P3 ;  /* 0x000000890a897208 */ /* 0x000fc60001800000 */
[----:B------:R-:W5:Y:S01]  /*12540*/  LDL.LU R179, [R1+0xdc] ;  /* 0x0000dc0001b37983 */ /* 0x000f620000300800 */
[----:B------:R-:W-:-:S03]  /*12550*/  FMUL R10, R136, 0.25 ;  /* 0x3e800000880a7820 */ /* 0x000fc60000400000 */
[----:B------:R-:W5:Y:S04]  /*12560*/  LDL.LU R178, [R1+0xd8] ;  /* 0x0000d80001b27983 */ /* 0x000f680000300800 */
[----:B------:R-:W5:Y:S01]  /*12570*/  LDL.LU R177, [R1+0xcc] ;  /* 0x0000cc0001b17983 */ /* 0x000f620000300800 */
[----:B------:R-:W-:-:S03]  /*12580*/  @!P4 FMUL R146, R146, 16777216 ;  /* 0x4b8000009292c820 */ /* 0x000fc60000400000 */
[----:B------:R-:W5:Y:S01]  /*12590*/  LDL.LU R176, [R1+0xc8] ;  /* 0x0000c80001b07983 */ /* 0x000f620000300800 */
[----:B------:R-:W-:-:S03]  /*125a0*/  MOV R199, R172 ;  /* 0x000000ac00c77202 */ /* 0x000fc60000000f00 */
[----:B------:R-:W5:Y:S01]  /*125b0*/  LDL.LU R175, [R1+0xbc] ;  /* 0x0000bc0001af7983 */ /* 0x000f620000300800 */
[----:B------:R-:W-:Y:S01]  /*125c0*/  @!P4 FMUL R147, R147, 16777216 ;  /* 0x4b8000009393c820 */ /* 0x000fe20000400000 */
[----:B------:R-:W-:Y:S02]  /*125d0*/  MOV R196, R171 ;  /* 0x000000ab00c47202 */ /* 0x000fe40000000f00 */
[----:B------:R-:W5:Y:S01]  /*125e0*/  LDL.LU R174, [R1+0xb8] ;  /* 0x0000b80001ae7983 */ /* 0x000f620000300800 */
[----:B------:R-:W-:-:S03]  /*125f0*/  MOV R195, R170 ;  /* 0x000000aa00c37202 */ /* 0x000fc60000000f00 */
[----:B------:R-:W5:Y:S01]  /*12600*/  LDL.LU R173, [R1+0xac] ;  /* 0x0000ac0001ad7983 */ /* 0x000f620000300800 */
[----:B------:R-:W-:-:S03]  /*12610*/  MOV R189, R169 ;  /* 0x000000a900bd7202 */ /* 0x000fc60000000f00 */
[----:B------:R-:W5:Y:S01]  /*12620*/  LDL.LU R172, [R1+0xa8] ;  /* 0x0000a80001ac7983 */ /* 0x000f620000300800 */
[----:B------:R-:W-:Y:S01]  /*12630*/  FSEL R136, R10, R136, P3 ;  /* 0x000000880a887208 */ /* 0x000fe20001800000 */
[----:B------:R-:W-:Y:S02]  /*12640*/  FMUL R6, R9, R146 ;  /* 0x0000009209067220 */ /* 0x000fe40000400000 */
[----:B------:R-:W5:Y:S01]  /*12650*/  LDL.LU R171, [R1+0x9c] ;  /* 0x00009c0001ab7983 */ /* 0x000f620000300800 */
[----:B------:R-:W-:Y:S01]  /*12660*/  MOV R143, R168 ;  /* 0x000000a8008f7202 */ /* 0x000fe20000000f00 */
[----:B------:R-:W-:Y:S02]  /*12670*/  FMUL R10, R133, 0.25 ;  /* 0x3e800000850a7820 */ /* 0x000fe40000400000 */
[----:B------:R-:W5:Y:S01]  /*12680*/  LDL.LU R170, [R1+0x98] ;  /* 0x0000980001aa7983 */ /* 0x000f620000300800 */
[----:B------:R-:W-:Y:S01]  /*12690*/  FMUL R7, R9, R147 ;  /* 0x0000009309077220 */ /* 0x000fe20000400000 */
[----:B------:R-:W-:-:S02]  /*126a0*/  MOV R146, R167 ;  /* 0x000000a700927202 */ /* 0x000fc40000000f00 */
[----:B------:R-:W5:Y:S01]  /*126b0*/  LDL.LU R169, [R1+0x8c] ;  /* 0x00008c0001a97983 */ /* 0x000f620000300800 */
[----:B------:R-:W-:-:S03]  /*126c0*/  MOV R147, R166 ;  /* 0x000000a600937202 */ /* 0x000fc60000000f00 */
[----:B------:R-:W5:Y:S01]  /*126d0*/  LDL.LU R168, [R1+0x88] ;  /* 0x0000880001a87983 */ /* 0x000f620000300800 */
[----:B------:R-:W-:-:S03]  /*126e0*/  MOV R13, R165 ;  /* 0x000000a5000d7202 */ /* 0x000fc60000000f00 */
[----:B------:R-:W5:Y:S01]  /*126f0*/  LDL.LU R167, [R1+0x7c] ;  /* 0x00007c0001a77983 */ /* 0x000f620000300800 */
[----:B------:R-:W-:-:S03]  /*12700*/  MOV R14, R164 ;  /* 0x000000a4000e7202 */ /* 0x000fc60000000f00 */
[----:B------:R-:W5:Y:S01]  /*12710*/  LDL.LU R166, [R1+0x78] ;  /* 0x0000780001a67983 */ /* 0x000f620000300800 */
[----:B------:R-:W-:Y:S02]  /*12720*/  MOV R243, R163 ;  /* 0x000000a300f37202 */ /* 0x000fe40000000f00 */
[----:B------:R-:W-:Y:S01]  /*12730*/  FSEL R133, R10, R133, P3 ;  /* 0x000000850a857208 */ /* 0x000fe20001800000 */
[----:B------:R-:W5:Y:S01]  /*12740*/  LDL.LU R165, [R1+0x6c] ;  /* 0x00006c0001a57983 */ /* 0x000f620000300800 */
[----:B------:R-:W-:Y:S01]  /*12750*/  MOV R228, R162 ;  /* 0x000000a200e47202 */ /* 0x000fe20000000f00 */
[----:B------:R-:W-:Y:S02]  /*12760*/  FMUL R10, R132, 0.25 ;  /* 0x3e800000840a7820 */ /* 0x000fe40000400000 */
[----:B------:R-:W5:Y:S01]  /*12770*/  LDL.LU R164, [R1+0x68] ;  /* 0x0000680001a47983 */ /* 0x000f620000300800 */
[----:B------:R-:W-:-:S03]  /*12780*/  MOV R225, R161 ;  /* 0x000000a100e17202 */ /* 0x000fc60000000f00 */
        /* <DEDUP_REMOVED lines=12> */
[----:B------:R-:W2:Y:S01]  /*12850*/  LDL.LU R16, [R1+0x38] ;  /* 0x0000380001107983 */ /* 0x000ea20000300800 */
[----:B------:R-:W-:-:S03]  /*12860*/  MOV R209, R157 ;  /* 0x0000009d00d17202 */ /* 0x000fc60000000f00 */
[----:B------:R-:W3:Y:S01]  /*12870*/  LDL.LU R17, [R1+0x2c] ;  /* 0x00002c0001117983 */ /* 0x000ee20000300800 */
[----:B------:R-:W-:-:S03]  /*12880*/  MOV R198, R156 ;  /* 0x0000009c00c67202 */ /* 0x000fc60000000f00 */
[----:B------:R-:W5:Y:S01]  /*12890*/  LDL.LU R158, [R1+0x28] ;  /* 0x00002800019e7983 */ /* 0x000f620000300800 */
[----:B------:R-:W-:-:S03]  /*128a0*/  MOV R194, R154 ;  /* 0x0000009a00c27202 */ /* 0x000fc60000000f00 */
[----:B------:R-:W5:Y:S01]  /*128b0*/  LDL.LU R157, [R1+0x1c] ;  /* 0x00001c00019d7983 */ /* 0x000f620000300800 */
[----:B------:R-:W-:-:S03]  /*128c0*/  MOV R191, R18 ;  /* 0x0000001200bf7202 */ /* 0x000fc60000000f00 */
[----:B------:R-:W5:Y:S01]  /*128d0*/  LDL.LU R156, [R1+0x18] ;  /* 0x00001800019c7983 */ /* 0x000f620000300800 */
[----:B------:R-:W-:Y:S01]  /*128e0*/  FSEL R129, R10, R129, P3 ;  /* 0x000000810a817208 */ /* 0x000fe20001800000 */
[----:B------:R-:W-:Y:S02]  /*128f0*/  FMUL R10, R128, 0.25 ;  /* 0x3e800000800a7820 */ /* 0x000fe40000400000 */
[----:B------:R-:W4:Y:S04]  /*12900*/  LDL.LU R154, [R1+0xc] ;  /* 0x00000c00019a7983 */ /* 0x000f280000300800 */
[----:B------:R-:W2:Y:S01]  /*12910*/  LDL.LU R18, [R1] ;  /* 0x0000000001127983 */ /* 0x000ea20000300800 */
[----:B------:R-:W-:Y:S02]  /*12920*/  MOV R192, R19 ;  /* 0x0000001300c07202 */ /* 0x000fe40000000f00 */
[----:B------:R-:W-:Y:S01]  /*12930*/  FSEL R128, R10, R128, P3 ;  /* 0x000000800a807208 */ /* 0x000fe20001800000 */
[----:B------:R-:W3:Y:S01]  /*12940*/  LDL.LU R19, [R1+0x24] ;  /* 0x0000240001137983 */ /* 0x000ee20000300800 */
[----:B------:R-:W-:Y:S01]  /*12950*/  FMUL R10, R125, 0.25 ;  /* 0x3e8000007d0a7820 */ /* 0x000fe20000400000 */
[----:B------:R-:W-:-:S02]  /*12960*/  MOV R187, R15 ;  /* 0x0000000f00bb7202 */ /* 0x000fc40000000f00 */
[----:B------:R-:W5:Y:S02]  /*12970*/  LDL.LU R15, [R1+0x20] ;  /* 0x00002000010f7983 */ /* 0x000f640000300800 */
[----:B------:R-:W-:Y:S01]  /*12980*/  FSEL R125, R10, R125, P3 ;  /* 0x0000007d0a7d7208 */ /* 0x000fe20001800000 */
[----:B------:R-:W-:Y:S01]  /*12990*/  FMUL R10, R124, 0.25 ;  /* 0x3e8000007c0a7820 */ /* 0x000fe20000400000 */
[----:B------:R-:W-:Y:S02]  /*129a0*/  MOV R193, R153 ;  /* 0x0000009900c17202 */ /* 0x000fe40000000f00 */
[----:B------:R-:W4:Y:S02]  /*129b0*/  LDL.LU R153, [R1+0x14] ;  /* 0x0000140001997983 */ /* 0x000f240000300800 */
        /* <DEDUP_REMOVED lines=88> */
[----:B------:R-:W-:-:S04]  /*12f40*/  @!P4 FMUL R142, R142, 16777216 ;  /* 0x4b8000008e8ec820 */ /* 0x000fc80000400000 */
[----:B------:R-:W-:Y:S01]  /*12f50*/  FSEL R36, R10, R36, P3 ;  /* 0x000000240a247208 */ /* 0x000fe20001800000 */
[----:B------:R-:W-:Y:S01]  /*12f60*/  FMUL R10, R33, 0.25 ;  /* 0x3e800000210a7820 */ /* 0x000fe20000400000 */
[----:B------:R-:W-:Y:S01]  /*12f70*/  FMUL R220, R9, R142 ;  /* 0x0000008e09dc7220 */ /* 0x000fe20000400000 */
[----:B------:R-:W-:Y:S01]  /*12f80*/  @!P4 FMUL R39, R39, 16777216 ;  /* 0x4b8000002727c820 */ /* 0x000fe20000400000 */
[----:B------:R-:W-:Y:S02]  /*12f90*/  MOV R142, R199 ;  /* 0x000000c7008e7202 */ /* 0x000fe40000000f00 */
[----:B------:R-:W-:Y:S01]  /*12fa0*/  FSEL R33, R10, R33, P3 ;  /* 0x000000210a217208 */ /* 0x000fe20001800000 */
[----:B------:R-:W-:Y:S01]  /*12fb0*/  FMUL R10, R32, 0.25 ;  /* 0x3e800000200a7820 */ /* 0x000fe20000400000 */
[----:B------:R-:W-:Y:S01]  /*12fc0*/  FMUL R151, R9, R39 ;  /* 0x0000002709977220 */ /* 0x000fe20000400000 */
[----:B------:R-:W-:Y:S01]  /*12fd0*/  FMUL R39, R142, 0.25 ;  /* 0x3e8000008e277820 */ /* 0x000fe20000400000 */
[----:B------:R-:W-:Y:S01]  /*12fe0*/  FMUL R11, R28, 0.25 ;  /* 0x3e8000001c0b7820 */ /* 0x000fe20000400000 */
[----:B------:R-:W-:Y:S01]  /*12ff0*/  FMUL R12, R25, 0.25 ;  /* 0x3e800000190c7820 */ /* 0x000fe20000400000 */
[----:B------:R-:W-:Y:S01]  /*13000*/  FSEL R32, R10, R32, P3 ;  /* 0x000000200a207208 */ /* 0x000fe20001800000 */
[----:B------:R-:W-:Y:S01]  /*13010*/  FMUL R10, R29, 0.25 ;  /* 0x3e8000001d0a7820 */ /* 0x000fe20000400000 */
[----:B------:R-:W-:-:S02]  /*13020*/  FSETP.GT.AND P5, PT, |R5|, 8.50705917302346158658e+37, PT ;  /* 0x7e8000000500780b */ /* 0x000fc40003fa4200 */
[C---:B------:R-:W-:Y:S01]  /*13030*/  FSETP.GEU.AND P6, PT, |R3|.reuse, 1.175494350822287508e-38, PT ;  /* 0x008000000300780b */ /* 0x040fe20003fce200 */
[----:B------:R-:W-:Y:S01]  /*13040*/  @P3 FMUL R3, R3, 0.25 ;  /* 0x3e80000003033820 */ /* 0x000fe20000400000 */
[----:B------:R-:W-:Y:S02]  /*13050*/  FSEL R39, R39, R142, P5 ;  /* 0x0000008e27277208 */ /* 0x000fe40002800000 */
[----:B------:R-:W-:Y:S01]  /*13060*/  FSEL R10, R10, R29, P3 ;  /* 0x0000001d0a0a7208 */ /* 0x000fe20001800000 */
[----:B--2---:R-:W-:Y:S01]  /*13070*/  FMUL R142, R18, 0.25 ;  /* 0x3e800000128e7820 */ /* 0x004fe20000400000 */
[----:B------:R-:W-:Y:S02]  /*13080*/  FSEL R11, R11, R28, P3 ;  /* 0x0000001c0b0b7208 */ /* 0x000fe40001800000 */
[----:B------:R-:W-:Y:S02]  /*13090*/  FSEL R25, R12, R25, P3 ;  /* 0x000000190c197208 */ /* 0x000fe40001800000 */
[----:B------:R-:W-:-:S04]  /*130a0*/  FSETP.GT.AND P3, PT, |R8|, 8.50705917302346158658e+37, PT ;  /* 0x7e8000000800780b */ /* 0x000fc80003f64200 */
[----:B------:R-:W-:Y:S01]  /*130b0*/  FSEL R142, R142, R18, P3 ;  /* 0x000000128e8e7208 */ /* 0x000fe20001800000 */
[----:B---3--:R-:W-:-:S05]  /*130c0*/  FMUL R18, R19, 0.25 ;  /* 0x3e80000013127820 */ /* 0x008fca0000400000 */
[----:B------:R-:W-:Y:S01]  /*130d0*/  FSEL R18, R18, R19, P3 ;  /* 0x0000001312127208 */ /* 0x000fe20001800000 */
[----:B-----5:R-:W-:-:S05]  /*130e0*/  FMUL R19, R15, 0.25 ;  /* 0x3e8000000f137820 */ /* 0x020fca0000400000 */
[----:B------:R-:W-:Y:S01]  /*130f0*/  FSEL R19, R19, R15, P3 ;  /* 0x0000000f13137208 */ /* 0x000fe20001800000 */
[----:B----4-:R-:W-:Y:S01]  /*13100*/  FMUL R15, R153, 0.25 ;  /* 0x3e800000990f7820 */ /* 0x010fe20000400000 */
[----:B------:R-:W-:Y:S02]  /*13110*/  MOV R197, R155 ;  /* 0x0000009b00c57202 */ /* 0x000fe40000000f00 */
[----:B------:R-:W2:Y:S02]  /*13120*/  LDL.LU R155, [R1+0x4] ;  /* 0x00000400019b7983 */ /* 0x000ea40000300800 */
[----:B------:R-:W-:Y:S02]  /*13130*/  FSEL R15, R15, R153, P3 ;  /* 0x000000990f0f7208 */ /* 0x000fe40001800000 */
[----:B------:R-:W3:Y:S01]  /*13140*/  LDL.LU R153, [R1+0x10] ;  /* 0x0000100001997983 */ /* 0x000ee20000300800 */
[----:B------:R-:W-:Y:S01]  /*13150*/  FMUL R12, R20, 0.25 ;  /* 0x3e800000140c7820 */ /* 0x000fe20000400000 */
[----:B------:R-:W-:Y:S01]  /*13160*/  @!P4 FMUL R139, R139, 16777216 ;  /* 0x4b8000008b8bc820 */ /* 0x000fe20000400000 */
[----:B------:R-:W-:Y:S01]  /*13170*/  @!P4 FMUL R150, R150, 16777216 ;  /* 0x4b8000009696c820 */ /* 0x000fe20000400000 */
[----:B------:R-:W-:-:S02]  /*13180*/  @!P4 FMUL R38, R38, 16777216 ;  /* 0x4b8000002626c820 */ /* 0x000fc40000400000 */
[----:B------:R-:W-:Y:S01]  /*13190*/  FSEL R12, R12, R20, P5 ;  /* 0x000000140c0c7208 */ /* 0x000fe20002800000 */
[----:B------:R-:W-:Y:S01]  /*131a0*/  FMUL R213, R9, R139 ;  /* 0x0000008b09d57220 */ /* 0x000fe20000400000 */
[----:B------:R-:W-:Y:S01]  /*131b0*/  FMUL R20, R21, 0.25 ;  /* 0x3e80000015147820 */ /* 0x000fe20000400000 */
[----:B------:R-:W-:Y:S01]  /*131c0*/  MOV R139, R196 ;  /* 0x000000c4008b7202 */ /* 0x000fe20000000f00 */
[----:B------:R-:W-:Y:S01]  /*131d0*/  @!P4 FMUL R138, R138, 16777216 ;  /* 0x4b8000008a8ac820 */ /* 0x000fe20000400000 */
[----:B------:R-:W-:Y:S01]  /*131e0*/  @!P4 FMUL R135, R135, 16777216 ;  /* 0x4b8000008787c820 */ /* 0x000fe20000400000 */
[----:B------:R-:W-:Y:S01]  /*131f0*/  @!P4 FMUL R134, R134, 16777216 ;  /* 0x4b8000008686c820 */ /* 0x000fe20000400000 */
[----:B------:R-:W-:Y:S01]  /*13200*/  FMUL R0, R9, R150 ;  /* 0x0000009609007220 */ /* 0x000fe20000400000 */
[----:B------:R-:W-:Y:S01]  /*13210*/  @!P4 FMUL R131, R131, 16777216 ;  /* 0x4b8000008383c820 */ /* 0x000fe20000400000 */
        /* <DEDUP_REMOVED lines=50> */
[----:B------:R-:W-:Y:S01]  /*13540*/  FMUL R150, R9, R38 ;  /* 0x0000002609967220 */ /* 0x000fe20000400000 */
[----:B------:R-:W-:Y:S01]  /*13550*/  FSEL R20, R20, R21, P5 ;  /* 0x0000001514147208 */ /* 0x000fe20002800000 */
[----:B------:R-:W-:Y:S01]  /*13560*/  @!P4 FMUL R26, R26, 16777216 ;  /* 0x4b8000001a1ac820 */ /* 0x000fe20000400000 */
[----:B------:R-:W-:Y:S01]  /*13570*/  FMUL R21, R22, 0.25 ;  /* 0x3e80000016157820 */ /* 0x000fe20000400000 */
[----:B------:R-:W-:Y:S01]  /*13580*/  FMUL R38, R139, 0.25 ;  /* 0x3e8000008b267820 */ /* 0x000fe20000400000 */
[C---:B------:R-:W-:Y:S01]  /*13590*/  FMUL R215, R9.reuse, R138 ;  /* 0x0000008a09d77220 */ /* 0x040fe20000400000 */
[C---:B0-----:R-:W-:Y:S01]  /*135a0*/  FMUL R4, R9.reuse, R135 ;  /* 0x0000008709047220 */ /* 0x041fe20000400000 */
[C---:B------:R-:W-:Y:S01]  /*135b0*/  FMUL R252, R9.reuse, R134 ;  /* 0x0000008609fc7220 */ /* 0x040fe20000400000 */
[----:B------:R-:W-:Y:S01]  /*135c0*/  MOV R138, R195 ;  /* 0x000000c3008a7202 */ /* 0x000fe20000000f00 */
[C---:B------:R-:W-:Y:S01]  /*135d0*/  FMUL R251, R9.reuse, R131 ;  /* 0x0000008309fb7220 */ /* 0x040fe20000400000 */
[----:B------:R-:W-:Y:S01]  /*135e0*/  MOV R135, R189 ;  /* 0x000000bd00877202 */ /* 0x000fe20000000f00 */
[C---:B------:R-:W-:Y:S01]  /*135f0*/  FMUL R250, R9.reuse, R130 ;  /* 0x0000008209fa7220 */ /* 0x040fe20000400000 */
[----:B------:R-:W-:Y:S01]  /*13600*/  MOV R134, R152 ;  /* 0x0000009800867202 */ /* 0x000fe20000000f00 */
[C---:B------:R-:W-:Y:S01]  /*13610*/  FMUL R249, R9.reuse, R127 ;  /* 0x0000007f09f97220 */ /* 0x040fe20000400000 */
        /* <DEDUP_REMOVED lines=48> */
[----:B------:R-:W-:Y:S01]  /*13920*/  FMUL R9, R9, R26 ;  /* 0x0000001a09097220 */ /* 0x000fe20000400000 */
[----:B------:R-:W-:Y:S01]  /*13930*/  FSEL R21, R21, R22, P5 ;  /* 0x0000001615157208 */ /* 0x000fe20002800000 */
[----:B------:R-:W-:Y:S01]  /*13940*/  FMUL R26, R154, 0.25 ;  /* 0x3e8000009a1a7820 */ /* 0x000fe20000400000 */
[----:B------:R-:W-:Y:S01]  /*13950*/  FSEL R38, R38, R139, P5 ;  /* 0x0000008b26267208 */ /* 0x000fe20002800000 */
[----:B------:R-:W-:Y:S01]  /*13960*/  FMUL R22, R23, 0.25 ;  /* 0x3e80000017167820 */ /* 0x000fe20000400000 */
[----:B------:R-:W-:-:S02]  /*13970*/  FMUL R139, R16, 0.25 ;  /* 0x3e800000108b7820 */ /* 0x000fc40000400000 */
[----:B------:R-:W-:Y:S01]  /*13980*/  FSEL R26, R26, R154, P5 ;  /* 0x0000009a1a1a7208 */ /* 0x000fe20002800000 */
[----:B------:R-:W-:Y:S01]  /*13990*/  FMUL R28, R135, 0.25 ;  /* 0x3e800000871c7820 */ /* 0x000fe20000400000 */
[----:B------:R-:W-:Y:S01]  /*139a0*/  FSEL R22, R22, R23, P5 ;  /* 0x0000001716167208 */ /* 0x000fe20002800000 */
[----:B------:R-:W0:Y:S01]  /*139b0*/  S2R R154, SR_TID.X ;  /* 0x00000000009a7919 */ /* 0x000e220000002100 */
[----:B------:R-:W-:Y:S01]  /*139c0*/  FSEL R139, R139, R16, P5 ;  /* 0x000000108b8b7208 */ /* 0x000fe20002800000 */
[----:B------:R-:W-:Y:S01]  /*139d0*/  FMUL R23, R134, 0.25 ;  /* 0x3e80000086177820 */ /* 0x000fe20000400000 */
[----:B------:R-:W-:Y:S01]  /*139e0*/  FMUL R29, R138, 0.25 ;  /* 0x3e8000008a1d7820 */ /* 0x000fe20000400000 */
[----:B------:R-:W-:Y:S01]  /*139f0*/  FMUL R47, R13, 0.25 ;  /* 0x3e8000000d2f7820 */ /* 0x000fe20000400000 */
[----:B------:R-:W-:Y:S01]  /*13a00*/  FMUL R50, R14, 0.25 ;  /* 0x3e8000000e327820 */ /* 0x000fe20000400000 */
[----:B------:R-:W-:Y:S01]  /*13a10*/  FMUL R16, R17, 0.25 ;  /* 0x3e80000011107820 */ /* 0x000fe20000400000 */
[----:B------:R-:W-:Y:S01]  /*13a20*/  FSEL R23, R23, R134, P5 ;  /* 0x0000008617177208 */ /* 0x000fe20002800000 */
        /* <DEDUP_REMOVED lines=11> */
[----:B------:R-:W-:Y:S01]  /*13ae0*/  FSETP.GEU.AND P4, PT, |R5|, 1.175494350822287508e-38, PT ;  /* 0x008000000500780b */ /* 0x000fe20003f8e200 */
[----:B------:R-:W-:Y:S01]  /*13af0*/  FMUL R58, R212, 0.25 ;  /* 0x3e800000d43a7820 */ /* 0x000fe20000400000 */
        /* <DEDUP_REMOVED lines=43> */
[----:B------:R-:W-:Y:S01]  /*13db0*/  FSEL R42, R42, R143, P5 ;  /* 0x0000008f2a2a7208 */ /* 0x000fe20002800000 */
[----:B------:R-:W-:Y:S01]  /*13dc0*/  @P5 FMUL R5, R5, 0.25 ;  /* 0x3e80000005055820 */ /* 0x000fe20000400000 */
[----:B------:R-:W-:-:S02]  /*13dd0*/  FSEL R43, R43, R146, P5 ;  /* 0x000000922b2b7208 */ /* 0x000fc40002800000 */
[----:B------:R-:W-:Y:S02]  /*13de0*/  FSEL R46, R46, R147, P5 ;  /* 0x000000932e2e7208 */ /* 0x000fe40002800000 */
[----:B------:R-:W-:Y:S02]  /*13df0*/  FSEL R51, R51, R243, P5 ;  /* 0x000000f333337208 */ /* 0x000fe40002800000 */
[----:B------:R-:W-:Y:S02]  /*13e00*/  FSEL R54, R54, R228, P5 ;  /* 0x000000e436367208 */ /* 0x000fe40002800000 */
[----:B------:R-:W-:Y:S02]  /*13e10*/  FSEL R55, R55, R225, P5 ;  /* 0x000000e137377208 */ /* 0x000fe40002800000 */
[----:B------:R-:W-:Y:S02]  /*13e20*/  FSEL R58, R58, R212, P5 ;  /* 0x000000d43a3a7208 */ /* 0x000fe40002800000 */
        /* <DEDUP_REMOVED lines=43> */
[C---:B------:R-:W-:Y:S01]  /*140e0*/  FSETP.GEU.AND P5, PT, |R8|.reuse, 1.175494350822287508e-38, PT ;  /* 0x008000000800780b */ /* 0x040fe20003fae200 */
[----:B------:R-:W-:Y:S01]  /*140f0*/  @!P4 FMUL R5, R5, 16777216 ;  /* 0x4b8000000505c820 */ /* 0x000fe20000400000 */
[----:B------:R-:W-:Y:S01]  /*14100*/  @!P6 FMUL R3, R3, 16777216 ;  /* 0x4b8000000303e820 */ /* 0x000fe20000400000 */
[----:B------:R-:W-:-:S03]  /*14110*/  @P3 FMUL R8, R8, 0.25 ;  /* 0x3e80000008083820 */ /* 0x000fc60000400000 */
[----:B------:R-:W1:Y:S01]  /*14120*/  MUFU.RCP R143, R3 ;  /* 0x00000003008f7308 */ /* 0x000e620000001000 */
[----:B---3--:R-:W-:-:S06]  /*14130*/  FMUL R146, R153, 0.25 ;  /* 0x3e80000099927820 */ /* 0x008fcc0000400000 */
[----:B------:R-:W-:Y:S01]  /*14140*/  @!P5 FMUL R8, R8, 16777216 ;  /* 0x4b8000000808d820 */ /* 0x000fe20000400000 */
[----:B------:R-:W3:Y:S01]  /*14150*/  MUFU.RCP R5, R5 ;  /* 0x0000000500057308 */ /* 0x000ee20000001000 */
[----:B------:R-:W-:Y:S01]  /*14160*/  FSEL R146, R146, R153, P3 ;  /* 0x0000009992927208 */ /* 0x000fe20001800000 */
[----:B--2---:R-:W-:Y:S01]  /*14170*/  FMUL R153, R155, 0.25 ;  /* 0x3e8000009b997820 */ /* 0x004fe20000400000 */
[----:B0-----:R-:W-:-:S05]  /*14180*/  SHF.L.U32 R147, R154, 0x4, RZ ;  /* 0x000000049a937819 */ /* 0x001fca00000006ff */
[----:B------:R0:W2:Y:S01]  /*14190*/  MUFU.RCP R3, R8 ;  /* 0x0000000800037308 */ /* 0x0000a20000001000 */
[----:B------:R-:W-:Y:S01]  /*141a0*/  LOP3.LUT R147, R147, 0xf0, RZ, 0xc0, !PT ;  /* 0x000000f093937812 */ /* 0x000fe200078ec0ff */
[----:B------:R-:W-:Y:S01]  /*141b0*/  @!P6 FMUL R25, R25, 16777216 ;  /* 0x4b8000001919e820 */ /* 0x000fe20000400000 */
[----:B------:R-:W-:Y:S02]  /*141c0*/  FSEL R153, R153, R155, P3 ;  /* 0x0000009b99997208 */ /* 0x000fe40001800000 */
[----:B0-----:R-:W-:Y:S01]  /*141d0*/  SHF.L.U32 R8, R154, 0x7, RZ ;  /* 0x000000079a087819 */ /* 0x001fe200000006ff */
[----:B------:R-:W-:-:S03]  /*141e0*/  @!P4 FMUL R26, R26, 16777216 ;  /* 0x4b8000001a1ac820 */ /* 0x000fc60000400000 */
[----:B------:R-:W-:Y:S01]  /*141f0*/  LOP3.LUT R8, R8, 0x800, RZ, 0xc0, !PT ;  /* 0x0000080008087812 */ /* 0x000fe200078ec0ff */
[----:B------:R-:W-:-:S03]  /*14200*/  @!P6 FMUL R24, R24, 16777216 ;  /* 0x4b8000001818e820 */ /* 0x000fc60000400000 */
[----:B------:R-:W-:Y:S01]  /*14210*/  IADD3 R8, R8, UR4, R147 ;  /* 0x0000000408087c10 */ /* 0x000fe2000fffe093 */
[----:B-1----:R-:W-:Y:S01]  /*14220*/  FMUL R147, R143, R25 ;  /* 0x000000198f937220 */ /* 0x002fe20000400000 */
[----:B---3--:R-:W-:Y:S01]  /*14230*/  FMUL R25, R5, R26 ;  /* 0x0000001a05197220 */ /* 0x008fe20000400000 */
[----:B------:R-:W-:Y:S01]  /*14240*/  @!P5 FMUL R153, R153, 16777216 ;  /* 0x4b8000009999d820 */ /* 0x000fe20000400000 */
[----:B------:R-:W-:Y:S01]  /*14250*/  @!P5 FMUL R142, R142, 16777216 ;  /* 0x4b8000008e8ed820 */ /* 0x000fe20000400000 */
[----:B------:R-:W-:Y:S01]  /*14260*/  FMUL R26, R143, R24 ;  /* 0x000000188f1a7220 */ /* 0x000fe20000400000 */
[----:B------:R-:W-:Y:S01]  /*14270*/  @!P4 FMUL R12, R12, 16777216 ;  /* 0x4b8000000c0cc820 */ /* 0x000fe20000400000 */
[C---:B--2---:R-:W-:Y:S01]  /*14280*/  FMUL R153, R3.reuse, R153 ;  /* 0x0000009903997220 */ /* 0x044fe20000400000 */
[----:B------:R-:W-:Y:S02]  /*14290*/  FMUL R142, R3, R142 ;  /* 0x0000008e038e7220 */ /* 0x000fe40000400000 */
[----:B------:R-:W-:-:S02]  /*142a0*/  F2FP.BF16.F32.PACK_AB R26, R147, R26 ;  /* 0x0000001a931a723e */ /* 0x000fc400000010ff */
[----:B------:R-:W-:Y:S01]  /*142b0*/  SHF.L.U32 R147, R154, 0x3, RZ ;  /* 0x000000039a937819 */ /* 0x000fe200000006ff */
[----:B------:R-:W-:Y:S01]  /*142c0*/  FMUL R12, R5, R12 ;  /* 0x0000000c050c7220 */ /* 0x000fe20000400000 */
[----:B------:R-:W-:Y:S02]  /*142d0*/  F2FP.BF16.F32.PACK_AB R24, R153, R142 ;  /* 0x0000008e9918723e */ /* 0x000fe400000010ff */
[----:B------:R-:W-:Y:S02]  /*142e0*/  LOP3.LUT R142, R147, 0x700, RZ, 0xc0, !PT ;  /* 0x00000700938e7812 */ /* 0x000fe400078ec0ff */
[----:B------:R-:W-:Y:S02]  /*142f0*/  F2FP.BF16.F32.PACK_AB R25, R25, R12 ;  /* 0x0000000c1919723e */ /* 0x000fe400000010ff */
[----:B------:R-:W-:Y:S02]  /*14300*/  F2FP.BF16.F32.PACK_AB R27, R27, R9 ;  /* 0x000000091b1b723e */ /* 0x000fe400000010ff */
[----:B------:R-:W-:-:S05]  /*14310*/  IADD3 R142, R142, R8, RZ ;  /* 0x000000088e8e7210 */ /* 0x000fca0007ffe0ff */
[----:B------:R0:W-:Y:S01]  /*14320*/  STSM.16.M88.4 [R142], R24 ;  /* 0x000000188e007844 */ /* 0x0001e20000000200 */
[----:B------:R-:W-:Y:S01]  /*14330*/  @!P4 FMUL R13, R13, 16777216 ;  /* 0x4b8000000d0dc820 */ /* 0x000fe20000400000 */
[----:B------:R-:W-:Y:S01]  /*14340*/  @!P4 FMUL R14, R14, 16777216 ;  /* 0x4b8000000e0ec820 */ /* 0x000fe20000400000 */
[----:B------:R-:W-:Y:S02]  /*14350*/  @!P5 FMUL R15, R15, 16777216 ;  /* 0x4b8000000f0fd820 */ /* 0x000fe40000400000 */
[C---:B------:R-:W-:Y:S01]  /*14360*/  FMUL R9, R5.reuse, R13 ;  /* 0x0000000d05097220 */ /* 0x040fe20000400000 */
[----:B------:R-:W-:Y:S01]  /*14370*/  FMUL R14, R5, R14 ;  /* 0x0000000e050e7220 */ /* 0x000fe20000400000 */
[----:B------:R-:W-:Y:S01]  /*14380*/  FMUL R8, R3, R15 ;  /* 0x0000000f03087220 */ /* 0x000fe20000400000 */
[----:B0-----:R-:W-:Y:S01]  /*14390*/  LOP3.LUT R24, R154, 0xff, RZ, 0xc0, !PT ;  /* 0x000000ff9a187812 */ /* 0x001fe200078ec0ff */
[----:B------:R-:W-:Y:S01]  /*143a0*/  @!P6 FMUL R10, R10, 16777216 ;  /* 0x4b8000000a0ae820 */ /* 0x000fe20000400000 */
[----:B------:R-:W-:Y:S01]  /*143b0*/  @!P6 FMUL R11, R11, 16777216 ;  /* 0x4b8000000b0be820 */ /* 0x000fe20000400000 */
[----:B------:R-:W-:Y:S01]  /*143c0*/  @!P5 FMUL R146, R146, 16777216 ;  /* 0x4b8000009292d820 */ /* 0x000fe20000400000 */
[----:B------:R-:W-:Y:S01]  /*143d0*/  LEA R24, R24, UR4, 0x4 ;  /* 0x0000000418187c11 */ /* 0x000fe2000f8e20ff */
[----:B------:R-:W-:Y:S01]  /*143e0*/  @!P4 FMUL R16, R16, 16777216 ;  /* 0x4b8000001010c820 */ /* 0x000fe20000400000 */
[----:B------:R-:W-:Y:S01]  /*143f0*/  F2FP.BF16.F32.PACK_AB R9, R9, R14 ;  /* 0x0000000e0909723e */ /* 0x000fe200000010ff */
[----:B------:R-:W-:Y:S01]  /*14400*/  BAR.SYNC.DEFER_BLOCKING 0x0 ;  /* 0x0000000000007b1d */ /* 0x000fe20000010000 */
[C---:B------:R-:W-:Y:S01]  /*14410*/  FMUL R10, R143.reuse, R10 ;  /* 0x0000000a8f0a7220 */ /* 0x040fe20000400000 */
[----:B------:R-:W-:Y:S01]  /*14420*/  FMUL R11, R143, R11 ;  /* 0x0000000b8f0b7220 */ /* 0x000fe20000400000 */
[----:B------:R-:W-:Y:S01]  /*14430*/  FMUL R146, R3, R146 ;  /* 0x0000009203927220 */ /* 0x000fe20000400000 */
[----:B------:R-:W-:Y:S01]  /*14440*/  @!P4 FMUL R17, R17, 16777216 ;  /* 0x4b8000001111c820 */ /* 0x000fe20000400000 */
[----:B------:R-:W-:Y:S01]  /*14450*/  @!P5 FMUL R18, R18, 16777216 ;  /* 0x4b8000001212d820 */ /* 0x000fe20000400000 */
[----:B------:R-:W-:Y:S01]  /*14460*/  @!P5 FMUL R19, R19, 16777216 ;  /* 0x4b8000001313d820 */ /* 0x000fe20000400000 */
[----:B------:R-:W-:Y:S01]  /*14470*/  @!P6 FMUL R33, R33, 16777216 ;  /* 0x4b8000002121e820 */ /* 0x000fe20000400000 */
[----:B------:R-:W2:Y:S04]  /*14480*/  LDL.LU R25, [R1+0x1e0] ;  /* 0x0001e00001197983 */ /* 0x000ea80000300800 */
[----:B------:R-:W0:Y:S01]  /*14490*/  LDS.128 R12, [R24] ;  /* 0x00000000180c7984 */ /* 0x000e220000000c00 */
[----:B------:R-:W-:-:S02]  /*144a0*/  F2FP.BF16.F32.PACK_AB R10, R10, R11 ;  /* 0x0000000b0a0a723e */ /* 0x000fc400000010ff */
[----:B------:R-:W-:Y:S01]  /*144b0*/  F2FP.BF16.F32.PACK_AB R8, R8, R146 ;  /* 0x000000920808723e */ /* 0x000fe200000010ff */
[----:B------:R-:W-:Y:S01]  /*144c0*/  FMUL R19, R3, R19 ;  /* 0x0000001303137220 */ /* 0x000fe20000400000 */
[----:B------:R-:W-:Y:S01]  /*144d0*/  F2FP.BF16.F32.PACK_AB R11, R31, R30 ;  /* 0x0000001e1f0b723e */ /* 0x000fe200000010ff */
[----:B------:R-:W-:Y:S01]  /*144e0*/  BAR.SYNC.DEFER_BLOCKING 0x0 ;  /* 0x0000000000007b1d */ /* 0x000fe20000010000 */
[----:B------:R-:W-:Y:S01]  /*144f0*/  FMUL R17, R5, R17 ;  /* 0x0000001105117220 */ /* 0x000fe20000400000 */
[----:B------:R-:W-:-:S04]  /*14500*/  @!P6 FMUL R32, R32, 16777216 ;  /* 0x4b8000002020e820 */ /* 0x000fc80000400000 */
[----:B------:R-:W3:Y:S04]  /*14510*/  LDL.LU R26, [R1+0x1d4] ;  /* 0x0001d400011a7983 */ /* 0x000ee80000300800 */
[----:B------:R1:W-:Y:S01]  /*14520*/  STSM.16.M88.4 [R142], R8 ;  /* 0x000000088e007844 */ /* 0x0003e20000000200 */
[----:B------:R-:W-:-:S03]  /*14530*/  FMUL R32, R143, R32 ;  /* 0x000000208f207220 */ /* 0x000fc60000400000 */
[----:B------:R-:W4:Y:S04]  /*14540*/  LDL.LU R27, [R1+0x1d0] ;  /* 0x0001d000011b7983 */ /* 0x000f280000300800 */
[----:B------:R-:W5:Y:S04]  /*14550*/  LDL.LU R30, [R1+0x1c4] ;  /* 0x0001c400011e7983 */ /* 0x000f680000300800 */
[----:B------:R-:W5:Y:S01]  /*14560*/  LDL.LU R31, [R1+0x1c0] ;  /* 0x0001c000011f7983 */ /* 0x000f620000300800 */
[----:B-1----:R-:W-:Y:S01]  /*14570*/  FMUL R9, R5, R16 ;  /* 0x0000001005097220 */ /* 0x002fe20000400000 */
[----:B------:R-:W-:Y:S01]  /*14580*/  FMUL R8, R3, R18 ;  /* 0x0000001203087220 */ /* 0x000fe20000400000 */
[----:B------:R-:W-:Y:S01]  /*14590*/  FMUL R10, R143, R33 ;  /* 0x000000218f0a7220 */ /* 0x000fe20000400000 */
[----:B------:R-:W5:Y:S02]  /*145a0*/  LDL.LU R161, [R1+0x170] ;  /* 0x0001700001a17983 */ /* 0x000f640000300800 */
[----:B------:R-:W-:-:S02]  /*145b0*/  F2FP.BF16.F32.PACK_AB R9, R9, R17 ;  /* 0x000000110909723e */ /* 0x000fc400000010ff */
[----:B------:R-:W-:Y:S01]  /*145c0*/  F2FP.BF16.F32.PACK_AB R8, R8, R19 ;  /* 0x000000130808723e */ /* 0x000fe200000010ff */
[----:B------:R-:W-:Y:S01]  /*145d0*/  BAR.SYNC.DEFER_BLOCKING 0x0 ;  /* 0x0000000000007b1d */ /* 0x000fe20000010000 */
[----:B------:R-:W-:Y:S02]  /*145e0*/  F2FP.BF16.F32.PACK_AB R10, R10, R32 ;  /* 0x000000200a0a723e */ /* 0x000fe400000010ff */
[----:B------:R-:W-:-:S03]  /*145f0*/  F2FP.BF16.F32.PACK_AB R11, R35, R34 ;  /* 0x00000022230b723e */ /* 0x000fc600000010ff */
[----:B------:R-:W5:Y:S04]  /*14600*/  LDL.LU R163, [R1+0x164] ;  /* 0x0001640001a37983 */ /* 0x000f680000300800 */
[----:B------:R-:W5:Y:S04]  /*14610*/  LDL.LU R162, [R1+0x160] ;  /* 0x0001600001a27983 */ /* 0x000f680000300800 */
[----:B------:R-:W5:Y:S04]  /*14620*/  LDL.LU R173, [R1+0x154] ;  /* 0x0001540001ad7983 */ /* 0x000f680000300800 */
[----:B------:R-:W5:Y:S04]  /*14630*/  LDL.LU R172, [R1+0x150] ;  /* 0x0001500001ac7983 */ /* 0x000f680000300800 */
[----:B------:R-:W1:Y:S01]  /*14640*/  LDS.128 R16, [R24] ;  /* 0x0000000018107984 */ /* 0x000e620000000c00 */
[----:B------:R-:W-:Y:S01]  /*14650*/  BAR.SYNC.DEFER_BLOCKING 0x0 ;  /* 0x0000000000007b1d */ /* 0x000fe20000010000 */
[----:B------:R-:W-:-:S05]  /*14660*/  SHF.L.U32 R194, R154, 0x2, RZ ;  /* 0x000000029ac27819 */ /* 0x000fca00000006ff */
[----:B------:R-:W5:Y:S04]  /*14670*/  LDL.LU R175, [R1+0x144] ;  /* 0x0001440001af7983 */ /* 0x000f680000300800 */
[----:B------:R-:W5:Y:S04]  /*14680*/  LDL.LU R174, [R1+0x140] ;  /* 0x0001400001ae7983 */ /* 0x000f680000300800 */
[----:B------:R-:W5:Y:S04]  /*14690*/  LDL.LU R181, [R1+0x134] ;  /* 0x0001340001b57983 */ /* 0x000f680000300800 */
[----:B------:R-:W5:Y:S04]  /*146a0*/  LDL.LU R180, [R1+0x130] ;  /* 0x0001300001b47983 */ /* 0x000f680000300800 */
[----:B------:R-:W5:Y:S04]  /*146b0*/  LDL.LU R183, [R1+0x124] ;  /* 0x0001240001b77983 */ /* 0x000f680000300800 */
[----:B------:R0:W-:Y:S04]  /*146c0*/  STSM.16.M88.4 [R142], R8 ;  /* 0x000000088e007844 */ /* 0x0001e80000000200 */
[----:B------:R-:W5:Y:S04]  /*146d0*/  LDL.LU R182, [R1+0x120] ;  /* 0x0001200001b67983 */ /* 0x000f680000300800 */
[----:B------:R-:W5:Y:S01]  /*146e0*/  LDL.LU R153, [R1+0x114] ;  /* 0x0001140001997983 */ /* 0x000f620000300800 */
[----:B------:R-:W-:Y:S01]  /*146f0*/  @!P6 FMUL R149, R149, 16777216 ;  /* 0x4b8000009595e820 */ /* 0x000fe20000400000 */
[----:B------:R-:W-:Y:S01]  /*14700*/  @!P6 FMUL R148, R148, 16777216 ;  /* 0x4b8000009494e820 */ /* 0x000fe20000400000 */
[----:B------:R-:W-:Y:S01]  /*14710*/  @!P6 FMUL R145, R145, 16777216 ;  /* 0x4b8000009191e820 */ /* 0x000fe20000400000 */
[----:B------:R-:W-:Y:S01]  /*14720*/  @!P6 FMUL R144, R144, 16777216 ;  /* 0x4b8000009090e820 */ /* 0x000fe20000400000 */
[----:B0-----:R-:W-:-:S02]  /*14730*/  SHF.R.U32.HI R8, RZ, 0x1, R154 ;  /* 0x00000001ff087819 */ /* 0x001fc4000001169a */
[----:B------:R-:W5:Y:S01]  /*14740*/  LDL.LU R154, [R1+0x110] ;  /* 0x00011000019a7983 */ /* 0x000f620000300800 */
[----:B------:R-:W-:Y:S01]  /*14750*/  @!P6 FMUL R141, R141, 16777216 ;  /* 0x4b8000008d8de820 */ /* 0x000fe20000400000 */
[----:B------:R-:W-:Y:S02]  /*14760*/  @!P6 FMUL R140, R140, 16777216 ;  /* 0x4b8000008c8ce820 */ /* 0x000fe40000400000 */
[----:B------:R-:W5:Y:S01]  /*14770*/  LDL.LU R155, [R1+0x100] ;  /* 0x00010000019b7983 */ /* 0x000f620000300800 */
[----:B------:R-:W-:Y:S01]  /*14780*/  @!P6 FMUL R137, R137, 16777216 ;  /* 0x4b8000008989e820 */ /* 0x000fe20000400000 */
[----:B------:R-:W-:Y:S01]  /*14790*/  @!P6 FMUL R136, R136, 16777216 ;  /* 0x4b8000008888e820 */ /* 0x000fe20000400000 */
[----:B------:R-:W-:Y:S01]  /*147a0*/  @!P6 FMUL R133, R133, 16777216 ;  /* 0x4b8000008585e820 */ /* 0x000fe20000400000 */
[----:B------:R-:W2:Y:S01]  /*147b0*/  LDL.LU R198, [R1+0xe4] ;  /* 0x0000e40001c67983 */ /* 0x000ea20000300800 */
        /* <DEDUP_REMOVED lines=49> */
[----:B------:R-:W5:Y:S01]  /*14ad0*/  LDL.LU R197, [R1+0xe0] ;  /* 0x0000e00001c57983 */ /* 0x000f620000300800 */
[----:B------:R-:W-:-:S03]  /*14ae0*/  ISETP.GE.U32.AND P6, PT, R2, 0x7f800000, PT ;  /* 0x7f8000000200780c */ /* 0x000fc60003fc6070 */
[----:B------:R-:W3:Y:S01]  /*14af0*/  LDL.LU R210, [R1+0xc4] ;  /* 0x0000c40001d27983 */ /* 0x000ee20000300800 */
[----:B------:R-:W-:-:S03]  /*14b00*/  LOP3.LUT R147, R147, 0x38, RZ, 0xc0, !PT ;  /* 0x0000003893937812 */ /* 0x000fc600078ec0ff */
[----:B------:R-:W4:Y:S01]  /*14b10*/  LDL.LU R209, [R1+0xc0] ;  /* 0x0000c00001d17983 */ /* 0x000f220000300800 */
[----:B------:R-:W-:-:S03]  /*14b20*/  LOP3.LUT R194, R194, 0x3c0, RZ, 0xc0, !PT ;  /* 0x000003c0c2c27812 */ /* 0x000fc600078ec0ff */
[----:B------:R-:W5:Y:S04]  /*14b30*/  LDL.LU R34, [R1+0xb4] ;  /* 0x0000b40001227983 */ /* 0x000f680000300800 */
[----:B------:R-:W3:Y:S04]  /*14b40*/  LDL.LU R35, [R1+0xb0] ;  /* 0x0000b00001237983 */ /* 0x000ee80000300800 */
[----:B------:R-:W3:Y:S01]  /*14b50*/  LDL.LU R243, [R1+0x50] ;  /* 0x0000500001f37983 */ /* 0x000ee20000300800 */
[----:B------:R-:W-:-:S03]  /*14b60*/  IADD3 R194, R194, UR4, R147 ;  /* 0x00000004c2c27c10 */ /* 0x000fc6000fffe093 */
[----:B------:R-:W3:Y:S01]  /*14b70*/  LDL.LU R228, [R1+0x44] ;  /* 0x0000440001e47983 */ /* 0x000ee20000300800 */
[----:B------:R-:W-:Y:S01]  /*14b80*/  LOP3.LUT R8, R8, 0x4, RZ, 0xc0, !PT ;  /* 0x0000000408087812 */ /* 0x000fe200078ec0ff */
[C---:B------:R-:W-:Y:S02]  /*14b90*/  FMUL R193, R143.reuse, R149 ;  /* 0x000000958fc17220 */ /* 0x040fe40000400000 */
[----:B------:R-:W3:Y:S01]  /*14ba0*/  LDL.LU R225, [R1+0x40] ;  /* 0x0000400001e17983 */ /* 0x000ee20000300800 */
[----:B------:R-:W-:-:S03]  /*14bb0*/  FMUL R177, R143, R128 ;  /* 0x000000808fb17220 */ /* 0x000fc60000400000 */
[----:B------:R-:W3:Y:S01]  /*14bc0*/  LDL.LU R212, [R1+0x34] ;  /* 0x0000340001d47983 */ /* 0x000ee20000300800 */
[----:B------:R-:W-:-:S03]  /*14bd0*/  FMUL R171, R143, R124 ;  /* 0x0000007c8fab7220 */ /* 0x000fc60000400000 */
[----:B------:R-:W3:Y:S01]  /*14be0*/  LDL.LU R211, [R1+0x30] ;  /* 0x0000300001d37983 */ /* 0x000ee20000300800 */
[----:B------:R-:W-:-:S03]  /*14bf0*/  FMUL R165, R143, R112 ;  /* 0x000000708fa57220 */ /* 0x000fc60000400000 */
[----:B------:R-:W3:Y:S01]  /*14c00*/  LDL.LU R149, [R1+0x104] ;  /* 0x0001040001957983 */ /* 0x000ee20000300800 */
[----:B------:R-:W-:Y:S01]  /*14c10*/  IADD3 R194, R8, R194, RZ ;  /* 0x000000c208c27210 */ /* 0x000fe20007ffe0ff */
[C---:B------:R-:W-:Y:S02]  /*14c20*/  FMUL R160, R143.reuse, R108 ;  /* 0x0000006c8fa07220 */ /* 0x040fe40000400000 */
[----:B------:R-:W3:Y:S01]  /*14c30*/  LDL.LU R128, [R1+0x54] ;  /* 0x0000540001807983 */ /* 0x000ee20000300800 */
[----:B------:R-:W-:Y:S01]  /*14c40*/  @P6 MOV R8, 0x7f800000 ;  /* 0x7f80000000086802 */ /* 0x000fe20000000f00 */
[C---:B------:R-:W-:Y:S02]  /*14c50*/  FMUL R158, R143.reuse, R104 ;  /* 0x000000688f9e7220 */ /* 0x040fe40000400000 */
[----:B------:R-:W3:Y:S01]  /*14c60*/  LDL.LU R124, [R1+0x60] ;  /* 0x00006000017c7983 */ /* 0x000ee20000300800 */
[C---:B------:R-:W-:Y:S01]  /*14c70*/  FMUL R167, R143.reuse, R116 ;  /* 0x000000748fa77220 */ /* 0x040fe20000400000 */
[----:B------:R-:W-:-:S02]  /*14c80*/  FMUL R156, R143, R100 ;  /* 0x000000648f9c7220 */ /* 0x000fc40000400000 */
[----:B------:R-:W3:Y:S01]  /*14c90*/  LDL.LU R112, [R1+0x64] ;  /* 0x0000640001707983 */ /* 0x000ee20000300800 */
[C---:B------:R-:W-:Y:S01]  /*14ca0*/  FMUL R168, R143.reuse, R117 ;  /* 0x000000758fa87220 */ /* 0x040fe20000400000 */
[C---:B------:R-:W-:Y:S02]  /*14cb0*/  FMUL R116, R143.reuse, R49 ;  /* 0x000000318f747220 */ /* 0x040fe40000400000 */
[----:B------:R-:W3:Y:S01]  /*14cc0*/  LDL.LU R108, [R1+0x70] ;  /* 0x00007000016c7983 */ /* 0x000ee20000300800 */
[C---:B------:R-:W-:Y:S01]  /*14cd0*/  FMUL R169, R143.reuse, R120 ;  /* 0x000000788fa97220 */ /* 0x040fe20000400000 */
[C---:B------:R-:W-:Y:S02]  /*14ce0*/  FMUL R117, R143.reuse, R48 ;  /* 0x000000308f757220 */ /* 0x040fe40000400000 */
[----:B------:R-:W3:Y:S01]  /*14cf0*/  LDL.LU R104, [R1+0x90] ;  /* 0x0000900001687983 */ /* 0x000ee20000300800 */
[C---:B------:R-:W-:Y:S01]  /*14d00*/  FMUL R170, R143.reuse, R121 ;  /* 0x000000798faa7220 */ /* 0x040fe20000400000 */
[----:B------:R-:W-:-:S02]  /*14d10*/  FMUL R120, R143, R45 ;  /* 0x0000002d8f787220 */ /* 0x000fc40000400000 */
[----:B------:R-:W3:Y:S01]  /*14d20*/  LDL.LU R100, [R1+0xa0] ;  /* 0x0000a00001647983 */ /* 0x000ee20000300800 */
[----:B------:R-:W-:Y:S01]  /*14d30*/  @P6 FFMA.FTZ R208, R2, R8, +INF ;  /* 0x7f80000002d06423 */ /* 0x000fe20000010008 */
[----:B------:R-:W-:Y:S02]  /*14d40*/  @!P4 FMUL R20, R20, 16777216 ;  /* 0x4b8000001414c820 */ /* 0x000fe40000400000 */
[----:B------:R-:W3:Y:S01]  /*14d50*/  LDL.LU R49, [R1+0x180] ;  /* 0x0001800001317983 */ /* 0x000ee20000300800 */
[----:B------:R-:W-:Y:S01]  /*14d60*/  FMUL R121, R143, R44 ;  /* 0x0000002c8f797220 */ /* 0x000fe20000400000 */
[----:B------:R-:W-:Y:S02]  /*14d70*/  @!P4 FMUL R21, R21, 16777216 ;  /* 0x4b8000001515c820 */ /* 0x000fe40000400000 */
[----:B------:R-:W3:Y:S01]  /*14d80*/  LDL.LU R48, [R1+0x184] ;  /* 0x0001840001307983 */ /* 0x000ee20000300800 */
[C---:B------:R-:W-:Y:S01]  /*14d90*/  FMUL R8, R143.reuse, R41 ;  /* 0x000000298f087220 */ /* 0x040fe20000400000 */
[----:B------:R-:W-:-:S02]  /*14da0*/  FMUL R9, R143, R40 ;  /* 0x000000288f097220 */ /* 0x000fc40000400000 */
[----:B------:R-:W3:Y:S01]  /*14db0*/  LDL.LU R45, [R1+0x190] ;  /* 0x00019000012d7983 */ /* 0x000ee20000300800 */
[----:B------:R-:W-:-:S03]  /*14dc0*/  FMUL R10, R143, R37 ;  /* 0x000000258f0a7220 */ /* 0x000fc60000400000 */
[----:B------:R-:W3:Y:S01]  /*14dd0*/  LDL.LU R44, [R1+0x194] ;  /* 0x00019400012c7983 */ /* 0x000ee20000300800 */
[C---:B------:R-:W-:Y:S01]  /*14de0*/  FMUL R192, R143.reuse, R148 ;  /* 0x000000948fc07220 */ /* 0x040fe20000400000 */
[C---:B------:R-:W-:Y:S02]  /*14df0*/  FMUL R191, R143.reuse, R145 ;  /* 0x000000918fbf7220 */ /* 0x040fe40000400000 */
[----:B------:R-:W3:Y:S01]  /*14e00*/  LDL.LU R41, [R1+0x1a0] ;  /* 0x0001a00001297983 */ /* 0x000ee20000300800 */
[C---:B------:R-:W-:Y:S01]  /*14e10*/  FMUL R190, R143.reuse, R144 ;  /* 0x000000908fbe7220 */ /* 0x040fe20000400000 */
[C---:B------:R-:W-:Y:S01]  /*14e20*/  FMUL R188, R143.reuse, R141 ;  /* 0x0000008d8fbc7220 */ /* 0x040fe20000400000 */
[C---:B------:R-:W-:Y:S01]  /*14e30*/  FMUL R187, R143.reuse, R140 ;  /* 0x0000008c8fbb7220 */ /* 0x040fe20000400000 */
[----:B------:R-:W3:Y:S01]  /*14e40*/  LDL.LU R40, [R1+0x1a4] ;  /* 0x0001a40001287983 */ /* 0x000ee20000300800 */
        /* <DEDUP_REMOVED lines=34> */
[----:B------:R-:W3:Y:S01]  /*15070*/  LDL.LU R37, [R1+0x1b0] ;  /* 0x0001b00001257983 */ /* 0x000ee20000300800 */
[----:B------:R-:W-:Y:S01]  /*15080*/  FMUL R11, R143, R36 ;  /* 0x000000248f0b7220 */ /* 0x000fe20000400000 */
[C---:B------:R-:W-:Y:S01]  /*15090*/  FMUL R143, R5.reuse, R20 ;  /* 0x00000014058f7220 */ /* 0x040fe20000400000 */
[----:B------:R-:W-:Y:S01]  /*150a0*/  FMUL R141, R5, R21 ;  /* 0x00000015058d7220 */ /* 0x000fe20000400000 */
[----:B------:R-:W3:Y:S01]  /*150b0*/  LDL.LU R36, [R1+0x1b4] ;  /* 0x0001b40001247983 */ /* 0x000ee20000300800 */
[----:B------:R-:W-:-:S03]  /*150c0*/  @!P4 FMUL R22, R22, 16777216 ;  /* 0x4b8000001616c820 */ /* 0x000fc60000400000 */
[----:B------:R-:W3:Y:S04]  /*150d0*/  LDL.LU R20, [R1+0x1f0] ;  /* 0x0001f00001147983 */ /* 0x000ee80000300800 */
[----:B------:R-:W3:Y:S01]  /*150e0*/  LDL.LU R21, [R1+0x1f4] ;  /* 0x0001f40001157983 */ /* 0x000ee20000300800 */
[C---:B------:R-:W-:Y:S01]  /*150f0*/  FMUL R140, R5.reuse, R22 ;  /* 0x00000016058c7220 */ /* 0x040fe20000400000 */
[----:B------:R-:W-:Y:S01]  /*15100*/  @!P4 FMUL R98, R98, 16777216 ;  /* 0x4b8000006262c820 */ /* 0x000fe20000400000 */
[----:B------:R-:W-:Y:S01]  /*15110*/  @!P4 FMUL R102, R102, 16777216 ;  /* 0x4b8000006666c820 */ /* 0x000fe20000400000 */
[----:B------:R-:W3:Y:S02]  /*15120*/  LDL.LU R22, [R1+0x1e4] ;  /* 0x0001e40001167983 */ /* 0x000ee40000300800 */
[C---:B------:R-:W-:Y:S01]  /*15130*/  FMUL R137, R5.reuse, R98 ;  /* 0x0000006205897220 */ /* 0x040fe20000400000 */
[----:B------:R-:W-:Y:S01]  /*15140*/  FMUL R133, R5, R102 ;  /* 0x0000006605857220 */ /* 0x000fe20000400000 */
[----:B------:R-:W3:Y:S04]  /*15150*/  LDL.LU R98, [R1+0x174] ;  /* 0x0001740001627983 */ /* 0x000ee80000300800 */
[----:B------:R-:W3:Y:S01]  /*15160*/  LDL.LU R102, [R1+0xa4] ;  /* 0x0000a40001667983 */ /* 0x000ee20000300800 */
[----:B------:R-:W-:Y:S01]  /*15170*/  @!P4 FMUL R94, R94, 16777216 ;  /* 0x4b8000005e5ec820 */ /* 0x000fe20000400000 */
[----:B------:R-:W-:Y:S01]  /*15180*/  @!P4 FMUL R103, R103, 16777216 ;  /* 0x4b8000006767c820 */ /* 0x000fe20000400000 */
[----:B------:R-:W-:-:S02]  /*15190*/  @!P4 FMUL R106, R106, 16777216 ;  /* 0x4b8000006a6ac820 */ /* 0x000fc40000400000 */
[C---:B------:R-:W-:Y:S01]  /*151a0*/  FMUL R145, R5.reuse, R94 ;  /* 0x0000005e05917220 */ /* 0x040fe20000400000 */
[----:B------:R-:W-:Y:S01]  /*151b0*/  FMUL R94, R5, R103 ;  /* 0x00000067055e7220 */ /* 0x000fe20000400000 */
[----:B------:R-:W-:Y:S01]  /*151c0*/  @!P4 FMUL R107, R107, 16777216 ;  /* 0x4b8000006b6bc820 */ /* 0x000fe20000400000 */
[----:B------:R-:W3:Y:S01]  /*151d0*/  LDL.LU R103, [R1+0x94] ;  /* 0x0000940001677983 */ /* 0x000ee20000300800 */
[C---:B------:R-:W-:Y:S01]  /*151e0*/  FMUL R132, R5.reuse, R106 ;  /* 0x0000006a05847220 */ /* 0x040fe20000400000 */
[----:B------:R-:W-:Y:S02]  /*151f0*/  @!P4 FMUL R110, R110, 16777216 ;  /* 0x4b8000006e6ec820 */ /* 0x000fe40000400000 */
[----:B------:R-:W3:Y:S01]  /*15200*/  LDL.LU R106, [R1+0x80] ;  /* 0x00008000016a7983 */ /* 0x000ee20000300800 */
[C---:B------:R-:W-:Y:S01]  /*15210*/  FMUL R136, R5.reuse, R107 ;  /* 0x0000006b05887220 */ /* 0x040fe20000400000 */
[----:B------:R-:W-:Y:S01]  /*15220*/  FMUL R144, R5, R110 ;  /* 0x0000006e05907220 */ /* 0x000fe20000400000 */
[----:B------:R-:W-:Y:S01]  /*15230*/  @!P4 FMUL R111, R111, 16777216 ;  /* 0x4b8000006f6fc820 */ /* 0x000fe20000400000 */
[----:B------:R-:W3:Y:S04]  /*15240*/  LDL.LU R107, [R1+0x84] ;  /* 0x00008400016b7983 */ /* 0x000ee80000300800 */
[----:B------:R-:W3:Y:S01]  /*15250*/  LDL.LU R110, [R1+0x74] ;  /* 0x00007400016e7983 */ /* 0x000ee20000300800 */
[----:B------:R-:W-:-:S03]  /*15260*/  FMUL R146, R5, R111 ;  /* 0x0000006f05927220 */ /* 0x000fc60000400000 */
[----:B------:R-:W3:Y:S01]  /*15270*/  LDL.LU R111, [R1+0xd0] ;  /* 0x0000d000016f7983 */ /* 0x000ee20000300800 */
[----:B------:R-:W-:Y:S01]  /*15280*/  @!P4 FMUL R114, R114, 16777216 ;  /* 0x4b8000007272c820 */ /* 0x000fe20000400000 */
[----:B------:R-:W-:Y:S01]  /*15290*/  @!P4 FMUL R115, R115, 16777216 ;  /* 0x4b8000007373c820 */ /* 0x000fe20000400000 */
[----:B------:R-:W-:Y:S02]  /*152a0*/  @!P4 FMUL R118, R118, 16777216 ;  /* 0x4b8000007676c820 */ /* 0x000fe40000400000 */
[C---:B------:R-:W-:Y:S01]  /*152b0*/  FMUL R147, R5.reuse, R114 ;  /* 0x0000007205937220 */ /* 0x040fe20000400000 */
[C---:B------:R-:W-:Y:S01]  /*152c0*/  FMUL R148, R5.reuse, R115 ;  /* 0x0000007305947220 */ /* 0x040fe20000400000 */
[----:B------:R-:W3:Y:S01]  /*152d0*/  LDL.LU R114, [R1+0xd4] ;  /* 0x0000d40001727983 */ /* 0x000ee20000300800 */
[----:B------:R-:W-:-:S03]  /*152e0*/  FMUL R125, R5, R118 ;  /* 0x00000076057d7220 */ /* 0x000fc60000400000 */
[----:B------:R-:W3:Y:S04]  /*152f0*/  LDL.LU R115, [R1+0xf0] ;  /* 0x0000f00001737983 */ /* 0x000ee80000300800 */
[----:B------:R-:W3:Y:S01]  /*15300*/  LDL.LU R118, [R1+0xf4] ;  /* 0x0000f40001767983 */ /* 0x000ee20000300800 */
        /* <DEDUP_REMOVED lines=44> */
[----:B------:R-:W-:Y:S01]  /*155d0*/  FSETP.NEU.AND P4, PT, R2, RZ, PT ;  /* 0x000000ff0200720b */ /* 0x000fe20003f8d000 */
        /* <DEDUP_REMOVED lines=44> */
[----:B--2---:R-:W-:Y:S01]  /*158a0*/  FMUL R138, R198, 0.25 ;  /* 0x3e800000c68a7820 */ /* 0x004fe20000400000 */
[----:B----4-:R-:W-:-:S05]  /*158b0*/  FMUL R135, R209, 0.25 ;  /* 0x3e800000d1877820 */ /* 0x010fca0000400000 */
[----:B------:R-:W-:Y:S01]  /*158c0*/  FSEL R135, R135, R209, P3 ;  /* 0x000000d187877208 */ /* 0x000fe20001800000 */
[----:B-----5:R-:W-:-:S05]  /*158d0*/  FMUL R209, R34, 0.25 ;  /* 0x3e80000022d17820 */ /* 0x020fca0000400000 */
[----:B------:R-:W-:Y:S01]  /*158e0*/  FSEL R209, R209, R34, P3 ;  /* 0x00000022d1d17208 */ /* 0x000fe20001800000 */
[----:B---3--:R-:W-:Y:S01]  /*158f0*/  FMUL R134, R210, 0.25 ;  /* 0x3e800000d2867820 */ /* 0x008fe20000400000 */
[----:B------:R-:W-:-:S04]  /*15900*/  FSEL R138, R138, R198, P3 ;  /* 0x000000c68a8a7208 */ /* 0x000fc80001800000 */
[----:B------:R-:W-:Y:S01]  /*15910*/  FSEL R134, R134, R210, P3 ;  /* 0x000000d286867208 */ /* 0x000fe20001800000 */
[----:B------:R-:W-:-:S05]  /*15920*/  FMUL R210, R35, 0.25 ;  /* 0x3e80000023d27820 */ /* 0x000fca0000400000 */
[----:B------:R-:W-:Y:S01]  /*15930*/  FSEL R210, R210, R35, P3 ;  /* 0x00000023d2d27208 */ /* 0x000fe20001800000 */
[----:B------:R-:W-:-:S05]  /*15940*/  FMUL R126, R211, 0.25 ;  /* 0x3e800000d37e7820 */ /* 0x000fca0000400000 */
[----:B------:R-:W-:-:S05]  /*15950*/  FSEL R126, R126, R211, P3 ;  /* 0x000000d37e7e7208 */ /* 0x000fca0001800000 */
[----:B------:R-:W-:Y:S01]  /*15960*/  @!P5 FMUL R126, R126, 16777216 ;  /* 0x4b8000007e7ed820 */ /* 0x000fe20000400000 */
[----:B------:R-:W-:-:S05]  /*15970*/  FMUL R35, R100, 0.25 ;  /* 0x3e80000064237820 */ /* 0x000fca0000400000 */
[----:B------:R-:W-:Y:S01]  /*15980*/  FSEL R35, R35, R100, P3 ;  /* 0x0000006423237208 */ /* 0x000fe20001800000 */
[----:B------:R-:W-:Y:S01]  /*15990*/  FMUL R5, R20, 0.25 ;  /* 0x3e80000014057820 */ /* 0x000fe20000400000 */
[----:B------:R-:W-:-:S04]  /*159a0*/  FMUL R2, R21, 0.25 ;  /* 0x3e80000015027820 */ /* 0x000fc80000400000 */
[----:B------:R-:W-:Y:S02]  /*159b0*/  FSEL R5, R5, R20, P3 ;  /* 0x0000001405057208 */ /* 0x000fe40001800000 */
[----:B------:R-:W-:Y:S01]  /*159c0*/  FSEL R2, R2, R21, P3 ;  /* 0x0000001502027208 */ /* 0x000fe20001800000 */
[----:B------:R-:W-:Y:S01]  /*159d0*/  FMUL R21, R25, 0.25 ;  /* 0x3e80000019157820 */ /* 0x000fe20000400000 */
[----:B------:R-:W-:-:S04]  /*159e0*/  FMUL R20, R22, 0.25 ;  /* 0x3e80000016147820 */ /* 0x000fc80000400000 */
[----:B------:R-:W-:Y:S01]  /*159f0*/  FSEL R21, R21, R25, P3 ;  /* 0x0000001915157208 */ /* 0x000fe20001800000 */
[----:B------:R-:W-:Y:S01]  /*15a00*/  FMUL R25, R27, 0.25 ;  /* 0x3e8000001b197820 */ /* 0x000fe20000400000 */
[----:B------:R-:W-:Y:S01]  /*15a10*/  FSEL R20, R20, R22, P3 ;  /* 0x0000001614147208 */ /* 0x000fe20001800000 */
[----:B------:R-:W-:Y:S01]  /*15a20*/  FMUL R22, R26, 0.25 ;  /* 0x3e8000001a167820 */ /* 0x000fe20000400000 */
[----:B------:R-:W-:Y:S02]  /*15a30*/  FMUL R34, R102, 0.25 ;  /* 0x3e80000066227820 */ /* 0x000fe40000400000 */
        /* <DEDUP_REMOVED lines=34> */
[----:B------:R-:W-:Y:S01]  /*15c60*/  @!P5 FMUL R102, R102, 16777216 ;  /* 0x4b8000006666d820 */ /* 0x000fe20000400000 */
[----:B------:R-:W-:Y:S01]  /*15c70*/  @!P5 FMUL R106, R106, 16777216 ;  /* 0x4b8000006a6ad820 */ /* 0x000fe20000400000 */
[----:B------:R-:W-:Y:S01]  /*15c80*/  FMUL R49, R161, 0.25 ;  /* 0x3e800000a1317820 */ /* 0x000fe20000400000 */
[----:B------:R-:W-:Y:S01]  /*15c90*/  FSEL R44, R44, R48, P3 ;  /* 0x000000302c2c7208 */ /* 0x000fe20001800000 */
[----:B------:R-:W-:Y:S01]  /*15ca0*/  FMUL R48, R98, 0.25 ;  /* 0x3e80000062307820 */ /* 0x000fe20000400000 */
[----:B------:R-:W-:Y:S01]  /*15cb0*/  FSEL R111, R111, R128, P3 ;  /* 0x000000806f6f7208 */ /* 0x000fe20001800000 */
[C---:B------:R-:W-:Y:S01]  /*15cc0*/  FMUL R128, R3.reuse, R106 ;  /* 0x0000006a03807220 */ /* 0x040fe20000400000 */
[----:B------:R-:W-:Y:S01]  /*15cd0*/  FSEL R124, R124, R212, P3 ;  /* 0x000000d47c7c7208 */ /* 0x000fe20001800000 */
[----:B------:R-:W-:Y:S01]  /*15ce0*/  FMUL R212, R3, R102 ;  /* 0x0000006603d47220 */ /* 0x000fe20000400000 */
[----:B------:R-:W-:Y:S01]  /*15cf0*/  FMUL R100, R103, 0.25 ;  /* 0x3e80000067647820 */ /* 0x000fe20000400000 */
[----:B------:R-:W-:-:S02]  /*15d00*/  F2FP.BF16.F32.PACK_AB R102, R10, R11 ;  /* 0x0000000b0a66723e */ /* 0x000fc400000010ff */
[----:B------:R-:W-:Y:S01]  /*15d10*/  F2FP.BF16.F32.PACK_AB R106, R8, R9 ;  /* 0x00000009086a723e */ /* 0x000fe200000010ff */
[----:B------:R-:W-:Y:S01]  /*15d20*/  BAR.SYNC.DEFER_BLOCKING 0x0 ;  /* 0x0000000000007b1d */ /* 0x000fe20000010000 */
        /* <DEDUP_REMOVED lines=13> */
[----:B------:R-:W0:Y:S01]  /*15e00*/  LDS.128 R8, [R24] ;  /* 0x0000000018087984 */ /* 0x000e220000000c00 */
[----:B------:R-:W-:Y:S01]  /*15e10*/  FSEL R162, R162, R173, P3 ;  /* 0x000000ada2a27208 */ /* 0x000fe20001800000 */
[----:B------:R-:W-:Y:S01]  /*15e20*/  FMUL R173, R174, 0.25 ;  /* 0x3e800000aead7820 */ /* 0x000fe20000400000 */
[----:B------:R-:W-:Y:S01]  /*15e30*/  FSEL R163, R163, R172, P3 ;  /* 0x000000aca3a37208 */ /* 0x000fe20001800000 */
[----:B------:R-:W-:Y:S01]  /*15e40*/  FMUL R211, R3, R100 ;  /* 0x0000006403d37220 */ /* 0x000fe20000400000 */
[----:B------:R-:W-:Y:S01]  /*15e50*/  FMUL R172, R175, 0.25 ;  /* 0x3e800000afac7820 */ /* 0x000fe20000400000 */
[----:B------:R-:W-:Y:S01]  /*15e60*/  @!P5 FMUL R103, R103, 16777216 ;  /* 0x4b8000006767d820 */ /* 0x000fe20000400000 */
[C---:B------:R-:W-:Y:S01]  /*15e70*/  FMUL R100, R3.reuse, R124 ;  /* 0x0000007c03647220 */ /* 0x040fe20000400000 */
[----:B------:R-:W-:Y:S01]  /*15e80*/  FMUL R126, R3, R126 ;  /* 0x0000007e037e7220 */ /* 0x000fe20000400000 */
[----:B------:R-:W-:Y:S01]  /*15e90*/  FSEL R173, R173, R174, P3 ;  /* 0x000000aeadad7208 */ /* 0x000fe20001800000 */
[----:B------:R-:W-:Y:S01]  /*15ea0*/  FMUL R174, R181, 0.25 ;  /* 0x3e800000b5ae7820 */ /* 0x000fe20000400000 */
[----:B------:R-:W-:Y:S01]  /*15eb0*/  FMUL R130, R3, R103 ;  /* 0x0000006703827220 */ /* 0x000fe20000400000 */
[----:B------:R-:W-:Y:S01]  /*15ec0*/  FSEL R172, R172, R175, P3 ;  /* 0x000000afacac7208 */ /* 0x000fe20001800000 */
[----:B------:R-:W-:Y:S01]  /*15ed0*/  FMUL R175, R180, 0.25 ;  /* 0x3e800000b4af7820 */ /* 0x000fe20000400000 */
[----:B------:R-:W-:-:S02]  /*15ee0*/  F2FP.BF16.F32.PACK_AB R100, R100, R126 ;  /* 0x0000007e6464723e */ /* 0x000fc400000010ff */
[----:B------:R-:W-:Y:S02]  /*15ef0*/  F2FP.BF16.F32.PACK_AB R101, R101, R33 ;  /* 0x000000216565723e */ /* 0x000fe400000010ff */
[----:B------:R-:W-:Y:S01]  /*15f00*/  F2FP.BF16.F32.PACK_AB R103, R151, R150 ;  /* 0x000000969767723e */ /* 0x000fe200000010ff */
[----:B------:R-:W-:Y:S01]  /*15f10*/  BAR.SYNC.DEFER_BLOCKING 0x0 ;  /* 0x0000000000007b1d */ /* 0x000fe20000010000 */
[----:B------:R-:W-:Y:S01]  /*15f20*/  FSEL R174, R174, R181, P3 ;  /* 0x000000b5aeae7208 */ /* 0x000fe20001800000 */
[----:B------:R-:W-:Y:S01]  /*15f30*/  FMUL R181, R182, 0.25 ;  /* 0x3e800000b6b57820 */ /* 0x000fe20000400000 */
[----:B------:R-:W-:Y:S01]  /*15f40*/  FSEL R175, R175, R180, P3 ;  /* 0x000000b4afaf7208 */ /* 0x000fe20001800000 */
[----:B------:R-:W-:-:S03]  /*15f50*/  FMUL R180, R183, 0.25 ;  /* 0x3e800000b7b47820 */ /* 0x000fc60000400000 */
[----:B------:R-:W-:Y:S01]  /*15f60*/  FSEL R181, R181, R182, P3 ;  /* 0x000000b6b5b57208 */ /* 0x000fe20001800000 */
[----:B------:R-:W-:Y:S01]  /*15f70*/  FMUL R182, R153, 0.25 ;  /* 0x3e80000099b67820 */ /* 0x000fe20000400000 */
[----:B------:R-:W-:Y:S01]  /*15f80*/  FSEL R180, R180, R183, P3 ;  /* 0x000000b7b4b47208 */ /* 0x000fe20001800000 */
[----:B------:R-:W-:-:S03]  /*15f90*/  FMUL R183, R154, 0.25 ;  /* 0x3e8000009ab77820 */ /* 0x000fc60000400000 */
[----:B------:R-:W-:Y:S01]  /*15fa0*/  FSEL R182, R182, R153, P3 ;  /* 0x00000099b6b67208 */ /* 0x000fe20001800000 */
[----:B------:R-:W-:Y:S01]  /*15fb0*/  STSM.16.M88.4 [R142], R100 ;  /* 0x000000648e007844 */ /* 0x000fe20000000200 */
[----:B------:R-:W-:Y:S01]  /*15fc0*/  BAR.SYNC.DEFER_BLOCKING 0x0 ;  /* 0x0000000000007b1d */ /* 0x000fe20000010000 */
[----:B------:R-:W-:Y:S01]  /*15fd0*/  FMUL R153, R149, 0.25 ;  /* 0x3e80000095997820 */ /* 0x000fe20000400000 */
[----:B------:R-:W-:Y:S01]  /*15fe0*/  FSEL R183, R183, R154, P3 ;  /* 0x0000009ab7b77208 */ /* 0x000fe20001800000 */
[----:B------:R-:W-:Y:S01]  /*15ff0*/  FMUL R154, R155, 0.25 ;  /* 0x3e8000009b9a7820 */ /* 0x000fe20000400000 */
[----:B------:R-:W-:Y:S02]  /*16000*/  FMUL R139, R197, 0.25 ;  /* 0x3e800000c58b7820 */ /* 0x000fe40000400000 */
[----:B------:R-:W-:Y:S01]  /*16010*/  FSEL R153, R153, R149, P3 ;  /* 0x0000009599997208 */ /* 0x000fe20001800000 */
[----:B------:R-:W-:Y:S01]  /*16020*/  FMUL R149, R118, 0.25 ;  /* 0x3e80000076957820 */ /* 0x000fe20000400000 */
[----:B------:R-:W-:Y:S01]  /*16030*/  FSEL R154, R154, R155, P3 ;  /* 0x0000009b9a9a7208 */ /* 0x000fe20001800000 */
[----:B------:R-:W-:Y:S01]  /*16040*/  @!P5 FMUL R34, R34, 16777216 ;  /* 0x4b8000002222d820 */ /* 0x000fe20000400000 */
[----:B------:R-:W-:Y:S01]  /*16050*/  FSEL R139, R139, R197, P3 ;  /* 0x000000c58b8b7208 */ /* 0x000fe20001800000 */
[----:B------:R-:W-:Y:S01]  /*16060*/  @!P5 FMUL R35, R35, 16777216 ;  /* 0x4b8000002323d820 */ /* 0x000fe20000400000 */
[----:B------:R-:W-:Y:S01]  /*16070*/  FMUL R155, R115, 0.25 ;  /* 0x3e800000739b7820 */ /* 0x000fe20000400000 */
[----:B------:R-:W-:Y:S01]  /*16080*/  FMUL R197, R114, 0.25 ;  /* 0x3e80000072c57820 */ /* 0x000fe20000400000 */
[----:B------:R-:W-:Y:S01]  /*16090*/  FSEL R149, R149, R118, P3 ;  /* 0x0000007695957208 */ /* 0x000fe20001800000 */
[C---:B------:R-:W-:Y:S01]  /*160a0*/  FMUL R118, R3.reuse, R34 ;  /* 0x0000002203767220 */ /* 0x040fe20000400000 */
[----:B------:R-:W-:Y:S01]  /*160b0*/  FMUL R122, R3, R35 ;  /* 0x00000023037a7220 */ /* 0x000fe20000400000 */
[----:B------:R-:W-:-:S02]  /*160c0*/  F2FP.BF16.F32.PACK_AB R105, R105, R32 ;  /* 0x000000206969723e */ /* 0x000fc400000010ff */
[----:B------:R-:W-:Y:S01]  /*160d0*/  FSEL R155, R155, R115, P3 ;  /* 0x000000739b9b7208 */ /* 0x000fe20001800000 */
[----:B------:R-:W-:Y:S01]  /*160e0*/  FMUL R115, R225, 0.25 ;  /* 0x3e800000e1737820 */ /* 0x000fe20000400000 */
[----:B------:R-:W-:Y:S01]  /*160f0*/  FSEL R197, R197, R114, P3 ;  /* 0x00000072c5c57208 */ /* 0x000fe20001800000 */
[----:B------:R-:W-:Y:S01]  /*16100*/  FMUL R114, R228, 0.25 ;  /* 0x3e800000e4727820 */ /* 0x000fe20000400000 */
[----:B------:R-:W2:Y:S01]  /*16110*/  LDS.128 R32, [R24] ;  /* 0x0000000018207984 */ /* 0x000ea20000000c00 */
[----:B------:R-:W-:Y:S01]  /*16120*/  FMUL R107, R108, 0.25 ;  /* 0x3e8000006c6b7820 */ /* 0x000fe20000400000 */
[----:B------:R-:W-:Y:S02]  /*16130*/  FSEL R115, R115, R225, P3 ;  /* 0x000000e173737208 */ /* 0x000fe40001800000 */
[----:B------:R-:W-:Y:S01]  /*16140*/  FSEL R114, R114, R228, P3 ;  /* 0x000000e472727208 */ /* 0x000fe20001800000 */
[----:B------:R-:W-:Y:S01]  /*16150*/  @!P5 FMUL R104, R104, 16777216 ;  /* 0x4b8000006868d820 */ /* 0x000fe20000400000 */
[----:B------:R-:W-:Y:S01]  /*16160*/  FSEL R107, R107, R108, P3 ;  /* 0x0000006c6b6b7208 */ /* 0x000fe20001800000 */
[----:B------:R-:W-:-:S02]  /*16170*/  @!P5 FMUL R115, R115, 16777216 ;  /* 0x4b8000007373d820 */ /* 0x000fc40000400000 */
[----:B------:R-:W-:Y:S01]  /*16180*/  @!P5 FMUL R114, R114, 16777216 ;  /* 0x4b8000007272d820 */ /* 0x000fe20000400000 */
[----:B------:R-:W-:Y:S01]  /*16190*/  FMUL R225, R3, R104 ;  /* 0x0000006803e17220 */ /* 0x000fe20000400000 */
[----:B------:R-:W-:Y:S01]  /*161a0*/  @!P5 FMUL R107, R107, 16777216 ;  /* 0x4b8000006b6bd820 */ /* 0x000fe20000400000 */
[C---:B------:R-:W-:Y:S01]  /*161b0*/  FMUL R115, R3.reuse, R115 ;  /* 0x0000007303737220 */ /* 0x040fe20000400000 */
[C---:B------:R-:W-:Y:S02]  /*161c0*/  FMUL R104, R3.reuse, R114 ;  /* 0x0000007203687220 */ /* 0x040fe40000400000 */
[----:B------:R-:W-:Y:S01]  /*161d0*/  FMUL R228, R3, R107 ;  /* 0x0000006b03e47220 */ /* 0x000fe20000400000 */
[----:B------:R-:W-:Y:S02]  /*161e0*/  F2FP.BF16.F32.PACK_AB R107, R189, R152 ;  /* 0x00000098bd6b723e */ /* 0x000fe400000010ff */
[----:B------:R-:W-:Y:S01]  /*161f0*/  F2FP.BF16.F32.PACK_AB R104, R104, R115 ;  /* 0x000000736868723e */ /* 0x000fe200000010ff */
[----:B------:R-:W-:Y:S01]  /*16200*/  BAR.SYNC.DEFER_BLOCKING 0x0 ;  /* 0x0000000000007b1d */ /* 0x000fe20000010000 */
[----:B------:R-:W-:Y:S01]  /*16210*/  FMUL R108, R112, 0.25 ;  /* 0x3e800000706c7820 */ /* 0x000fe20000400000 */
        /* <DEDUP_REMOVED lines=22> */
[----:B------:R-:W-:Y:S01]  /*16380*/  STSM.16.M88.4 [R142], R104 ;  /* 0x000000688e007844 */ /* 0x000fe20000000200 */
[----:B------:R-:W-:Y:S01]  /*16390*/  BAR.SYNC.DEFER_BLOCKING 0x0 ;  /* 0x0000000000007b1d */ /* 0x000fe20000010000 */
[----:B------:R-:W-:Y:S01]  /*163a0*/  FSEL R108, R108, R112, P3 ;  /* 0x000000706c6c7208 */ /* 0x000fe20001800000 */
[----:B------:R-:W-:Y:S01]  /*163b0*/  FMUL R112, R243, 0.25 ;  /* 0x3e800000f3707820 */ /* 0x000fe20000400000 */
[----:B------:R-:W-:-:S04]  /*163c0*/  @!P5 FMUL R172, R172, 16777216 ;  /* 0x4b800000acacd820 */ /* 0x000fc80000400000 */
[----:B------:R-:W-:Y:S01]  /*163d0*/  FSEL R112, R112, R243, P3 ;  /* 0x000000f370707208 */ /* 0x000fe20001800000 */
        /* <DEDUP_REMOVED lines=16> */
[----:B------:R-:W3:Y:S01]  /*164e0*/  LDS.128 R100, [R24] ;  /* 0x0000000018647984 */ /* 0x000ee20000000c00 */
[----:B------:R-:W-:Y:S01]  /*164f0*/  @!P5 FMUL R134, R134, 16777216 ;  /* 0x4b8000008686d820 */ /* 0x000fe20000400000 */
[----:B------:R-:W-:Y:S01]  /*16500*/  @!P5 FMUL R135, R135, 16777216 ;  /* 0x4b8000008787d820 */ /* 0x000fe20000400000 */
[----:B------:R-:W-:Y:S01]  /*16510*/  @!P5 FMUL R209, R209, 16777216 ;  /* 0x4b800000d1d1d820 */ /* 0x000fe20000400000 */
[----:B------:R-:W-:Y:S01]  /*16520*/  @!P5 FMUL R210, R210, 16777216 ;  /* 0x4b800000d2d2d820 */ /* 0x000fe20000400000 */
[----:B------:R-:W-:Y:S01]  /*16530*/  @!P5 FMUL R110, R110, 16777216 ;  /* 0x4b8000006e6ed820 */ /* 0x000fe20000400000 */
[----:B------:R-:W-:Y:S01]  /*16540*/  @!P5 FMUL R111, R111, 16777216 ;  /* 0x4b8000006f6fd820 */ /* 0x000fe20000400000 */
[----:B------:R-:W-:Y:S01]  /*16550*/  @!P5 FMUL R112, R112, 16777216 ;  /* 0x4b8000007070d820 */ /* 0x000fe20000400000 */
        /* <DEDUP_REMOVED lines=46> */
[----:B------:R-:W-:Y:S01]  /*16840*/  F2FP.BF16.F32.PACK_AB R109, R109, R131 ;  /* 0x000000836d6d723e */ /* 0x000fe200000010ff */
[----:B------:R-:W4:Y:S01]  /*16850*/  LDL.LU R189, [R1+0x200] ;  /* 0x0002000001bd7983 */ /* 0x000f220000300800 */
[----:B------:R-:W-:-:S02]  /*16860*/  F2FP.BF16.F32.PACK_AB R112, R243, R110 ;  /* 0x0000006ef370723e */ /* 0x000fc400000010ff */
[----:B------:R-:W-:Y:S01]  /*16870*/  F2FP.BF16.F32.PACK_AB R108, R108, R3 ;  /* 0x000000036c6c723e */ /* 0x000fe200000010ff */
[----:B------:R-:W5:Y:S01]  /*16880*/  LDL.LU R243, [R1+0x524] ;  /* 0x0005240001f37983 */ /* 0x000f620000300800 */
[----:B------:R-:W-:Y:S02]  /*16890*/  F2FP.BF16.F32.PACK_AB R110, R120, R121 ;  /* 0x00000079786e723e */ /* 0x000fe400000010ff */
[----:B------:R-:W-:Y:S01]  /*168a0*/  F2FP.BF16.F32.PACK_AB R111, R196, R195 ;  /* 0x000000c3c46f723e */ /* 0x000fe200000010ff */
[----:B------:R-:W-:Y:S01]  /*168b0*/  BAR.SYNC.DEFER_BLOCKING 0x0 ;  /* 0x0000000000007b1d */ /* 0x000fe20000010000 */
[----:B------:R-:W-:Y:S02]  /*168c0*/  F2FP.BF16.F32.PACK_AB R113, R113, R127 ;  /* 0x0000007f7171723e */ /* 0x000fe400000010ff */
[----:B------:R-:W-:Y:S02]  /*168d0*/  F2FP.BF16.F32.PACK_AB R114, R116, R117 ;  /* 0x000000757472723e */ /* 0x000fe400000010ff */
[----:B------:R-:W-:-:S03]  /*168e0*/  F2FP.BF16.F32.PACK_AB R115, R200, R199 ;  /* 0x000000c7c873723e */ /* 0x000fc600000010ff */
[----:B------:R-:W1:Y:S01]  /*168f0*/  S2UR UR10, SR_CTAID.Y ;  /* 0x00000000000a79c3 */ /* 0x000e620000002600 */
[----:B------:R-:W-:Y:S02]  /*16900*/  F2FP.BF16.F32.PACK_AB R124, R130, R225 ;  /* 0x000000e1827c723e */ /* 0x000fe400000010ff */
[----:B------:R-:W-:Y:S02]  /*16910*/  F2FP.BF16.F32.PACK_AB R128, R128, R228 ;  /* 0x000000e48080723e */ /* 0x000fe400000010ff */
[----:B------:R-:W-:Y:S02]  /*16920*/  F2FP.BF16.F32.PACK_AB R129, R129, R123 ;  /* 0x0000007b8181723e */ /* 0x000fe400000010ff */
[----:B------:R-:W-:Y:S01]  /*16930*/  F2FP.BF16.F32.PACK_AB R131, R202, R201 ;  /* 0x000000c9ca83723e */ /* 0x000fe200000010ff */
[----:B------:R-:W0:Y:S01]  /*16940*/  LDC R195, c[0x0][0x278] ;  /* 0x00009e00ffc37b82 */ /* 0x000e220000000800 */
[----:B------:R-:W-:Y:S01]  /*16950*/  STSM.16.M88.4 [R142], R108 ;  /* 0x0000006c8e007844 */ /* 0x000fe20000000200 */
[----:B------:R-:W-:-:S06]  /*16960*/  F2FP.BF16.F32.PACK_AB R130, R53, R52 ;  /* 0x000000343582723e */ /* 0x000fcc00000010ff */
[----:B------:R-:W2:Y:S08]  /*16970*/  LDC R201, c[0x0][0x278] ;  /* 0x00009e00ffc97b82 */ /* 0x000eb00000000800 */
[----:B------:R-:W-:Y:S06]  /*16980*/  BAR.SYNC.DEFER_BLOCKING 0x0 ;  /* 0x0000000000007b1d */ /* 0x000fec0000010000 */
[----:B------:R-:W3:Y:S02]  /*16990*/  LDS.128 R104, [R24] ;  /* 0x0000000018687984 */ /* 0x000ee40000000c00 */
[----:B------:R-:W-:Y:S06]  /*169a0*/  BAR.SYNC.DEFER_BLOCKING 0x0 ;  /* 0x0000000000007b1d */ /* 0x000fec0000010000 */
[----:B------:R-:W-:Y:S02]  /*169b0*/  STSM.16.M88.4 [R142], R112 ;  /* 0x000000708e007844 */ /* 0x000fe40000000200 */
[----:B------:R-:W-:Y:S06]  /*169c0*/  BAR.SYNC.DEFER_BLOCKING 0x0 ;  /* 0x0000000000007b1d */ /* 0x000fec0000010000 */
[----:B------:R-:W3:Y:S02]  /*169d0*/  LDS.128 R108, [R24] ;  /* 0x00000000186c7984 */ /* 0x000ee40000000c00 */
[----:B------:R-:W-:Y:S06]  /*169e0*/  BAR.SYNC.DEFER_BLOCKING 0x0 ;  /* 0x0000000000007b1d */ /* 0x000fec0000010000 */
[----:B------:R0:W-:Y:S02]  /*169f0*/  STSM.16.M88.4 [R142], R128 ;  /* 0x000000808e007844 */ /* 0x0001e40000000200 */
[----:B------:R-:W-:Y:S01]  /*16a00*/  BAR.SYNC.DEFER_BLOCKING 0x0 ;  /* 0x0000000000007b1d */ /* 0x000fe20000010000 */
[----:B------:R-:W-:-:S02]  /*16a10*/  F2FP.BF16.F32.PACK_AB R125, R125, R119 ;  /* 0x000000777d7d723e */ /* 0x000fc400000010ff */
[----:B------:R-:W-:-:S03]  /*16a20*/  F2FP.BF16.F32.PACK_AB R126, R57, R56 ;  /* 0x00000038397e723e */ /* 0x000fc600000010ff */
[----:B------:R-:W3:Y:S01]  /*16a30*/  LDS.128 R112, [R24] ;  /* 0x0000000018707984 */ /* 0x000ee20000000c00 */
[----:B------:R-:W-:Y:S02]  /*16a40*/  F2FP.BF16.F32.PACK_AB R127, R204, R203 ;  /* 0x000000cbcc7f723e */ /* 0x000fe400000010ff */
[----:B------:R-:W-:Y:S01]  /*16a50*/  F2FP.BF16.F32.PACK_AB R120, R118, R122 ;  /* 0x0000007a7678723e */ /* 0x000fe200000010ff */
[----:B------:R-:W-:Y:S01]  /*16a60*/  BAR.SYNC.DEFER_BLOCKING 0x0 ;  /* 0x0000000000007b1d */ /* 0x000fe20000010000 */
[----:B------:R-:W-:Y:S02]  /*16a70*/  F2FP.BF16.F32.PACK_AB R116, R211, R212 ;  /* 0x000000d4d374723e */ /* 0x000fe400000010ff */
[----:B------:R-:W-:Y:S02]  /*16a80*/  F2FP.BF16.F32.PACK_AB R117, R147, R148 ;  /* 0x000000949375723e */ /* 0x000fe400000010ff */
[----:B------:R-:W-:Y:S02]  /*16a90*/  F2FP.BF16.F32.PACK_AB R119, R206, R205 ;  /* 0x000000cdce77723e */ /* 0x000fe400000010ff */
[----:B------:R-:W-:-:S02]  /*16aa0*/  F2FP.BF16.F32.PACK_AB R121, R144, R146 ;  /* 0x000000929079723e */ /* 0x000fc400000010ff */
[----:B------:R-:W-:Y:S02]  /*16ab0*/  F2FP.BF16.F32.PACK_AB R123, R214, R207 ;  /* 0x000000cfd67b723e */ /* 0x000fe400000010ff */
[----:B------:R-:W-:Y:S02]  /*16ac0*/  F2FP.BF16.F32.PACK_AB R133, R133, R94 ;  /* 0x0000005e8585723e */ /* 0x000fe400000010ff */
[----:B------:R-:W-:Y:S02]  /*16ad0*/  F2FP.BF16.F32.PACK_AB R137, R137, R99 ;  /* 0x000000638989723e */ /* 0x000fe400000010ff */
[----:B------:R-:W-:Y:S02]  /*16ae0*/  F2FP.BF16.F32.PACK_AB R145, R145, R95 ;  /* 0x0000005f9191723e */ /* 0x000fe400000010ff */
[----:B------:R-:W-:Y:S02]  /*16af0*/  F2FP.BF16.F32.PACK_AB R152, R153, R154 ;  /* 0x0000009a9998723e */ /* 0x000fe400000010ff */
[----:B------:R-:W-:-:S02]  /*16b00*/  F2FP.BF16.F32.PACK_AB R150, R85, R84 ;  /* 0x000000545596723e */ /* 0x000fc400000010ff */
[----:B------:R-:W-:Y:S02]  /*16b10*/  F2FP.BF16.F32.PACK_AB R151, R227, R226 ;  /* 0x000000e2e397723e */ /* 0x000fe400000010ff */
[----:B------:R-:W-:Y:S01]  /*16b20*/  F2FP.BF16.F32.PACK_AB R190, R191, R190 ;  /* 0x000000bebfbe723e */ /* 0x000fe200000010ff */
[----:B------:R-:W-:Y:S01]  /*16b30*/  STSM.16.M88.4 [R142], R124 ;  /* 0x0000007c8e007844 */ /* 0x000fe20000000200 */
[----:B------:R-:W-:Y:S01]  /*16b40*/  F2FP.BF16.F32.PACK_AB R118, R61, R60 ;  /* 0x0000003c3d76723e */ /* 0x000fe200000010ff */
[----:B-1----:R-:W-:Y:S01]  /*16b50*/  UIMAD UR8, UR10, UR8, URZ ;  /* 0x000000080a0872a4 */ /* 0x002fe2000f8e023f */
[----:B------:R-:W-:Y:S01]  /*16b60*/  F2FP.BF16.F32.PACK_AB R122, R65, R64 ;  /* 0x00000040417a723e */ /* 0x000fe200000010ff */
[----:B------:R-:W-:Y:S01]  /*16b70*/  BAR.SYNC.DEFER_BLOCKING 0x0 ;  /* 0x0000000000007b1d */ /* 0x000fe20000010000 */
[----:B0-----:R-:W-:Y:S02]  /*16b80*/  F2FP.BF16.F32.PACK_AB R128, R209, R210 ;  /* 0x000000d2d180723e */ /* 0x001fe400000010ff */
[----:B------:R-:W-:-:S02]  /*16b90*/  F2FP.BF16.F32.PACK_AB R129, R132, R136 ;  /* 0x000000888481723e */ /* 0x000fc400000010ff */
[----:B------:R-:W-:Y:S01]  /*16ba0*/  F2FP.BF16.F32.PACK_AB R130, R69, R68 ;  /* 0x000000444582723e */ /* 0x000fe200000010ff */
[----:B-----5:R-:W-:Y:S01]  /*16bb0*/  IMAD R3, R243, UR9, RZ ;  /* 0x00000009f3037c24 */ /* 0x020fe2000f8e02ff */
[----:B------:R-:W0:Y:S01]  /*16bc0*/  LDS.128 R124, [R24] ;  /* 0x00000000187c7984 */ /* 0x000e220000000c00 */
[----:B------:R-:W-:Y:S01]  /*16bd0*/  F2FP.BF16.F32.PACK_AB R131, R217, R216 ;  /* 0x000000d8d983723e */ /* 0x000fe200000010ff */
[----:B------:R-:W-:Y:S01]  /*16be0*/  IMAD R195, R195, 0x67, RZ ;  /* 0x00000067c3c37824 */ /* 0x000fe200078e02ff */
[----:B------:R-:W-:Y:S01]  /*16bf0*/  F2FP.BF16.F32.PACK_AB R147, R224, R223 ;  /* 0x000000dfe093723e */ /* 0x000fe200000010ff */
[----:B------:R-:W-:Y:S01]  /*16c00*/  BAR.SYNC.DEFER_BLOCKING 0x0 ;  /* 0x0000000000007b1d */ /* 0x000fe20000010000 */
[----:B------:R-:W-:Y:S02]  /*16c10*/  F2FP.BF16.F32.PACK_AB R148, R149, R155 ;  /* 0x0000009b9594723e */ /* 0x000fe400000010ff */
[----:B------:R-:W-:Y:S02]  /*16c20*/  F2FP.BF16.F32.PACK_AB R57, R54, R55 ;  /* 0x000000373639723e */ /* 0x000fe400000010ff */
[----:B------:R-:W-:-:S03]  /*16c30*/  F2FP.BF16.F32.PACK_AB R52, R48, R49 ;  /* 0x000000313034723e */ /* 0x000fc600000010ff */
[----:B------:R-:W1:Y:S01]  /*16c40*/  LDC R203, c[0x0][0x278] ;  /* 0x00009e00ffcb7b82 */ /* 0x000e620000000800 */
[----:B------:R-:W-:Y:S02]  /*16c50*/  F2FP.BF16.F32.PACK_AB R53, R58, R59 ;  /* 0x0000003b3a35723e */ /* 0x000fe400000010ff */
[----:B------:R-:W-:Y:S01]  /*16c60*/  F2FP.BF16.F32.PACK_AB R56, R44, R45 ;  /* 0x0000002d2c38723e */ /* 0x000fe200000010ff */
[----:B--2---:R-:W-:-:S04]  /*16c70*/  IMAD R201, R201, 0x77, RZ ;  /* 0x00000077c9c97824 */ /* 0x004fc800078e02ff */
[----:B------:R-:W2:Y:S01]  /*16c80*/  LDC R205, c[0x0][0x278] ;  /* 0x00009e00ffcd7b82 */ /* 0x000ea20000000800 */
[----:B------:R-:W-:Y:S07]  /*16c90*/  STSM.16.M88.4 [R142], R116 ;  /* 0x000000748e007844 */ /* 0x000fee0000000200 */
[----:B------:R-:W-:Y:S06]  /*16ca0*/  BAR.SYNC.DEFER_BLOCKING 0x0 ;  /* 0x0000000000007b1d */ /* 0x000fec0000010000 */
[----:B------:R-:W5:Y:S02]  /*16cb0*/  LDS.128 R116, [R24] ;  /* 0x0000000018747984 */ /* 0x000f640000000c00 */
[----:B------:R-:W-:Y:S06]  /*16cc0*/  BAR.SYNC.DEFER_BLOCKING 0x0 ;  /* 0x0000000000007b1d */ /* 0x000fec0000010000 */
[----:B------:R-:W-:Y:S02]  /*16cd0*/  STSM.16.M88.4 [R142], R120 ;  /* 0x000000788e007844 */ /* 0x000fe40000000200 */
[----:B------:R-:W-:Y:S06]  /*16ce0*/  BAR.SYNC.DEFER_BLOCKING 0x0 ;  /* 0x0000000000007b1d */ /* 0x000fec0000010000 */
[----:B------:R-:W2:Y:S02]  /*16cf0*/  LDS.128 R120, [R24] ;  /* 0x0000000018787984 */ /* 0x000ea40000000c00 */
[----:B------:R-:W-:Y:S06]  /*16d00*/  BAR.SYNC.DEFER_BLOCKING 0x0 ;  /* 0x0000000000007b1d */ /* 0x000fec0000010000 */
[----:B------:R-:W-:Y:S02]  /*16d10*/  STSM.16.M88.4 [R142], R128 ;  /* 0x000000808e007844 */ /* 0x000fe40000000200 */
[----:B------:R-:W-:Y:S01]  /*16d20*/  BAR.SYNC.DEFER_BLOCKING 0x0 ;  /* 0x0000000000007b1d */ /* 0x000fe20000010000 */
[----:B------:R-:W-:-:S02]  /*16d30*/  F2FP.BF16.F32.PACK_AB R132, R134, R135 ;  /* 0x000000878684723e */ /* 0x000fc400000010ff */
[----:B------:R-:W-:-:S03]  /*16d40*/  F2FP.BF16.F32.PACK_AB R134, R73, R72 ;  /* 0x000000484986723e */ /* 0x000fc600000010ff */
[----:B------:R-:W2:Y:S01]  /*16d50*/  LDS.128 R128, [R24] ;  /* 0x0000000018807984 */ /* 0x000ea20000000c00 */
[----:B------:R-:W-:Y:S01]  /*16d60*/  F2FP.BF16.F32.PACK_AB R135, R219, R218 ;  /* 0x000000dadb87723e */ /* 0x000fe200000010ff */
[----:B------:R-:W-:Y:S06]  /*16d70*/  BAR.SYNC.DEFER_BLOCKING 0x0 ;  /* 0x0000000000007b1d */ /* 0x000fec0000010000 */
[----:B------:R-:W-:Y:S02]  /*16d80*/  STSM.16.M88.4 [R142], R132 ;  /* 0x000000848e007844 */ /* 0x000fe40000000200 */
[----:B------:R-:W-:Y:S01]  /*16d90*/  BAR.SYNC.DEFER_BLOCKING 0x0 ;  /* 0x0000000000007b1d */ /* 0x000fe20000010000 */
[----:B------:R-:W-:-:S02]  /*16da0*/  F2FP.BF16.F32.PACK_AB R144, R138, R139 ;  /* 0x0000008b8a90723e */ /* 0x000fc400000010ff */
[----:B------:R-:W-:-:S03]  /*16db0*/  F2FP.BF16.F32.PACK_AB R136, R197, R198 ;  /* 0x000000c6c588723e */ /* 0x000fc600000010ff */
[----:B------:R-:W2:Y:S01]  /*16dc0*/  LDS.128 R132, [R24] ;  /* 0x0000000018847984 */ /* 0x000ea20000000c00 */
[----:B------:R-:W-:Y:S02]  /*16dd0*/  F2FP.BF16.F32.PACK_AB R138, R77, R76 ;  /* 0x0000004c4d8a723e */ /* 0x000fe400000010ff */
[----:B------:R-:W-:Y:S01]  /*16de0*/  F2FP.BF16.F32.PACK_AB R139, R222, R221 ;  /* 0x000000ddde8b723e */ /* 0x000fe200000010ff */
[----:B------:R-:W-:Y:S06]  /*16df0*/  BAR.SYNC.DEFER_BLOCKING 0x0 ;  /* 0x0000000000007b1d */ /* 0x000fec0000010000 */
[----:B------:R-:W-:Y:S02]  /*16e00*/  STSM.16.M88.4 [R142], R136 ;  /* 0x000000888e007844 */ /* 0x000fe40000000200 */
[----:B------:R-:W-:Y:S01]  /*16e10*/  BAR.SYNC.DEFER_BLOCKING 0x0 ;  /* 0x0000000000007b1d */ /* 0x000fe20000010000 */
[----:B------:R-:W-:-:S05]  /*16e20*/  F2FP.BF16.F32.PACK_AB R146, R81, R80 ;  /* 0x000000505192723e */ /* 0x000fca00000010ff */
[----:B------:R-:W2:Y:S02]  /*16e30*/  LDS.128 R136, [R24] ;  /* 0x0000000018887984 */ /* 0x000ea40000000c00 */
[----:B------:R-:W-:Y:S06]  /*16e40*/  BAR.SYNC.DEFER_BLOCKING 0x0 ;  /* 0x0000000000007b1d */ /* 0x000fec0000010000 */
[----:B------:R3:W-:Y:S01]  /*16e50*/  STSM.16.M88.4 [R142], R144 ;  /* 0x000000908e007844 */ /* 0x0007e20000000200 */
[----:B------:R-:W-:Y:S01]  /*16e60*/  F2FP.BF16.F32.PACK_AB R153, R86, R87 ;  /* 0x000000575699723e */ /* 0x000fe200000010ff */
[----:B------:R-:W-:Y:S01]  /*16e70*/  BAR.SYNC.DEFER_BLOCKING 0x0 ;  /* 0x0000000000007b1d */ /* 0x000fe20000010000 */
[----:B------:R-:W-:-:S02]  /*16e80*/  F2FP.BF16.F32.PACK_AB R149, R90, R91 ;  /* 0x0000005b5a95723e */ /* 0x000fc400000010ff */
[----:B------:R-:W-:Y:S02]  /*16e90*/  F2FP.BF16.F32.PACK_AB R154, R89, R88 ;  /* 0x00000058599a723e */ /* 0x000fe400000010ff */
[----:B------:R-:W-:Y:S02]  /*16ea0*/  F2FP.BF16.F32.PACK_AB R155, R230, R229 ;  /* 0x000000e5e69b723e */ /* 0x000fe400000010ff */
[----:B------:R-:W-:Y:S02]  /*16eb0*/  F2FP.BF16.F32.PACK_AB R81, R78, R79 ;  /* 0x0000004f4e51723e */ /* 0x000fe400000010ff */
[----:B------:R-:W-:Y:S02]  /*16ec0*/  F2FP.BF16.F32.PACK_AB R76, R182, R183 ;  /* 0x000000b7b64c723e */ /* 0x000fe400000010ff */
[----:B------:R-:W-:Y:S01]  /*16ed0*/  F2FP.BF16.F32.PACK_AB R77, R82, R83 ;  /* 0x00000053524d723e */ /* 0x000fe200000010ff */
[----:B---3--:R-:W3:Y:S01]  /*16ee0*/  LDC.64 R144, c[0x0][0x228] ;  /* 0x00008a00ff907b82 */ /* 0x008ee20000000a00 */
[----:B------:R-:W2:Y:S01]  /*16ef0*/  LDS.128 R84, [R24] ;  /* 0x0000000018547984 */ /* 0x000ea20000000c00 */
[----:B------:R-:W-:-:S02]  /*16f00*/  F2FP.BF16.F32.PACK_AB R78, R93, R92 ;  /* 0x0000005c5d4e723e */ /* 0x000fc400000010ff */
[----:B------:R-:W-:-:S04]  /*16f10*/  F2FP.BF16.F32.PACK_AB R68, R174, R175 ;  /* 0x000000afae44723e */ /* 0x000fc800000010ff */
[----:B------:R-:W-:Y:S01]  /*16f20*/  BAR.SYNC.DEFER_BLOCKING 0x0 ;  /* 0x0000000000007b1d */ /* 0x000fe20000010000 */
[----:B------:R-:W-:Y:S02]  /*16f30*/  F2FP.BF16.F32.PACK_AB R79, R232, R231 ;  /* 0x000000e7e84f723e */ /* 0x000fe400000010ff */
[----:B------:R-:W-:Y:S02]  /*16f40*/  F2FP.BF16.F32.PACK_AB R80, R180, R181 ;  /* 0x000000b5b450723e */ /* 0x000fe400000010ff */
[----:B------:R-:W-:Y:S02]  /*16f50*/  F2FP.BF16.F32.PACK_AB R82, R97, R96 ;  /* 0x000000606152723e */ /* 0x000fe400000010ff */
[----:B------:R-:W-:Y:S02]  /*16f60*/  F2FP.BF16.F32.PACK_AB R69, R74, R75 ;  /* 0x0000004b4a45723e */ /* 0x000fe400000010ff */
[----:B------:R-:W-:Y:S02]  /*16f70*/  F2FP.BF16.F32.PACK_AB R65, R62, R63 ;  /* 0x0000003f3e41723e */ /* 0x000fe400000010ff */
[----:B------:R-:W-:-:S02]  /*16f80*/  F2FP.BF16.F32.PACK_AB R60, R162, R163 ;  /* 0x000000a3a23c723e */ /* 0x000fc400000010ff */
[----:B------:R-:W-:Y:S02]  /*16f90*/  F2FP.BF16.F32.PACK_AB R61, R66, R67 ;  /* 0x00000043423d723e */ /* 0x000fe400000010ff */
[----:B------:R-:W-:Y:S02]  /*16fa0*/  F2FP.BF16.F32.PACK_AB R64, R98, R161 ;  /* 0x000000a16240723e */ /* 0x000fe400000010ff */
[----:B----4-:R-:W-:Y:S02]  /*16fb0*/  F2FP.BF16.F32.PACK_AB R99, R189, R220 ;  /* 0x000000dcbd63723e */ /* 0x010fe400000010ff */
[----:B------:R-:W-:Y:S01]  /*16fc0*/  F2FP.BF16.F32.PACK_AB R191, R7, R6 ;  /* 0x0000000607bf723e */ /* 0x000fe200000010ff */
[----:B------:R-:W-:Y:S01]  /*16fd0*/  USHF.L.U32 UR9, UR8, 0x1, URZ ;  /* 0x0000000108097899 */ /* 0x000fe2000800063f */
[----:B------:R-:W-:Y:S01]  /*16fe0*/  F2FP.BF16.F32.PACK_AB R83, R234, R233 ;  /* 0x000000e9ea53723e */ /* 0x000fe200000010ff */
[----:B------:R-:W4:Y:S01]  /*16ff0*/  LDC R161, c[0x0][0x278] ;  /* 0x00009e00ffa17b82 */ /* 0x000f220000000800 */
[----:B------:R0:W-:Y:S07]  /*17000*/  STSM.16.M88.4 [R142], R148 ;  /* 0x000000948e007844 */ /* 0x0001ee0000000200 */
[----:B------:R-:W-:Y:S01]  /*17010*/  BAR.SYNC.DEFER_BLOCKING 0x0 ;  /* 0x0000000000007b1d */ /* 0x000fe20000010000 */
[----:B------:R-:W-:-:S02]  /*17020*/  F2FP.BF16.F32.PACK_AB R73, R70, R71 ;  /* 0x000000474649723e */ /* 0x000fc400000010ff */
[----:B------:R-:W-:Y:S02]  /*17030*/  F2FP.BF16.F32.PACK_AB R72, R172, R173 ;  /* 0x000000adac48723e */ /* 0x000fe400000010ff */
[----:B------:R-:W-:-:S03]  /*17040*/  F2FP.BF16.F32.PACK_AB R74, R159, R158 ;  /* 0x0000009e9f4a723e */ /* 0x000fc600000010ff */
[----:B------:R-:W1:Y:S01]  /*17050*/  LDC R163, c[0x0][0x278] ;  /* 0x00009e00ffa37b82 */ /* 0x000e620000000800 */
[----:B------:R-:W-:Y:S02]  /*17060*/  F2FP.BF16.F32.PACK_AB R75, R238, R237 ;  /* 0x000000edee4b723e */ /* 0x000fe400000010ff */
[----:B------:R-:W-:Y:S02]  /*17070*/  F2FP.BF16.F32.PACK_AB R62, R164, R160 ;  /* 0x000000a0a43e723e */ /* 0x000fe400000010ff */
[----:B------:R-:W-:Y:S02]  /*17080*/  F2FP.BF16.F32.PACK_AB R63, R240, R239 ;  /* 0x000000eff03f723e */ /* 0x000fe400000010ff */
[----:B------:R-:W-:Y:S01]  /*17090*/  F2FP.BF16.F32.PACK_AB R66, R166, R165 ;  /* 0x000000a5a642723e */ /* 0x000fe200000010ff */
[----:B0-----:R-:W0:Y:S01]  /*170a0*/  LDC R148, c[0x0][0x278] ;  /* 0x00009e00ff947b82 */ /* 0x001e220000000800 */
[----:B------:R-:W-:Y:S02]  /*170b0*/  F2FP.BF16.F32.PACK_AB R67, R242, R241 ;  /* 0x000000f1f243723e */ /* 0x000fe400000010ff */
[----:B------:R-:W-:-:S02]  /*170c0*/  F2FP.BF16.F32.PACK_AB R54, R168, R167 ;  /* 0x000000a7a836723e */ /* 0x000fc400000010ff */
[----:B------:R-:W-:Y:S02]  /*170d0*/  F2FP.BF16.F32.PACK_AB R55, R245, R244 ;  /* 0x000000f4f537723e */ /* 0x000fe400000010ff */
[----:B------:R-:W-:Y:S01]  /*170e0*/  F2FP.BF16.F32.PACK_AB R58, R170, R169 ;  /* 0x000000a9aa3a723e */ /* 0x000fe200000010ff */
[----:B------:R-:W5:Y:S01]  /*170f0*/  LDC R149, c[0x0][0x278] ;  /* 0x00009e00ff957b82 */ /* 0x000f620000000800 */
[----:B------:R-:W2:Y:S07]  /*17100*/  LDS.128 R88, [R24] ;  /* 0x0000000018587984 */ /* 0x000eae0000000c00 */
[----:B------:R-:W-:Y:S01]  /*17110*/  BAR.SYNC.DEFER_BLOCKING 0x0 ;  /* 0x0000000000007b1d */ /* 0x000fe20000010000 */
[----:B------:R-:W-:-:S02]  /*17120*/  F2FP.BF16.F32.PACK_AB R70, R157, R156 ;  /* 0x0000009c9d46723e */ /* 0x000fc400000010ff */
[----:B------:R-:W-:Y:S02]  /*17130*/  F2FP.BF16.F32.PACK_AB R71, R236, R235 ;  /* 0x000000ebec47723e */ /* 0x000fe400000010ff */
[----:B------:R-:W-:-:S03]  /*17140*/  F2FP.BF16.F32.PACK_AB R59, R247, R246 ;  /* 0x000000f6f73b723e */ /* 0x000fc600000010ff */
[----:B------:R-:W3:Y:S01]  /*17150*/  LDC R151, c[0x0][0x278] ;  /* 0x00009e00ff977b82 */ /* 0x000ee20000000800 */
[----:B------:R-:W-:Y:S02]  /*17160*/  F2FP.BF16.F32.PACK_AB R44, R40, R41 ;  /* 0x00000029282c723e */ /* 0x000fe400000010ff */
[----:B------:R-:W-:Y:S02]  /*17170*/  F2FP.BF16.F32.PACK_AB R49, R46, R47 ;  /* 0x0000002f2e31723e */ /* 0x000fe400000010ff */
[----:B------:R-:W-:Y:S02]  /*17180*/  F2FP.BF16.F32.PACK_AB R45, R50, R51 ;  /* 0x00000033322d723e */ /* 0x000fe400000010ff */
[----:B------:R-:W-:Y:S01]  /*17190*/  F2FP.BF16.F32.PACK_AB R48, R36, R37 ;  /* 0x000000252430723e */ /* 0x000fe200000010ff */
[----:B------:R-:W4:Y:S01]  /*171a0*/  LDC R159, c[0x0][0x278] ;  /* 0x00009e00ff9f7b82 */ /* 0x000f220000000800 */
[----:B------:R-:W-:Y:S02]  /*171b0*/  F2FP.BF16.F32.PACK_AB R97, R28, R29 ;  /* 0x0000001d1c61723e */ /* 0x000fe400000010ff */
[----:B------:R-:W-:-:S02]  /*171c0*/  F2FP.BF16.F32.PACK_AB R96, R22, R25 ;  /* 0x000000191660723e */ /* 0x000fc400000010ff */
[----:B------:R-:W-:Y:S02]  /*171d0*/  F2FP.BF16.F32.PACK_AB R98, R188, R187 ;  /* 0x000000bbbc62723e */ /* 0x000fe400000010ff */
[----:B------:R-:W-:Y:S01]  /*171e0*/  F2FP.BF16.F32.PACK_AB R189, R140, R23 ;  /* 0x000000178cbd723e */ /* 0x000fe200000010ff */
[----:B------:R-:W2:Y:S01]  /*171f0*/  LDC R25, c[0x0][0x278] ;  /* 0x00009e00ff197b82 */ /* 0x000ea20000000800 */
[----:B------:R1:W-:Y:S07]  /*17200*/  STSM.16.M88.4 [R142], R152 ;  /* 0x000000988e007844 */ /* 0x0003ee0000000200 */
[----:B------:R-:W-:Y:S01]  /*17210*/  BAR.SYNC.DEFER_BLOCKING 0x0 ;  /* 0x0000000000007b1d */ /* 0x000fe20000010000 */
[----:B------:R-:W-:-:S02]  /*17220*/  F2FP.BF16.F32.PACK_AB R41, R42, R43 ;  /* 0x0000002b2a29723e */ /* 0x000fc400000010ff */
[----:B------:R-:W-:Y:S02]  /*17230*/  F2FP.BF16.F32.PACK_AB R46, R176, R171 ;  /* 0x000000abb02e723e */ /* 0x000fe400000010ff */
[----:B------:R-:W-:-:S03]  /*17240*/  F2FP.BF16.F32.PACK_AB R47, R249, R248 ;  /* 0x000000f8f92f723e */ /* 0x000fc600000010ff */
[----:B------:R-:W0:Y:S01]  /*17250*/  LDC R165, c[0x0][0x278] ;  /* 0x00009e00ffa57b82 */ /* 0x000e220000000800 */
[----:B------:R-:W-:Y:S02]  /*17260*/  F2FP.BF16.F32.PACK_AB R50, R178, R177 ;  /* 0x000000b1b232723e */ /* 0x000fe400000010ff */
[----:B------:R-:W-:Y:S02]  /*17270*/  F2FP.BF16.F32.PACK_AB R51, R251, R250 ;  /* 0x000000fafb33723e */ /* 0x000fe400000010ff */
[----:B------:R-:W-:Y:S02]  /*17280*/  F2FP.BF16.F32.PACK_AB R40, R30, R31 ;  /* 0x0000001f1e28723e */ /* 0x000fe400000010ff */
[----:B------:R-:W-:Y:S01]  /*17290*/  F2FP.BF16.F32.PACK_AB R37, R38, R39 ;  /* 0x000000272625723e */ /* 0x000fe200000010ff */
[----:B-1----:R-:W1:Y:S01]  /*172a0*/  LDC R155, c[0x0][0x278] ;  /* 0x00009e00ff9b7b82 */ /* 0x002e620000000800 */
[----:B------:R-:W-:Y:S02]  /*172b0*/  F2FP.BF16.F32.PACK_AB R36, R26, R27 ;  /* 0x0000001b1a24723e */ /* 0x000fe400000010ff */
[----:B------:R-:W-:-:S02]  /*172c0*/  F2FP.BF16.F32.PACK_AB R188, R20, R21 ;  /* 0x0000001514bc723e */ /* 0x000fc400000010ff */
[----:B------:R-:W-:-:S03]  /*172d0*/  F2FP.BF16.F32.PACK_AB R146, R193, R192 ;  /* 0x000000c0c192723e */ /* 0x000fc600000010ff */
[----:B------:R-:W5:Y:S01]  /*172e0*/  LDC R153, c[0x0][0x278] ;  /* 0x00009e00ff997b82 */ /* 0x000f620000000800 */
[----:B------:R-:W1:Y:S07]  /*172f0*/  LDS.128 R92, [R24] ;  /* 0x00000000185c7984 */ /* 0x000e6e0000000c00 */
[----:B------:R-:W-:Y:S01]  /*17300*/  BAR.SYNC.DEFER_BLOCKING 0x0 ;  /* 0x0000000000007b1d */ /* 0x000fe20000010000 */
[----:B------:R-:W-:Y:S02]  /*17310*/  F2FP.BF16.F32.PACK_AB R43, R4, R252 ;  /* 0x000000fc042b723e */ /* 0x000fe400000010ff */
[----:B------:R-:W-:Y:S01]  /*17320*/  F2FP.BF16.F32.PACK_AB R42, R184, R179 ;  /* 0x000000b3b82a723e */ /* 0x000fe200000010ff */
[----:B---3--:R-:W-:-:S02]  /*17330*/  IMAD R151, R151, 0x14, RZ ;  /* 0x0000001497977824 */ /* 0x008fc400078e02ff */
[----:B----4-:R-:W-:Y:S02]  /*17340*/  IMAD R159, R159, 0x1a, RZ ;  /* 0x0000001a9f9f7824 */ /* 0x010fe400078e02ff */
[----:B------:R-:W3:Y:S01]  /*17350*/  LDC R157, c[0x0][0x278] ;  /* 0x00009e00ff9d7b82 */ /* 0x000ee20000000800 */
[----:B------:R-:W4:Y:S01]  /*17360*/  LDL.LU R4, [R1+0x544] ;  /* 0x0005440001047983 */ /* 0x000f220000300800 */
[----:B------:R-:W-:Y:S02]  /*17370*/  IMAD R161, R161, 0x1c, RZ ;  /* 0x0000001ca1a17824 */ /* 0x000fe400078e02ff */
[----:B0-----:R-:W-:Y:S02]  /*17380*/  IMAD R165, R165, 0x1e, RZ ;  /* 0x0000001ea5a57824 */ /* 0x001fe400078e02ff */
[----:B------:R-:W-:Y:S02]  /*17390*/  IMAD R163, R163, 0x42, RZ ;  /* 0x00000042a3a37824 */ /* 0x000fe400078e02ff */
[----:B------:R-:W0:Y:S08]  /*173a0*/  LDC R171, c[0x0][0x278] ;  /* 0x00009e00ffab7b82 */ /* 0x000e300000000800 */
[----:B------:R-:W2:Y:S01]  /*173b0*/  LDC R173, c[0x0][0x278] ;  /* 0x00009e00ffad7b82 */ /* 0x000ea20000000800 */
[----:B------:R-:W-:Y:S07]  /*173c0*/  STSM.16.M88.4 [R142], R76 ;  /* 0x0000004c8e007844 */ /* 0x000fee0000000200 */
[----:B------:R-:W-:Y:S08]  /*173d0*/  BAR.SYNC.DEFER_BLOCKING 0x0 ;  /* 0x0000000000007b1d */ /* 0x000ff00000010000 */
[----:B------:R-:W1:Y:S08]  /*173e0*/  LDC R175, c[0x0][0x278] ;  /* 0x00009e00ffaf7b82 */ /* 0x000e700000000800 */
[----:B------:R-:W1:Y:S08]  /*173f0*/  LDC R177, c[0x0][0x278] ;  /* 0x00009e00ffb17b82 */ /* 0x000e700000000800 */
[----:B------:R-:W1:Y:S01]  /*17400*/  LDC R183, c[0x0][0x278] ;  /* 0x00009e00ffb77b82 */ /* 0x000e620000000800 */
[----:B------:R-:W1:Y:S07]  /*17410*/  LDS.128 R76, [R24] ;  /* 0x00000000184c7984 */ /* 0x000e6e0000000c00 */
[----:B------:R-:W-:Y:S06]  /*17420*/  BAR.SYNC.DEFER_BLOCKING 0x0 ;  /* 0x0000000000007b1d */ /* 0x000fec0000010000 */
[----:B------:R-:W-:Y:S02]  /*17430*/  STSM.16.M88.4 [R142], R80 ;  /* 0x000000508e007844 */ /* 0x000fe40000000200 */
[----:B------:R-:W-:Y:S06]  /*17440*/  BAR.SYNC.DEFER_BLOCKING 0x0 ;  /* 0x0000000000007b1d */ /* 0x000fec0000010000 */
[----:B------:R-:W1:Y:S02]  /*17450*/  LDS.128 R80, [R24] ;  /* 0x0000000018507984 */ /* 0x000e640000000c00 */
        /* <DEDUP_REMOVED lines=34> */
[----:B------:R-:W-:Y:S01]  /*17680*/  BAR.SYNC.DEFER_BLOCKING 0x0 ;  /* 0x0000000000007b1d */ /* 0x000fe20000010000 */
[----:B------:R-:W-:-:S02]  /*17690*/  F2FP.BF16.F32.PACK_AB R38, R186, R185 ;  /* 0x000000b9ba26723e */ /* 0x000fc400000010ff */
[----:B------:R-:W-:Y:S02]  /*176a0*/  F2FP.BF16.F32.PACK_AB R39, R213, R215 ;  /* 0x000000d7d527723e */ /* 0x000fe400000010ff */
[----:B------:R-:W-:Y:S02]  /*176b0*/  SHF.L.U32 R27, R3, 0x1, RZ ;  /* 0x00000001031b7819 */ /* 0x000fe400000006ff */
[----:B----4-:R-:W-:Y:S01]  /*176c0*/  F2FP.BF16.F32.PACK_AB R147, R4, R0 ;  /* 0x000000000493723e */ /* 0x010fe200000010ff */
[----:B-----5:R-:W-:Y:S01]  /*176d0*/  IMAD R153, R153, 0x16, RZ ;  /* 0x0000001699997824 */ /* 0x020fe200078e02ff */
[----:B------:R-:W4:Y:S01]  /*176e0*/  LDS.128 R40, [R24] ;  /* 0x0000000018287984 */ /* 0x000f220000000c00 */
[----:B------:R-:W-:Y:S01]  /*176f0*/  BAR.SYNC.DEFER_BLOCKING 0x0 ;  /* 0x0000000000007b1d */ /* 0x000fe20000010000 */
[----:B---3--:R-:W-:Y:S02]  /*17700*/  IMAD R157, R157, 0x2e, RZ ;  /* 0x0000002e9d9d7824 */ /* 0x008fe400078e02ff */
[----:B0-----:R-:W-:-:S02]  /*17710*/  IMAD R171, R171, 0x4a, RZ ;  /* 0x0000004aabab7824 */ /* 0x001fc400078e02ff */
[----:B--2---:R-:W-:Y:S01]  /*17720*/  IMAD R173, R173, 0x3f, RZ ;  /* 0x0000003fadad7824 */ /* 0x004fe200078e02ff */
[----:B-1----:R-:W-:Y:S01]  /*17730*/  SHF.L.U32 R175, R175, 0x6, RZ ;  /* 0x00000006afaf7819 */ /* 0x002fe200000006ff */
[----:B------:R-:W-:Y:S01]  /*17740*/  IMAD R183, R183, 0x51, RZ ;  /* 0x00000051b7b77824 */ /* 0x000fe200078e02ff */
[----:B------:R-:W2:Y:S01]  /*17750*/  LDL.LU R213, [R1+0x540] ;  /* 0x0005400001d57983 */ /* 0x000ea20000300800 */
[----:B------:R-:W-:-:S03]  /*17760*/  IADD3 R26, P3, P5, R27, UR9, R144 ;  /* 0x000000091b1a7c10 */ /* 0x000fc6000fd7e090 */
[----:B------:R0:W-:Y:S01]  /*17770*/  STSM.16.M88.4 [R142], R36 ;  /* 0x000000248e007844 */ /* 0x0001e20000000200 */
[----:B------:R-:W-:Y:S01]  /*17780*/  BAR.SYNC.DEFER_BLOCKING 0x0 ;  /* 0x0000000000007b1d */ /* 0x000fe20000010000 */
[----:B------:R-:W-:-:S05]  /*17790*/  IMAD R203, R203, 0x79, RZ ;  /* 0x00000079cbcb7824 */ /* 0x000fca00078e02ff */
[----:B------:R-:W3:Y:S01]  /*177a0*/  LDL.LU R215, [R1+0x53c] ;  /* 0x00053c0001d77983 */ /* 0x000ee20000300800 */
[----:B------:R-:W-:Y:S01]  /*177b0*/  UIMAD.WIDE UR8, UR8, 0x2, URZ ;  /* 0x00000002080878a5 */ /* 0x000fe2000f8e023f */
[----:B0-----:R-:W-:Y:S01]  /*177c0*/  IMAD.HI R36, R3, 0x2, RZ ;  /* 0x0000000203247827 */ /* 0x001fe200078e02ff */
[----:B------:R-:W-:Y:S01]  /*177d0*/  F2FP.BF16.F32.PACK_AB R144, R2, R5 ;  /* 0x000000050290723e */ /* 0x000fe200000010ff */
[----:B------:R-:W5:Y:S04]  /*177e0*/  LDL.LU R220, [R1+0x538] ;  /* 0x0005380001dc7983 */ /* 0x000f680000300800 */
[----:B------:R-:W-:Y:S01]  /*177f0*/  ULDC UR8, c[0x0][0x27c] ;  /* 0x00009f0000087ab9 */ /* 0x000fe20000000800 */
[----:B------:R-:W0:Y:S01]  /*17800*/  LDS.128 R28, [R24] ;  /* 0x00000000181c7984 */ /* 0x000e220000000c00 */
[----:B------:R-:W-:Y:S01]  /*17810*/  BAR.SYNC.DEFER_BLOCKING 0x0 ;  /* 0x0000000000007b1d */ /* 0x000fe20000010000 */
[----:B------:R-:W-:-:S02]  /*17820*/  IADD3.X R27, R36, UR9, R145, P3, P5 ;  /* 0x00000009241b7c10 */ /* 0x000fc40009fea491 */
[----:B------:R-:W-:-:S03]  /*17830*/  SHF.L.U32 R5, R148, 0x1, RZ ;  /* 0x0000000194057819 */ /* 0x000fc600000006ff */
[----:B------:R-:W2:Y:S04]  /*17840*/  LDL.LU R7, [R1+0x534] ;  /* 0x0005340001077983 */ /* 0x000ea80000300800 */
[----:B------:R1:W-:Y:S01]  /*17850*/  STSM.16.M88.4 [R142], R96 ;  /* 0x000000608e007844 */ /* 0x0003e20000000200 */
[----:B------:R-:W-:Y:S01]  /*17860*/  BAR.SYNC.DEFER_BLOCKING 0x0 ;  /* 0x0000000000007b1d */ /* 0x000fe20000010000 */
[----:B------:R-:W-:Y:S02]  /*17870*/  F2FP.BF16.F32.PACK_AB R145, R143, R141 ;  /* 0x0000008d8f91723e */ /* 0x000fe400000010ff */
[----:B------:R-:W-:-:S03]  /*17880*/  IADD3 R2, P3, R5, R26, RZ ;  /* 0x0000001a05027210 */ /* 0x000fc60007f7e0ff */
[----:B------:R-:W2:Y:S02]  /*17890*/  LDL.LU R6, [R1+0x530] ;  /* 0x0005300001067983 */ /* 0x000ea40000300800 */
[----:B-1----:R-:W1:Y:S02]  /*178a0*/  LDC R97, c[0x0][0x278] ;  /* 0x00009e00ff617b82 */ /* 0x002e640000000800 */
[----:B------:R-:W0:Y:S06]  /*178b0*/  LDS.128 R20, [R24] ;  /* 0x0000000018147984 */ /* 0x000e2c0000000c00 */
[----:B------:R-:W-:Y:S01]  /*178c0*/  BAR.SYNC.DEFER_BLOCKING 0x0 ;  /* 0x0000000000007b1d */ /* 0x000fe20000010000 */
[----:B------:R-:W-:Y:S01]  /*178d0*/  IMAD R143, R148, 0x6, RZ ;  /* 0x00000006948f7824 */ /* 0x000fe200078e02ff */
[----:B------:R-:W-:-:S02]  /*178e0*/  LEA.HI.X.SX32 R3, R25, R27, 0x1, P3 ;  /* 0x0000001b19037211 */ /* 0x000fc400018f0eff */
[----:B------:R-:W-:Y:S02]  /*178f0*/  PRMT R99, R12, 0x7632, R99 ;  /* 0x000076320c637816 */ /* 0x000fe40000000063 */
[C---:B------:R-:W-:Y:S01]  /*17900*/  SHF.L.U32 R141, R148.reuse, 0x2, RZ ;  /* 0x00000002948d7819 */ /* 0x040fe200000006ff */
[----:B------:R-:W2:Y:S04]  /*17910*/  LDL.LU R4, [R1+0x52c] ;  /* 0x00052c0001047983 */ /* 0x000ea80000300800 */
[----:B------:R4:W-:Y:S01]  /*17920*/  STSM.16.M88.4 [R142], R188 ;  /* 0x000000bc8e007844 */ /* 0x0009e20000000200 */
[----:B------:R-:W-:Y:S01]  /*17930*/  BAR.SYNC.DEFER_BLOCKING 0x0 ;  /* 0x0000000000007b1d */ /* 0x000fe20000010000 */
[----:B------:R-:W-:Y:S01]  /*17940*/  IMAD R25, R148, 0x3, RZ ;  /* 0x0000000394197824 */ /* 0x000fe200078e02ff */
[----:B------:R-:W-:-:S02]  /*17950*/  LEA R96, P3, R149, R26, 0x2 ;  /* 0x0000001a95607211 */ /* 0x000fc400078610ff */
[-C--:B------:R-:W-:Y:S02]  /*17960*/  IADD3 R98, P5, R143, R26.reuse, RZ ;  /* 0x0000001a8f627210 */ /* 0x080fe40007fbe0ff */
[----:B-1----:R-:W-:Y:S01]  /*17970*/  LEA R140, P6, R97, R26, 0x3 ;  /* 0x0000001a618c7211 */ /* 0x002fe200078c18ff */
[----:B------:R-:W2:Y:S01]  /*17980*/  LDL.LU R0, [R1+0x528] ;  /* 0x0005280001007983 */ /* 0x000ea20000300800 */
[----:B----4-:R-:W1:Y:S03]  /*17990*/  LDC R191, c[0x0][0x278] ;  /* 0x00009e00ffbf7b82 */ /* 0x010e660000000800 */
[----:B------:R-:W4:Y:S05]  /*179a0*/  LDS.128 R36, [R24] ;  /* 0x0000000018247984 */ /* 0x000f2a0000000c00 */
[----:B------:R-:W-:Y:S06]  /*179b0*/  BAR.SYNC.DEFER_BLOCKING 0x0 ;  /* 0x0000000000007b1d */ /* 0x000fec0000010000 */
[----:B------:R0:W-:Y:S02]  /*179c0*/  STSM.16.M88.4 [R142], R144 ;  /* 0x000000908e007844 */ /* 0x0001e40000000200 */
[----:B------:R-:W-:Y:S01]  /*179d0*/  BAR.SYNC.DEFER_BLOCKING 0x0 ;  /* 0x0000000000007b1d */ /* 0x000fe20000010000 */
[----:B------:R-:W-:-:S02]  /*179e0*/  LEA.HI.X.SX32 R97, R5, R27, 0x1, P3 ;  /* 0x0000001b05617211 */ /* 0x000fc400018f0eff */
[----:B------:R-:W-:Y:S01]  /*179f0*/  PRMT R5, R13, 0x7632, R5 ;  /* 0x000076320d057816 */ /* 0x000fe20000000005 */
[----:B------:R-:W-:-:S04]  /*17a00*/  IMAD R149, R148, 0xe, RZ ;  /* 0x0000000e94957824 */ /* 0x000fc800078e02ff */
[----:B0-----:R-:W0:Y:S01]  /*17a10*/  LDC R142, c[0x0][0x278] ;  /* 0x00009e00ff8e7b82 */ /* 0x001e220000000800 */
[C---:B------:R-:W-:Y:S01]  /*17a20*/  IMAD R145, R148.reuse, 0xa, RZ ;  /* 0x0000000a94917824 */ /* 0x040fe200078e02ff */
[----:B------:R-:W-:Y:S01]  /*17a30*/  LEA.HI.X.SX32 R141, R141, R27, 0x1, P6 ;  /* 0x0000001b8d8d7211 */ /* 0x000fe200030f0eff */
[----:B------:R-:W-:Y:S01]  /*17a40*/  IMAD R147, R148, 0xc, RZ ;  /* 0x0000000c94937824 */ /* 0x000fe200078e02ff */
[----:B------:R-:W-:-:S04]  /*17a50*/  PRMT R144, R17, 0x7632, R144 ;  /* 0x0000763211907816 */ /* 0x000fc80000000090 */
[----:B------:R-:W4:Y:S01]  /*17a60*/  LDC R146, c[0x0][0x278] ;  /* 0x00009e00ff927b82 */ /* 0x000f220000000800 */
[----:B------:R-:W-:Y:S04]  /*17a70*/  STG.E.U16 desc[UR6][R26.64], R12 ;  /* 0x0000000c1a007986 */ /* 0x000fe8000c101506 */
[----:B------:R1:W-:Y:S04]  /*17a80*/  STG.E.U16 desc[UR6][R2.64], R99 ;  /* 0x0000006302007986 */ /* 0x0003e8000c101506 */
[----:B------:R1:W-:Y:S02]  /*17a90*/  STG.E.U16 desc[UR6][R96.64], R13 ;  /* 0x0000000d60007986 */ /* 0x0003e4000c101506 */
[----:B-1----:R-:W-:Y:S01]  /*17aa0*/  LEA.HI.X.SX32 R99, R25, R27, 0x1, P5 ;  /* 0x0000001b19637211 */ /* 0x002fe200028f0eff */
[----:B------:R-:W-:Y:S01]  /*17ab0*/  IMAD R3, R148, 0x5, RZ ;  /* 0x0000000594037824 */ /* 0x000fe200078e02ff */
[----:B------:R-:W-:-:S03]  /*17ac0*/  IADD3 R2, P5, R145, R26, RZ ;  /* 0x0000001a91027210 */ /* 0x000fc60007fbe0ff */
[----:B------:R1:W-:Y:S01]  /*17ad0*/  STG.E.U16 desc[UR6][R98.64], R5 ;  /* 0x0000000562007986 */ /* 0x0003e2000c101506 */
[----:B------:R-:W-:Y:S02]  /*17ae0*/  PRMT R97, R14, 0x7632, R97 ;  /* 0x000076320e617816 */ /* 0x000fe40000000061 */
[----:B------:R-:W-:Y:S02]  /*17af0*/  LEA.HI.X.SX32 R3, R3, R27, 0x1, P5 ;  /* 0x0000001b03037211 */ /* 0x000fe400028f0eff */
[-C--:B------:R-:W-:Y:S02]  /*17b00*/  IADD3 R12, P3, R147, R26.reuse, RZ ;  /* 0x0000001a930c7210 */ /* 0x080fe40007f7e0ff */
[-C--:B------:R-:W-:Y:S02]  /*17b10*/  IADD3 R96, P5, R149, R26.reuse, RZ ;  /* 0x0000001a95607210 */ /* 0x080fe40007fbe0ff */
[----:B-1----:R-:W-:Y:S02]  /*17b20*/  LEA R98, P6, R155, R26, 0x4 ;  /* 0x0000001a9b627211 */ /* 0x002fe400078c20ff */
[----:B------:R-:W1:Y:S01]  /*17b30*/  LDC R155, c[0x0][0x278] ;  /* 0x00009e00ff9b7b82 */ /* 0x000e620000000800 */
[C---:B------:R-:W-:Y:S01]  /*17b40*/  LEA R5, R148.reuse, -R148, 0x3 ;  /* 0x8000009494057211 */ /* 0x040fe200078e18ff */
[----:B------:R0:W-:Y:S01]  /*17b50*/  STG.E.U16 desc[UR6][R140.64], R14 ;  /* 0x0000000e8c007986 */ /* 0x0001e2000c101506 */
[----:B------:R-:W-:-:S02]  /*17b60*/  SHF.L.U32 R25, R148, 0x3, RZ ;  /* 0x0000000394197819 */ /* 0x000fc400000006ff */
[-C--:B------:R-:W-:Y:S01]  /*17b70*/  LEA.HI.X.SX32 R13, R143, R27.reuse, 0x1, P3 ;  /* 0x0000001b8f0d7211 */ /* 0x080fe200018f0eff */
[----:B------:R4:W-:Y:S01]  /*17b80*/  STG.E.U16 desc[UR6][R2.64], R97 ;  /* 0x0000006102007986 */ /* 0x0009e2000c101506 */
[----:B------:R-:W-:Y:S01]  /*17b90*/  LEA.HI.X.SX32 R99, R25, R27, 0x1, P6 ;  /* 0x0000001b19637211 */ /* 0x000fe200030f0eff */
[----:B------:R-:W1:Y:S02]  /*17ba0*/  LDC R143, c[0x0][0x278] ;  /* 0x00009e00ff8f7b82 */ /* 0x000e640000000800 */
[----:B------:R-:W-:Y:S01]  /*17bb0*/  STG.E.U16 desc[UR6][R12.64], R15 ;  /* 0x0000000f0c007986 */ /* 0x000fe2000c101506 */
[----:B0-----:R-:W-:Y:S01]  /*17bc0*/  PRMT R140, R16, 0x7632, R140 ;  /* 0x00007632108c7816 */ /* 0x001fe2000000008c */
[----:B------:R-:W-:-:S04]  /*17bd0*/  IMAD R141, R142, 0x12, RZ ;  /* 0x000000128e8d7824 */ /* 0x000fc800078e02ff */
[----:B------:R-:W0:Y:S01]  /*17be0*/  LDC R25, c[0x0][0x278] ;  /* 0x00009e00ff197b82 */ /* 0x000e220000000800 */
[----:B----4-:R-:W-:Y:S02]  /*17bf0*/  LEA.HI.X.SX32 R97, R5, R27, 0x1, P5 ;  /* 0x0000001b05617211 */ /* 0x010fe400028f0eff */
[----:B------:R-:W-:Y:S01]  /*17c00*/  PRMT R5, R15, 0x7632, R5 ;  /* 0x000076320f057816 */ /* 0x000fe20000000005 */
[----:B------:R-:W-:Y:S01]  /*17c10*/  IMAD R3, R148, 0x9, RZ ;  /* 0x0000000994037824 */ /* 0x000fe200078e02ff */
[-C--:B------:R-:W-:Y:S01]  /*17c20*/  IADD3 R14, P6, R153, R26.reuse, RZ ;  /* 0x0000001a990e7210 */ /* 0x080fe20007fde0ff */
[----:B-1----:R-:W-:Y:S02]  /*17c30*/  IMAD R155, R155, 0x18, RZ ;  /* 0x000000189b9b7824 */ /* 0x002fe400078e02ff */
[----:B------:R1:W-:Y:S01]  /*17c40*/  STG.E.U16 desc[UR6][R96.64], R5 ;  /* 0x0000000560007986 */ /* 0x0003e2000c101506 */
[----:B------:R-:W4:Y:S03]  /*17c50*/  LDC R142, c[0x0][0x278] ;  /* 0x00009e00ff8e7b82 */ /* 0x000f260000000800 */
[----:B------:R0:W-:Y:S01]  /*17c60*/  STG.E.U16 desc[UR6][R98.64], R16 ;  /* 0x0000001062007986 */ /* 0x0001e2000c101506 */
[----:B------:R-:W-:-:S04]  /*17c70*/  IADD3 R2, P3, R141, R26, RZ ;  /* 0x0000001a8d027210 */ /* 0x000fc80007f7e0ff */
[----:B-1----:R-:W1:Y:S08]  /*17c80*/  LDC R96, c[0x0][0x278] ;  /* 0x00009e00ff607b82 */ /* 0x002e700000000800 */
[----:B0-----:R-:W0:Y:S01]  /*17c90*/  LDC R16, c[0x0][0x278] ;  /* 0x00009e00ff107b82 */ /* 0x001e220000000800 */
[----:B------:R-:W-:-:S07]  /*17ca0*/  IMAD R5, R148, 0xb, RZ ;  /* 0x0000000b94057824 */ /* 0x000fce00078e02ff */
[----:B------:R-:W4:Y:S01]  /*17cb0*/  LDC R97, c[0x0][0x278] ;  /* 0x00009e00ff617b82 */ /* 0x000f220000000800 */
[----:B------:R-:W-:Y:S02]  /*17cc0*/  IADD3 R12, P5, R151, R26, RZ ;  /* 0x0000001a970c7210 */ /* 0x000fe40007fbe0ff */
[-C--:B------:R-:W-:Y:S02]  /*17cd0*/  LEA.HI.X.SX32 R3, R3, R27.reuse, 0x1, P3 ;  /* 0x0000001b03037211 */ /* 0x080fe400018f0eff */
[-C--:B------:R-:W-:Y:S02]  /*17ce0*/  LEA.HI.X.SX32 R13, R145, R27.reuse, 0x1, P5 ;  /* 0x0000001b910d7211 */ /* 0x080fe400028f0eff */
[----:B------:R-:W-:Y:S01]  /*17cf0*/  LEA.HI.X.SX32 R15, R5, R27, 0x1, P6 ;  /* 0x0000001b050f7211 */ /* 0x000fe200030f0eff */
[----:B------:R1:W-:Y:S01]  /*17d00*/  STG.E.U16 desc[UR6][R2.64], R140 ;  /* 0x0000008c02007986 */ /* 0x0003e2000c101506 */
[----:B------:R-:W3:Y:S01]  /*17d10*/  LDC R99, c[0x0][0x278] ;  /* 0x00009e00ff637b82 */ /* 0x000ee20000000800 */
[----:B------:R-:W-:-:S02]  /*17d20*/  IMAD R5, R148, 0xd, RZ ;  /* 0x0000000d94057824 */ /* 0x000fc400078e02ff */
[----:B------:R1:W-:Y:S04]  /*17d30*/  STG.E.U16 desc[UR6][R12.64], R17 ;  /* 0x000000110c007986 */ /* 0x0003e8000c101506 */
[----:B------:R0:W-:Y:S01]  /*17d40*/  STG.E.U16 desc[UR6][R14.64], R144 ;  /* 0x000000900e007986 */ /* 0x0001e2000c101506 */
[----:B------:R-:W3:Y:S01]  /*17d50*/  LDC R98, c[0x0][0x278] ;  /* 0x00009e00ff627b82 */ /* 0x000ee20000000800 */
[-C--:B-1----:R-:W-:Y:S02]  /*17d60*/  IADD3 R2, P5, R155, R26.reuse, RZ ;  /* 0x0000001a9b027210 */ /* 0x082fe40007fbe0ff */
[----:B------:R-:W-:-:S05]  /*17d70*/  IADD3 R12, P3, R159, R26, RZ ;  /* 0x0000001a9f0c7210 */ /* 0x000fca0007f7e0ff */
[----:B------:R-:W1:Y:S01]  /*17d80*/  LDC R145, c[0x0][0x278] ;  /* 0x00009e00ff917b82 */ /* 0x000e620000000800 */
[----:B------:R-:W-:Y:S02]  /*17d90*/  LEA.HI.X.SX32 R3, R147, R27, 0x1, P5 ;  /* 0x0000001b93037211 */ /* 0x000fe400028f0eff */
[----:B0-----:R-:W-:-:S05]  /*17da0*/  IADD3 R14, P5, R161, R26, RZ ;  /* 0x0000001aa10e7210 */ /* 0x001fca0007fbe0ff */
[----:B------:R-:W0:Y:S01]  /*17db0*/  LDC R144, c[0x0][0x278] ;  /* 0x00009e00ff907b82 */ /* 0x000e220000000800 */
[-C--:B------:R-:W-:Y:S01]  /*17dc0*/  LEA.HI.X.SX32 R13, R5, R27.reuse, 0x1, P3 ;  /* 0x0000001b050d7211 */ /* 0x080fe200018f0eff */
[----:B------:R-:W-:Y:S01]  /*17dd0*/  IMAD R17, R16, 0xf, RZ ;  /* 0x0000000f10117824 */ /* 0x000fe200078e02ff */
[----:B------:R4:W-:Y:S01]  /*17de0*/  STG.E.U16 desc[UR6][R2.64], R18 ;  /* 0x0000001202007986 */ /* 0x0009e2000c101506 */
[----:B------:R-:W-:Y:S01]  /*17df0*/  SHF.L.U32 R5, R25, 0x4, RZ ;  /* 0x0000000419057819 */ /* 0x000fe200000006ff */
[----:B------:R-:W-:Y:S01]  /*17e00*/  IMAD R25, R96, 0x11, RZ ;  /* 0x0000001160197824 */ /* 0x000fe200078e02ff */
[----:B------:R-:W-:Y:S02]  /*17e10*/  IADD3 R16, P6, R165, R26, RZ ;  /* 0x0000001aa5107210 */ /* 0x000fe40007fde0ff */
[----:B------:R-:W5:Y:S01]  /*17e20*/  LDC R140, c[0x0][0x278] ;  /* 0x00009e00ff8c7b82 */ /* 0x000f620000000800 */
[----:B------:R-:W-:Y:S02]  /*17e30*/  LEA.HI.X.SX32 R15, R149, R27, 0x1, P5 ;  /* 0x0000001b950f7211 */ /* 0x000fe400028f0eff */
[----:B------:R-:W-:-:S02]  /*17e40*/  PRMT R147, R18, 0x7632, R147 ;  /* 0x0000763212937816 */ /* 0x000fc40000000093 */
[-C--:B------:R-:W-:Y:S01]  /*17e50*/  LEA R96, P5, R143, R26.reuse, 0x5 ;  /* 0x0000001a8f607211 */ /* 0x080fe200078a28ff */
[----:B----4-:R-:W-:Y:S01]  /*17e60*/  IMAD R3, R97, 0x22, RZ ;  /* 0x0000002261037824 */ /* 0x010fe200078e02ff */
[-C--:B------:R-:W-:Y:S02]  /*17e70*/  LEA.HI.X.SX32 R17, R17, R27.reuse, 0x1, P6 ;  /* 0x0000001b11117211 */ /* 0x080fe400030f0eff */
[----:B------:R-:W-:Y:S01]  /*17e80*/  PRMT R148, R19, 0x7632, R148 ;  /* 0x0000763213947816 */ /* 0x000fe20000000094 */
[----:B------:R4:W-:Y:S01]  /*17e90*/  STG.E.U16 desc[UR6][R12.64], R147 ;  /* 0x000000930c007986 */ /* 0x0009e2000c101506 */
[----:B------:R-:W-:Y:S01]  /*17ea0*/  IADD3 R18, P3, R3, R26, RZ ;  /* 0x0000001a03127210 */ /* 0x000fe20007f7e0ff */
[----:B------:R-:W5:Y:S01]  /*17eb0*/  LDC R2, c[0x0][0x278] ;  /* 0x00009e00ff027b82 */ /* 0x000f620000000800 */
[-C--:B------:R-:W-:Y:S01]  /*17ec0*/  LEA.HI.X.SX32 R97, R5, R27.reuse, 0x1, P5 ;  /* 0x0000001b05617211 */ /* 0x080fe200028f0eff */
[----:B------:R3:W-:Y:S04]  /*17ed0*/  STG.E.U16 desc[UR6][R14.64], R19 ;  /* 0x000000130e007986 */ /* 0x0007e8000c101506 */
[----:B------:R-:W-:Y:S02]  /*17ee0*/  STG.E.U16 desc[UR6][R16.64], R148 ;  /* 0x0000009410007986 */ /* 0x000fe4000c101506 */
[----:B------:R-:W2:Y:S01]  /*17ef0*/  LDC R149, c[0x0][0x278] ;  /* 0x00009e00ff957b82 */ /* 0x000ea20000000800 */
[----:B----4-:R-:W-:Y:S01]  /*17f00*/  PRMT R12, R8, 0x7632, R12 ;  /* 0x00007632080c7816 */ /* 0x010fe2000000000c */
[----:B------:R4:W-:Y:S01]  /*17f10*/  STG.E.U16 desc[UR6][R96.64], R8 ;  /* 0x0000000860007986 */ /* 0x0009e2000c101506 */
[----:B---3--:R-:W-:-:S05]  /*17f20*/  LEA.HI.X.SX32 R19, R25, R27, 0x1, P3 ;  /* 0x0000001b19137211 */ /* 0x008fca00018f0eff */
[----:B------:R-:W3:Y:S01]  /*17f30*/  LDC R147, c[0x0][0x278] ;  /* 0x00009e00ff937b82 */ /* 0x000ee20000000800 */
[----:B------:R-:W-:Y:S02]  /*17f40*/  IMAD R13, R99, 0x24, RZ ;  /* 0x00000024630d7824 */ /* 0x000fe400078e02ff */
[----:B------:R-:W-:Y:S01]  /*17f50*/  IMAD R15, R142, 0x26, RZ ;  /* 0x000000268e0f7824 */ /* 0x000fe200078e02ff */
[----:B------:R1:W-:Y:S04]  /*17f60*/  STG.E.U16 desc[UR6][R18.64], R12 ;  /* 0x0000000c12007986 */ /* 0x0003e8000c101506 */
[----:B------:R-:W3:Y:S01]  /*17f70*/  LDC R25, c[0x0][0x278] ;  /* 0x00009e00ff197b82 */ /* 0x000ee20000000800 */
[----:B------:R-:W-:-:S07]  /*17f80*/  IMAD R5, R98, 0x13, RZ ;  /* 0x0000001362057824 */ /* 0x000fce00078e02ff */
[----:B----4-:R-:W4:Y:S01]  /*17f90*/  LDC R96, c[0x0][0x278] ;  /* 0x00009e00ff607b82 */ /* 0x010f220000000800 */
[-C--:B------:R-:W-:Y:S01]  /*17fa0*/  IADD3 R98, P5, R13, R26.reuse, RZ ;  /* 0x0000001a0d627210 */ /* 0x080fe20007fbe0ff */
[----:B0-----:R-:W-:Y:S01]  /*17fb0*/  IMAD R17, R144, 0x28, RZ ;  /* 0x0000002890117824 */ /* 0x001fe200078e02ff */
[----:B------:R-:W-:Y:S01]  /*17fc0*/  IADD3 R142, P6, R15, R26, RZ ;  /* 0x0000001a0f8e7210 */ /* 0x000fe20007fde0ff */
[----:B-1----:R-:W-:-:S04]  /*17fd0*/  IMAD R97, R145, 0x2a, RZ ;  /* 0x0000002a91617824 */ /* 0x002fc800078e02ff */
[----:B------:R-:W0:Y:S01]  /*17fe0*/  LDC R12, c[0x0][0x278] ;  /* 0x00009e00ff0c7b82 */ /* 0x000e220000000800 */
[-C--:B------:R-:W-:Y:S02]  /*17ff0*/  LEA.HI.X.SX32 R99, R141, R27.reuse, 0x1, P5 ;  /* 0x0000001b8d637211 */ /* 0x080fe400028f0eff */
[-C--:B------:R-:W-:Y:S01]  /*18000*/  LEA.HI.X.SX32 R143, R5, R27.reuse, 0x1, P6 ;  /* 0x0000001b058f7211 */ /* 0x080fe200030f0eff */
[----:B-----5:R-:W-:Y:S01]  /*18010*/  IMAD R5, R140, 0x15, RZ ;  /* 0x000000158c057824 */ /* 0x020fe200078e02ff */
[-C--:B------:R-:W-:Y:S01]  /*18020*/  IADD3 R18, P3, R17, R26.reuse, RZ ;  /* 0x0000001a11127210 */ /* 0x080fe20007f7e0ff */
[----:B------:R-:W-:Y:S01]  /*18030*/  IMAD R141, R146, 0x2c, RZ ;  /* 0x0000002c928d7824 */ /* 0x000fe200078e02ff */
[----:B------:R-:W-:Y:S01]  /*18040*/  IADD3 R8, P5, R97, R26, RZ ;  /* 0x0000001a61087210 */ /* 0x000fe20007fbe0ff */
[----:B------:R1:W-:Y:S01]  /*18050*/  STG.E.U16 desc[UR6][R98.64], R9 ;  /* 0x0000000962007986 */ /* 0x0003e2000c101506 */
[----:B------:R-:W-:Y:S01]  /*18060*/  PRMT R14, R9, 0x7632, R14 ;  /* 0x00007632090e7816 */ /* 0x000fe2000000000e */
[----:B------:R-:W5:Y:S01]  /*18070*/  LDC R16, c[0x0][0x278] ;  /* 0x00009e00ff107b82 */ /* 0x000f620000000800 */
[----:B------:R-:W-:-:S02]  /*18080*/  LEA.HI.X.SX32 R19, R151, R27, 0x1, P3 ;  /* 0x0000001b97137211 */ /* 0x000fc400018f0eff */
[----:B------:R-:W-:Y:S01]  /*18090*/  PRMT R140, R10, 0x7632, R140 ;  /* 0x000076320a8c7816 */ /* 0x000fe2000000008c */
[----:B------:R4:W-:Y:S01]  /*180a0*/  STG.E.U16 desc[UR6][R142.64], R14 ;  /* 0x0000000e8e007986 */ /* 0x0009e2000c101506 */
[----:B---3--:R-:W-:Y:S01]  /*180b0*/  IMAD R147, R147, 0x30, RZ ;  /* 0x0000003093937824 */ /* 0x008fe200078e02ff */
[-C--:B-1----:R-:W-:Y:S02]  /*180c0*/  LEA.HI.X.SX32 R9, R5, R27.reuse, 0x1, P5 ;  /* 0x0000001b05097211 */ /* 0x082fe400028f0eff */
[----:B------:R-:W-:Y:S01]  /*180d0*/  IADD3 R98, P6, R141, R26, RZ ;  /* 0x0000001a8d627210 */ /* 0x000fe20007fde0ff */
[----:B------:R1:W-:Y:S01]  /*180e0*/  STG.E.U16 desc[UR6][R18.64], R10 ;  /* 0x0000000a12007986 */ /* 0x0003e2000c101506 */
[----:B------:R-:W-:Y:S01]  /*180f0*/  IMAD R5, R2, 0x17, RZ ;  /* 0x0000001702057824 */ /* 0x000fe200078e02ff */
[----:B------:R-:W3:Y:S01]  /*18100*/  LDC R151, c[0x0][0x278] ;  /* 0x00009e00ff977b82 */ /* 0x000ee20000000800 */
[----:B------:R-:W-:Y:S01]  /*18110*/  LEA.HI.X.SX32 R99, R153, R27, 0x1, P6 ;  /* 0x0000001b99637211 */ /* 0x000fe200030f0eff */
[----:B------:R1:W-:Y:S01]  /*18120*/  STG.E.U16 desc[UR6][R8.64], R140 ;  /* 0x0000008c08007986 */ /* 0x0003e2000c101506 */
[----:B------:R-:W-:-:S02]  /*18130*/  IMAD R145, R25, 0x32, RZ ;  /* 0x0000003219917824 */ /* 0x000fc400078e02ff */
[----:B----4-:R-:W-:-:S03]  /*18140*/  IMAD R143, R96, 0x34, RZ ;  /* 0x00000034608f7824 */ /* 0x010fc600078e02ff */
[----:B------:R-:W4:Y:S01]  /*18150*/  LDC R153, c[0x0][0x278] ;  /* 0x00009e00ff997b82 */ /* 0x000f220000000800 */
[-C--:B-1----:R-:W-:Y:S02]  /*18160*/  IADD3 R10, P3, R147, R26.reuse, RZ ;  /* 0x0000001a930a7210 */ /* 0x082fe40007f7e0ff */
[----:B------:R-:W-:Y:S01]  /*18170*/  IADD3 R8, P5, R157, R26, RZ ;  /* 0x0000001a9d087210 */ /* 0x000fe20007fbe0ff */
[----:B------:R1:W-:Y:S01]  /*18180*/  STG.E.U16 desc[UR6][R98.64], R11 ;  /* 0x0000000b62007986 */ /* 0x0003e2000c101506 */
[----:B------:R-:W-:-:S03]  /*18190*/  PRMT R19, R11, 0x7632, R19 ;  /* 0x000076320b137816 */ /* 0x000fc60000000013 */
[----:B------:R-:W5:Y:S01]  /*181a0*/  LDC R14, c[0x0][0x278] ;  /* 0x00009e00ff0e7b82 */ /* 0x000f620000000800 */
[----:B------:R-:W-:Y:S01]  /*181b0*/  LEA.HI.X.SX32 R9, R5, R27, 0x1, P5 ;  /* 0x0000001b05097211 */ /* 0x000fe200028f0eff */
[----:B0-----:R-:W-:Y:S01]  /*181c0*/  IMAD R5, R12, 0x19, RZ ;  /* 0x000000190c057824 */ /* 0x001fe200078e02ff */
[----:B------:R-:W-:-:S03]  /*181d0*/  IADD3 R18, P5, R145, R26, RZ ;  /* 0x0000001a91127210 */ /* 0x000fc60007fbe0ff */
[----:B------:R0:W-:Y:S02]  /*181e0*/  STG.E.U16 desc[UR6][R8.64], R19 ;  /* 0x0000001308007986 */ /* 0x0001e4000c101506 */
[----:B------:R-:W5:Y:S01]  /*181f0*/  LDC R2, c[0x0][0x278] ;  /* 0x00009e00ff027b82 */ /* 0x000f620000000800 */
[----:B-1----:R-:W-:Y:S02]  /*18200*/  IADD3 R98, P6, R143, R26, RZ ;  /* 0x0000001a8f627210 */ /* 0x002fe40007fde0ff */
[----:B------:R-:W-:-:S05]  /*18210*/  LEA.HI.X.SX32 R11, R155, R27, 0x1, P3 ;  /* 0x0000001b9b0b7211 */ /* 0x000fca00018f0eff */
[----:B------:R-:W1:Y:S01]  /*18220*/  LDC R155, c[0x0][0x278] ;  /* 0x00009e00ff9b7b82 */ /* 0x000e620000000800 */
[-C--:B------:R-:W-:Y:S02]  /*18230*/  LEA.HI.X.SX32 R99, R159, R27.reuse, 0x1, P6 ;  /* 0x0000001b9f637211 */ /* 0x080fe400030f0eff */
[----:B0-----:R-:W-:Y:S02]  /*18240*/  LEA.HI.X.SX32 R19, R5, R27, 0x1, P5 ;  /* 0x0000001b05137211 */ /* 0x001fe400028f0eff */
[----:B------:R-:W-:-:S03]  /*18250*/  PRMT R9, R32, 0x7632, R9 ;  /* 0x0000763220097816 */ /* 0x000fc60000000009 */
[----:B------:R-:W0:Y:S01]  /*18260*/  LDC R159, c[0x0][0x278] ;  /* 0x00009e00ff9f7b82 */ /* 0x000e220000000800 */
[----:B------:R-:W-:Y:S04]  /*18270*/  STG.E.U16 desc[UR6][R10.64], R32 ;  /* 0x000000200a007986 */ /* 0x000fe8000c101506 */
[----:B------:R-:W-:Y:S03]  /*18280*/  STG.E.U16 desc[UR6][R18.64], R9 ;  /* 0x0000000912007986 */ /* 0x000fe6000c101506 */
[----:B------:R-:W0:Y:S01]  /*18290*/  LDC R25, c[0x0][0x278] ;  /* 0x00009e00ff197b82 */ /* 0x000e220000000800 */
[----:B------:R3:W-:Y:S07]  /*182a0*/  STG.E.U16 desc[UR6][R98.64], R33 ;  /* 0x0000002162007986 */ /* 0x0007ee000c101506 */
[----:B------:R-:W0:Y:S01]  /*182b0*/  LDC R12, c[0x0][0x278] ;  /* 0x00009e00ff0c7b82 */ /* 0x000e220000000800 */
[----:B--2---:R-:W-:-:S07]  /*182c0*/  IMAD R149, R149, 0x36, RZ ;  /* 0x0000003695957824 */ /* 0x004fce00078e02ff */
[----:B---3--:R-:W2:Y:S01]  /*182d0*/  LDC R99, c[0x0][0x278] ;  /* 0x00009e00ff637b82 */ /* 0x008ea20000000800 */
[----:B------:R-:W-:Y:S02]  /*182e0*/  IMAD R151, R151, 0x38, RZ ;  /* 0x0000003897977824 */ /* 0x000fe400078e02ff */
[----:B----4-:R-:W-:Y:S01]  /*182f0*/  IMAD R153, R153, 0x3a, RZ ;  /* 0x0000003a99997824 */ /* 0x010fe200078e02ff */
[-C--:B------:R-:W-:Y:S01]  /*18300*/  IADD3 R8, P3, R149, R26.reuse, RZ ;  /* 0x0000001a95087210 */ /* 0x080fe20007f7e0ff */
[----:B-----5:R-:W-:Y:S01]  /*18310*/  IMAD R5, R14, 0x1b, RZ ;  /* 0x0000001b0e057824 */ /* 0x020fe200078e02ff */
[-C--:B------:R-:W-:Y:S01]  /*18320*/  IADD3 R10, P5, R151, R26.reuse, RZ ;  /* 0x0000001a970a7210 */ /* 0x080fe20007fbe0ff */
[----:B------:R-:W-:Y:S01]  /*18330*/  IMAD R19, R16, 0x1d, RZ ;  /* 0x0000001d10137824 */ /* 0x000fe200078e02ff */
[----:B------:R-:W-:Y:S01]  /*18340*/  IADD3 R18, P6, R153, R26, RZ ;  /* 0x0000001a99127210 */ /* 0x000fe20007fde0ff */
[----:B------:R-:W3:Y:S01]  /*18350*/  LDC R16, c[0x0][0x278] ;  /* 0x00009e00ff107b82 */ /* 0x000ee20000000800 */
[----:B-1----:R-:W-:Y:S01]  /*18360*/  IMAD R155, R155, 0x3c, RZ ;  /* 0x0000003c9b9b7824 */ /* 0x002fe200078e02ff */
[----:B------:R-:W-:-:S02]  /*18370*/  LEA.HI.X.SX32 R9, R5, R27, 0x1, P3 ;  /* 0x0000001b05097211 */ /* 0x000fc400018f0eff */
[----:B------:R-:W-:Y:S01]  /*18380*/  PRMT R33, R33, 0x7632, R33 ;  /* 0x0000763221217816 */ /* 0x000fe20000000021 */
[----:B0-----:R-:W-:Y:S01]  /*18390*/  IMAD R159, R159, 0x3e, RZ ;  /* 0x0000003e9f9f7824 */ /* 0x001fe200078e02ff */
[-C--:B------:R-:W-:Y:S02]  /*183a0*/  LEA.HI.X.SX32 R11, R161, R27.reuse, 0x1, P5 ;  /* 0x0000001ba10b7211 */ /* 0x080fe400028f0eff */
[----:B------:R-:W0:Y:S01]  /*183b0*/  LDC R96, c[0x0][0x278] ;  /* 0x00009e00ff607b82 */ /* 0x000e220000000800 */
[----:B------:R-:W-:Y:S02]  /*183c0*/  LEA.HI.X.SX32 R19, R19, R27, 0x1, P6 ;  /* 0x0000001b13137211 */ /* 0x000fe400030f0eff */
[----:B------:R-:W-:Y:S02]  /*183d0*/  PRMT R98, R34, 0x7632, R98 ;  /* 0x0000763222627816 */ /* 0x000fe40000000062 */
[----:B------:R-:W-:-:S03]  /*183e0*/  IADD3 R32, P5, R155, R26, RZ ;  /* 0x0000001a9b207210 */ /* 0x000fc60007fbe0ff */
[----:B------:R-:W1:Y:S01]  /*183f0*/  LDC R140, c[0x0][0x278] ;  /* 0x00009e00ff8c7b82 */ /* 0x000e620000000800 */
[----:B------:R4:W-:Y:S01]  /*18400*/  STG.E.U16 desc[UR6][R8.64], R33 ;  /* 0x0000002108007986 */ /* 0x0009e2000c101506 */
[----:B------:R-:W-:Y:S01]  /*18410*/  IMAD R5, R2, 0x1f, RZ ;  /* 0x0000001f02057824 */ /* 0x000fe200078e02ff */
[----:B------:R-:W-:Y:S02]  /*18420*/  LEA R25, R25, R25, 0x5 ;  /* 0x0000001919197211 */ /* 0x000fe400078e28ff */
[----:B------:R5:W-:Y:S03]  /*18430*/  STG.E.U16 desc[UR6][R10.64], R34 ;  /* 0x000000220a007986 */ /* 0x000be6000c101506 */
[----:B------:R-:W1:Y:S01]  /*18440*/  LDC R14, c[0x0][0x278] ;  /* 0x00009e00ff0e7b82 */ /* 0x000e620000000800 */
[----:B------:R2:W-:Y:S01]  /*18450*/  STG.E.U16 desc[UR6][R18.64], R98 ;  /* 0x0000006212007986 */ /* 0x0005e2000c101506 */
[----:B----4-:R-:W-:-:S02]  /*18460*/  LEA.HI.X.SX32 R33, R165, R27, 0x1, P5 ;  /* 0x0000001ba5217211 */ /* 0x010fc400028f0eff */
[----:B------:R-:W-:-:S04]  /*18470*/  SHF.L.U32 R9, R12, 0x5, RZ ;  /* 0x000000050c097819 */ /* 0x000fc800000006ff */
[----:B------:R-:W4:Y:S01]  /*18480*/  LDC R161, c[0x0][0x278] ;  /* 0x00009e00ffa17b82 */ /* 0x000f220000000800 */
[-C--:B-----5:R-:W-:Y:S02]  /*18490*/  IADD3 R10, P3, R159, R26.reuse, RZ ;  /* 0x0000001a9f0a7210 */ /* 0x0a0fe40007f7e0ff */
[-C--:B--2---:R-:W-:Y:S02]  /*184a0*/  LEA R18, P5, R99, R26.reuse, 0x6 ;  /* 0x0000001a63127211 */ /* 0x084fe400078a30ff */
[----:B------:R-:W-:-:S03]  /*184b0*/  IADD3 R98, P6, R163, R26, RZ ;  /* 0x0000001aa3627210 */ /* 0x000fc60007fde0ff */
[----:B------:R-:W2:Y:S01]  /*184c0*/  LDC R34, c[0x0][0x278] ;  /* 0x00009e00ff227b82 */ /* 0x000ea20000000800 */
[-C--:B------:R-:W-:Y:S02]  /*184d0*/  LEA.HI.X.SX32 R11, R5, R27.reuse, 0x1, P3 ;  /* 0x0000001b050b7211 */ /* 0x080fe400018f0eff */
[----:B------:R-:W-:Y:S02]  /*184e0*/  PRMT R2, R35, 0x7632, R2 ;  /* 0x0000763223027816 */ /* 0x000fe40000000002 */
[-C--:B------:R-:W-:Y:S02]  /*184f0*/  LEA.HI.X.SX32 R19, R9, R27.reuse, 0x1, P5 ;  /* 0x0000001b09137211 */ /* 0x080fe400028f0eff */
[----:B------:R-:W-:Y:S01]  /*18500*/  LEA.HI.X.SX32 R99, R25, R27, 0x1, P6 ;  /* 0x0000001b19637211 */ /* 0x000fe200030f0eff */
[----:B------:R5:W-:Y:S01]  /*18510*/  STG.E.U16 desc[UR6][R32.64], R35 ;  /* 0x0000002320007986 */ /* 0x000be2000c101506 */
[----:B------:R-:W-:Y:S01]  /*18520*/  PRMT R8, R100, 0x7632, R8 ;  /* 0x0000763264087816 */ /* 0x000fe20000000008 */
[----:B------:R-:W4:Y:S02]  /*18530*/  LDC R25, c[0x0][0x278] ;  /* 0x00009e00ff197b82 */ /* 0x000f240000000800 */
[----:B------:R-:W-:Y:S04]  /*18540*/  STG.E.U16 desc[UR6][R10.64], R2 ;  /* 0x000000020a007986 */ /* 0x000fe8000c101506 */
[----:B------:R-:W-:Y:S02]  /*18550*/  STG.E.U16 desc[UR6][R18.64], R100 ;  /* 0x0000006412007986 */ /* 0x000fe4000c101506 */
[----:B-----5:R-:W5:Y:S02]  /*18560*/  LDC R32, c[0x0][0x278] ;  /* 0x00009e00ff207b82 */ /* 0x020f640000000800 */
[----:B------:R1:W-:Y:S01]  /*18570*/  STG.E.U16 desc[UR6][R98.64], R8 ;  /* 0x0000000862007986 */ /* 0x0003e2000c101506 */
[----:B---3--:R-:W-:-:S02]  /*18580*/  IMAD R165, R16, 0x44, RZ ;  /* 0x0000004410a57824 */ /* 0x008fc400078e02ff */
[----:B0-----:R-:W-:-:S03]  /*18590*/  IMAD R9, R96, 0x46, RZ ;  /* 0x0000004660097824 */ /* 0x001fc600078e02ff */
[----:B------:R-:W0:Y:S01]  /*185a0*/  LDC R33, c[0x0][0x278] ;  /* 0x00009e00ff217b82 */ /* 0x000e220000000800 */
[----:B-1----:R-:W-:-:S07]  /*185b0*/  IMAD R5, R140, 0x48, RZ ;  /* 0x000000488c057824 */ /* 0x002fce00078e02ff */
[----:B------:R-:W1:Y:S01]  /*185c0*/  LDC R8, c[0x0][0x278] ;  /* 0x00009e00ff087b82 */ /* 0x000e620000000800 */
[-C--:B------:R-:W-:Y:S01]  /*185d0*/  IADD3 R2, P3, R165, R26.reuse, RZ ;  /* 0x0000001aa5027210 */ /* 0x080fe20007f7e0ff */
[----:B------:R-:W-:Y:S01]  /*185e0*/  IMAD R11, R14, 0x23, RZ ;  /* 0x000000230e0b7824 */ /* 0x000fe200078e02ff */
[-C--:B------:R-:W-:Y:S02]  /*185f0*/  IADD3 R18, P5, R9, R26.reuse, RZ ;  /* 0x0000001a09127210 */ /* 0x080fe40007fbe0ff */
[----:B------:R-:W-:Y:S02]  /*18600*/  IADD3 R12, P6, R5, R26, RZ ;  /* 0x0000001a050c7210 */ /* 0x000fe40007fde0ff */
[-C--:B------:R-:W-:Y:S01]  /*18610*/  LEA.HI.X.SX32 R3, R3, R27.reuse, 0x1, P3 ;  /* 0x0000001b03037211 */ /* 0x080fe200018f0eff */
[----:B------:R-:W3:Y:S01]  /*18620*/  LDC R96, c[0x0][0x278] ;  /* 0x00009e00ff607b82 */ /* 0x000ee20000000800 */
[----:B------:R-:W-:Y:S02]  /*18630*/  LEA.HI.X.SX32 R19, R11, R27, 0x1, P5 ;  /* 0x0000001b0b137211 */ /* 0x000fe400028f0eff */
[----:B------:R-:W-:-:S02]  /*18640*/  PRMT R14, R101, 0x7632, R14 ;  /* 0x00007632650e7816 */ /* 0x000fc4000000000e */
[----:B------:R-:W-:Y:S01]  /*18650*/  LEA.HI.X.SX32 R13, R13, R27, 0x1, P6 ;  /* 0x0000001b0d0d7211 */ /* 0x000fe200030f0eff */
[----:B------:R-:W-:Y:S02]  /*18660*/  STG.E.U16 desc[UR6][R2.64], R101 ;  /* 0x0000006502007986 */ /* 0x000fe4000c101506 */
[----:B------:R-:W3:Y:S01]  /*18670*/  LDC R98, c[0x0][0x278] ;  /* 0x00009e00ff627b82 */ /* 0x000ee20000000800 */
[----:B----4-:R-:W-:Y:S01]  /*18680*/  IMAD R25, R25, 0x25, RZ ;  /* 0x0000002519197824 */ /* 0x010fe200078e02ff */
[----:B------:R4:W-:Y:S01]  /*18690*/  STG.E.U16 desc[UR6][R18.64], R14 ;  /* 0x0000000e12007986 */ /* 0x0009e2000c101506 */
[----:B--2---:R-:W-:-:S05]  /*186a0*/  IMAD R11, R34, 0x4c, RZ ;  /* 0x0000004c220b7824 */ /* 0x004fca00078e02ff */
[----:B------:R-:W2:Y:S01]  /*186b0*/  LDC R16, c[0x0][0x278] ;  /* 0x00009e00ff107b82 */ /* 0x000ea20000000800 */
[----:B------:R5:W-:Y:S01]  /*186c0*/  STG.E.U16 desc[UR6][R12.64], R102 ;  /* 0x000000660c007986 */ /* 0x000be2000c101506 */
[----:B----4-:R-:W-:-:S06]  /*186d0*/  IADD3 R18, P5, R171, R26, RZ ;  /* 0x0000001aab127210 */ /* 0x010fcc0007fbe0ff */
[----:B------:R-:W4:Y:S01]  /*186e0*/  LDC R10, c[0x0][0x278] ;  /* 0x00009e00ff0a7b82 */ /* 0x000f220000000800 */
[-C--:B------:R-:W-:Y:S01]  /*186f0*/  IADD3 R14, P3, R11, R26.reuse, RZ ;  /* 0x0000001a0b0e7210 */ /* 0x080fe20007f7e0ff */
[----:B-----5:R-:W-:Y:S01]  /*18700*/  IMAD R13, R32, 0x4e, RZ ;  /* 0x0000004e200d7824 */ /* 0x020fe200078e02ff */
[-C--:B------:R-:W-:Y:S01]  /*18710*/  LEA.HI.X.SX32 R19, R25, R27.reuse, 0x1, P5 ;  /* 0x0000001b19137211 */ /* 0x080fe200028f0eff */
[----:B-1----:R-:W-:Y:S01]  /*18720*/  IMAD R25, R8, 0x27, RZ ;  /* 0x0000002708197824 */ /* 0x002fe200078e02ff */
[----:B------:R-:W-:Y:S01]  /*18730*/  PRMT R35, R102, 0x7632, R35 ;  /* 0x0000763266237816 */ /* 0x000fe20000000023 */
[----:B0-----:R-:W-:Y:S01]  /*18740*/  IMAD R3, R33, 0x50, RZ ;  /* 0x0000005021037824 */ /* 0x001fe200078e02ff */
[----:B------:R-:W-:Y:S01]  /*18750*/  IADD3 R32, P5, R13, R26, RZ ;  /* 0x0000001a0d207210 */ /* 0x000fe20007fbe0ff */
[----:B------:R-:W0:Y:S01]  /*18760*/  LDC R12, c[0x0][0x278] ;  /* 0x00009e00ff0c7b82 */ /* 0x000e220000000800 */
[-C--:B------:R-:W-:Y:S01]  /*18770*/  LEA.HI.X.SX32 R15, R15, R27.reuse, 0x1, P3 ;  /* 0x0000001b0f0f7211 */ /* 0x080fe200018f0eff */
[----:B------:R1:W-:Y:S01]  /*18780*/  STG.E.U16 desc[UR6][R18.64], R35 ;  /* 0x0000002312007986 */ /* 0x0003e2000c101506 */
[----:B------:R-:W-:-:S02]  /*18790*/  LEA.HI.X.SX32 R33, R25, R27, 0x1, P5 ;  /* 0x0000001b19217211 */ /* 0x000fc400028f0eff */
[----:B------:R-:W-:-:S03]  /*187a0*/  PRMT R8, R103, 0x7632, R8 ;  /* 0x0000763267087816 */ /* 0x000fc60000000008 */
[----:B------:R-:W5:Y:S01]  /*187b0*/  LDC R99, c[0x0][0x278] ;  /* 0x00009e00ff637b82 */ /* 0x000f620000000800 */
[----:B------:R-:W-:Y:S01]  /*187c0*/  IADD3 R34, P6, R3, R26, RZ ;  /* 0x0000001a03227210 */ /* 0x000fe20007fde0ff */
[----:B------:R-:W-:Y:S06]  /*187d0*/  STG.E.U16 desc[UR6][R14.64], R103 ;  /* 0x000000670e007986 */ /* 0x000fec000c101506 */
[----:B------:R-:W5:Y:S01]  /*187e0*/  LDC R100, c[0x0][0x278] ;  /* 0x00009e00ff647b82 */ /* 0x000f620000000800 */
[----:B-1----:R-:W-:Y:S01]  /*187f0*/  LEA.HI.X.SX32 R35, R17, R27, 0x1, P6 ;  /* 0x0000001b11237211 */ /* 0x002fe200030f0eff */
[----:B------:R1:W-:Y:S06]  /*18800*/  STG.E.U16 desc[UR6][R32.64], R8 ;  /* 0x0000000820007986 */ /* 0x0003ec000c101506 */
[----:B------:R-:W5:Y:S01]  /*18810*/  LDC R101, c[0x0][0x278] ;  /* 0x00009e00ff657b82 */ /* 0x000f620000000800 */
[----:B---3--:R-:W-:-:S07]  /*18820*/  IMAD R25, R96, 0x52, RZ ;  /* 0x0000005260197824 */ /* 0x008fce00078e02ff */
[----:B------:R-:W3:Y:S01]  /*18830*/  LDC R18, c[0x0][0x278] ;  /* 0x00009e00ff127b82 */ /* 0x000ee20000000800 */
[----:B------:R2:W-:Y:S01]  /*18840*/  STG.E.U16 desc[UR6][R34.64], R104 ;  /* 0x0000006822007986 */ /* 0x0005e2000c101506 */
[----:B------:R-:W-:-:S06]  /*18850*/  IMAD R17, R98, 0x54, RZ ;  /* 0x0000005462117824 */ /* 0x000fcc00078e02ff */
[----:B-1----:R-:W1:Y:S01]  /*18860*/  LDC R8, c[0x0][0x278] ;  /* 0x00009e00ff087b82 */ /* 0x002e620000000800 */
[----:B----4-:R-:W-:Y:S01]  /*18870*/  IMAD R15, R10, 0x29, RZ ;  /* 0x000000290a0f7824 */ /* 0x010fe200078e02ff */
[----:B------:R-:W-:Y:S01]  /*18880*/  IADD3 R14, P3, R25, R26, RZ ;  /* 0x0000001a190e7210 */ /* 0x000fe20007f7e0ff */
[----:B--2---:R-:W-:-:S05]  /*18890*/  IMAD R35, R16, 0x2b, RZ ;  /* 0x0000002b10237824 */ /* 0x004fca00078e02ff */
[----:B------:R-:W2:Y:S01]  /*188a0*/  LDC R16, c[0x0][0x278] ;  /* 0x00009e00ff107b82 */ /* 0x000ea20000000800 */
[----:B------:R-:W-:Y:S02]  /*188b0*/  IADD3 R32, P5, R17, R26, RZ ;  /* 0x0000001a11207210 */ /* 0x000fe40007fbe0ff */
[----:B------:R-:W-:Y:S02]  /*188c0*/  LEA.HI.X.SX32 R15, R15, R27, 0x1, P3 ;  /* 0x0000001b0f0f7211 */ /* 0x000fe400018f0eff */
[----:B------:R-:W-:-:S03]  /*188d0*/  PRMT R104, R104, 0x7632, R104 ;  /* 0x0000763268687816 */ /* 0x000fc60000000068 */
[----:B------:R-:W4:Y:S01]  /*188e0*/  LDC R2, c[0x0][0x278] ;  /* 0x00009e00ff027b82 */ /* 0x000f220000000800 */
[----:B------:R-:W-:Y:S01]  /*188f0*/  LEA.HI.X.SX32 R33, R97, R27, 0x1, P5 ;  /* 0x0000001b61217211 */ /* 0x000fe200028f0eff */
[----:B0-----:R-:W-:Y:S02]  /*18900*/  IMAD R97, R12, 0x58, RZ ;  /* 0x000000580c617824 */ /* 0x001fe400078e02ff */
[----:B-----5:R-:W-:Y:S01]  /*18910*/  IMAD R19, R99, 0x56, RZ ;  /* 0x0000005663137824 */ /* 0x020fe200078e02ff */
[----:B------:R3:W-:Y:S01]  /*18920*/  STG.E.U16 desc[UR6][R14.64], R104 ;  /* 0x000000680e007986 */ /* 0x0007e2000c101506 */
[----:B------:R-:W-:Y:S01]  /*18930*/  IMAD R99, R100, 0x5a, RZ ;  /* 0x0000005a64637824 */ /* 0x000fe200078e02ff */
[-C--:B------:R-:W-:Y:S01]  /*18940*/  IADD3 R100, P5, R97, R26.reuse, RZ ;  /* 0x0000001a61647210 */ /* 0x080fe20007fbe0ff */
[----:B------:R-:W0:Y:S01]  /*18950*/  LDC R96, c[0x0][0x278] ;  /* 0x00009e00ff607b82 */ /* 0x000e220000000800 */
[----:B------:R5:W-:Y:S01]  /*18960*/  STG.E.U16 desc[UR6][R32.64], R105 ;  /* 0x0000006920007986 */ /* 0x000be2000c101506 */
[----:B------:R-:W-:-:S06]  /*18970*/  IADD3 R34, P6, R19, R26, RZ ;  /* 0x0000001a13227210 */ /* 0x000fcc0007fde0ff */
[----:B------:R-:W0:Y:S01]  /*18980*/  LDC R98, c[0x0][0x278] ;  /* 0x00009e00ff627b82 */ /* 0x000e220000000800 */
[----:B---3--:R-:W-:Y:S02]  /*18990*/  IMAD R15, R18, 0x5e, RZ ;  /* 0x0000005e120f7824 */ /* 0x008fe400078e02ff */
[----:B-----5:R-:W-:Y:S01]  /*189a0*/  IMAD R33, R101, 0x5c, RZ ;  /* 0x0000005c65217824 */ /* 0x020fe200078e02ff */
[----:B------:R-:W-:-:S04]  /*189b0*/  LEA.HI.X.SX32 R101, R141, R27, 0x1, P5 ;  /* 0x0000001b8d657211 */ /* 0x000fc800028f0eff */
[----:B------:R-:W3:Y:S01]  /*189c0*/  LDC R12, c[0x0][0x278] ;  /* 0x00009e00ff0c7b82 */ /* 0x000ee20000000800 */
[-C--:B------:R-:W-:Y:S01]  /*189d0*/  LEA.HI.X.SX32 R35, R35, R27.reuse, 0x1, P6 ;  /* 0x0000001b23237211 */ /* 0x080fe200030f0eff */
[----:B-1----:R-:W-:Y:S01]  /*189e0*/  IMAD R141, R8, 0x2f, RZ ;  /* 0x0000002f088d7824 */ /* 0x002fe200078e02ff */
[-C--:B------:R-:W-:Y:S02]  /*189f0*/  IADD3 R104, P5, R33, R26.reuse, RZ ;  /* 0x0000001a21687210 */ /* 0x080fe40007fbe0ff */
[----:B------:R-:W-:Y:S02]  /*18a00*/  IADD3 R156, P6, R15, R26, RZ ;  /* 0x0000001a0f9c7210 */ /* 0x000fe40007fde0ff */
[----:B------:R-:W-:Y:S01]  /*18a10*/  PRMT R102, R105, 0x7632, R102 ;  /* 0x0000763269667816 */ /* 0x000fe20000000066 */
[----:B------:R-:W1:Y:S01]  /*18a20*/  LDC R10, c[0x0][0x278] ;  /* 0x00009e00ff0a7b82 */ /* 0x000e620000000800 */
[-C--:B------:R-:W-:Y:S02]  /*18a30*/  LEA.HI.X.SX32 R105, R157, R27.reuse, 0x1, P5 ;  /* 0x0000001b9d697211 */ /* 0x080fe400028f0eff */
[----:B------:R-:W-:Y:S01]  /*18a40*/  LEA.HI.X.SX32 R157, R141, R27, 0x1, P6 ;  /* 0x0000001b8d9d7211 */ /* 0x000fe200030f0eff */
[----:B--2---:R-:W-:-:S04]  /*18a50*/  IMAD R141, R16, 0x60, RZ ;  /* 0x00000060108d7824 */ /* 0x004fc800078e02ff */
[----:B------:R-:W2:Y:S01]  /*18a60*/  LDC R14, c[0x0][0x278] ;  /* 0x00009e00ff0e7b82 */ /* 0x000ea20000000800 */
[----:B----4-:R-:W-:Y:S01]  /*18a70*/  IMAD R103, R2, 0x2d, RZ ;  /* 0x0000002d02677824 */ /* 0x010fe200078e02ff */
[----:B------:R4:W-:Y:S06]  /*18a80*/  STG.E.U16 desc[UR6][R34.64], R102 ;  /* 0x0000006622007986 */ /* 0x0009ec000c101506 */
[----:B------:R-:W5:Y:S01]  /*18a90*/  LDC R16, c[0x0][0x278] ;  /* 0x00009e00ff107b82 */ /* 0x000f620000000800 */
[----:B------:R-:W-:Y:S02]  /*18aa0*/  PRMT R8, R106, 0x7632, R8 ;  /* 0x000076326a087816 */ /* 0x000fe40000000008 */
[----:B----4-:R-:W-:-:S05]  /*18ab0*/  IADD3 R34, P3, R99, R26, RZ ;  /* 0x0000001a63227210 */ /* 0x010fca0007f7e0ff */
[----:B------:R-:W4:Y:S01]  /*18ac0*/  LDC R2, c[0x0][0x278] ;  /* 0x00009e00ff027b82 */ /* 0x000f220000000800 */
[----:B------:R-:W-:Y:S01]  /*18ad0*/  LEA.HI.X.SX32 R35, R103, R27, 0x1, P3 ;  /* 0x0000001b67237211 */ /* 0x000fe200018f0eff */
[----:B------:R3:W-:Y:S01]  /*18ae0*/  STG.E.U16 desc[UR6][R100.64], R106 ;  /* 0x0000006a64007986 */ /* 0x0007e2000c101506 */
[----:B------:R-:W-:Y:S01]  /*18af0*/  PRMT R32, R107, 0x7632, R32 ;  /* 0x000076326b207816 */ /* 0x000fe20000000020 */
[----:B0-----:R-:W-:-:S04]  /*18b00*/  IMAD R103, R98, 0x64, RZ ;  /* 0x0000006462677824 */ /* 0x001fc800078e02ff */
[----:B------:R-:W0:Y:S01]  /*18b10*/  LDC R18, c[0x0][0x278] ;  /* 0x00009e00ff127b82 */ /* 0x000e220000000800 */
[-C--:B------:R-:W-:Y:S01]  /*18b20*/  IADD3 R146, P5, R141, R26.reuse, RZ ;  /* 0x0000001a8d927210 */ /* 0x080fe20007fbe0ff */
[----:B------:R1:W-:Y:S01]  /*18b30*/  STG.E.U16 desc[UR6][R34.64], R8 ;  /* 0x0000000822007986 */ /* 0x0003e2000c101506 */
[----:B------:R-:W-:Y:S02]  /*18b40*/  IMAD R161, R161, 0x31, RZ ;  /* 0x00000031a1a17824 */ /* 0x000fe400078e02ff */
[----:B---3--:R-:W-:Y:S01]  /*18b50*/  IMAD R101, R96, 0x62, RZ ;  /* 0x0000006260657824 */ /* 0x008fe200078e02ff */
[----:B------:R3:W-:Y:S01]  /*18b60*/  STG.E.U16 desc[UR6][R104.64], R107 ;  /* 0x0000006b68007986 */ /* 0x0007e2000c101506 */
[----:B------:R-:W-:Y:S01]  /*18b70*/  LEA.HI.X.SX32 R147, R147, R27, 0x1, P5 ;  /* 0x0000001b93937211 */ /* 0x000fe200028f0eff */
[----:B------:R-:W0:Y:S02]  /*18b80*/  LDC R96, c[0x0][0x278] ;  /* 0x00009e00ff607b82 */ /* 0x000e240000000800 */
[----:B------:R2:W-:Y:S01]  /*18b90*/  STG.E.U16 desc[UR6][R156.64], R32 ;  /* 0x000000209c007986 */ /* 0x0005e2000c101506 */
[----:B-1----:R-:W-:Y:S01]  /*18ba0*/  IMAD R35, R12, 0x66, RZ ;  /* 0x000000660c237824 */ /* 0x002fe200078e02ff */
[----:B------:R-:W-:-:S04]  /*18bb0*/  IADD3 R160, P5, R103, R26, RZ ;  /* 0x0000001a67a07210 */ /* 0x000fc80007fbe0ff */
[----:B------:R-:W1:Y:S01]  /*18bc0*/  LDC R12, c[0x0][0x278] ;  /* 0x00009e00ff0c7b82 */ /* 0x000e620000000800 */
[----:B---3--:R-:W-:Y:S01]  /*18bd0*/  IMAD R105, R10, 0x33, RZ ;  /* 0x000000330a697824 */ /* 0x008fe200078e02ff */
[----:B--2---:R-:W-:Y:S02]  /*18be0*/  IADD3 R156, P3, R101, R26, RZ ;  /* 0x0000001a659c7210 */ /* 0x004fe40007f7e0ff */
[----:B------:R-:W-:-:S04]  /*18bf0*/  PRMT R10, R108, 0x7632, R10 ;  /* 0x000076326c0a7816 */ /* 0x000fc8000000000a */
[----:B------:R-:W2:Y:S01]  /*18c00*/  LDC R8, c[0x0][0x278] ;  /* 0x00009e00ff087b82 */ /* 0x000ea20000000800 */
[-C--:B------:R-:W-:Y:S02]  /*18c10*/  LEA.HI.X.SX32 R157, R161, R27.reuse, 0x1, P3 ;  /* 0x0000001ba19d7211 */ /* 0x080fe400018f0eff */
[----:B------:R-:W-:Y:S01]  /*18c20*/  LEA.HI.X.SX32 R161, R145, R27, 0x1, P5 ;  /* 0x0000001b91a17211 */ /* 0x000fe200028f0eff */
[----:B------:R-:W-:Y:S01]  /*18c30*/  IMAD R145, R14, 0x68, RZ ;  /* 0x000000680e917824 */ /* 0x000fe200078e02ff */
[----:B------:R-:W-:Y:S01]  /*18c40*/  STG.E.U16 desc[UR6][R146.64], R108 ;  /* 0x0000006c92007986 */ /* 0x000fe2000c101506 */
[----:B-----5:R-:W-:Y:S02]  /*18c50*/  IMAD R107, R16, 0x6a, RZ ;  /* 0x0000006a106b7824 */ /* 0x020fe400078e02ff */
[----:B------:R-:W3:Y:S01]  /*18c60*/  LDC R32, c[0x0][0x278] ;  /* 0x00009e00ff207b82 */ /* 0x000ee20000000800 */
[----:B------:R-:W-:Y:S01]  /*18c70*/  STG.E.U16 desc[UR6][R156.64], R10 ;  /* 0x0000000a9c007986 */ /* 0x000fe2000c101506 */
[----:B------:R-:W-:-:S03]  /*18c80*/  PRMT R34, R109, 0x7632, R34 ;  /* 0x000076326d227816 */ /* 0x000fc60000000022 */
[----:B------:R4:W-:Y:S03]  /*18c90*/  STG.E.U16 desc[UR6][R160.64], R109 ;  /* 0x0000006da0007986 */ /* 0x0009e6000c101506 */
[----:B------:R-:W5:Y:S01]  /*18ca0*/  LDC R14, c[0x0][0x278] ;  /* 0x00009e00ff0e7b82 */ /* 0x000f620000000800 */
[----:B------:R-:W-:-:S07]  /*18cb0*/  IADD3 R166, P6, R35, R26, RZ ;  /* 0x0000001a23a67210 */ /* 0x000fce0007fde0ff */
[----:B------:R-:W5:Y:S01]  /*18cc0*/  LDC R16, c[0x0][0x278] ;  /* 0x00009e00ff107b82 */ /* 0x000f620000000800 */
[----:B----4-:R-:W-:Y:S01]  /*18cd0*/  IMAD R109, R2, 0x35, RZ ;  /* 0x00000035026d7824 */ /* 0x010fe200078e02ff */
[----:B------:R-:W-:Y:S01]  /*18ce0*/  LEA.HI.X.SX32 R167, R105, R27, 0x1, P6 ;  /* 0x0000001b69a77211 */ /* 0x000fe200030f0eff */
[----:B0-----:R-:W-:-:S05]  /*18cf0*/  IMAD R105, R18, 0x6c, RZ ;  /* 0x0000006c12697824 */ /* 0x001fca00078e02ff */
[----:B------:R-:W0:Y:S01]  /*18d00*/  LDC R2, c[0x0][0x278] ;  /* 0x00009e00ff027b82 */ /* 0x000e220000000800 */
[-C--:B------:R-:W-:Y:S01]  /*18d10*/  IADD3 R142, P3, R145, R26.reuse, RZ ;  /* 0x0000001a918e7210 */ /* 0x080fe20007f7e0ff */
[----:B-1----:R-:W-:Y:S01]  /*18d20*/  IMAD R147, R12, 0x6e, RZ ;  /* 0x0000006e0c937824 */ /* 0x002fe200078e02ff */
[----:B------:R-:W-:-:S05]  /*18d30*/  IADD3 R108, P5, R107, R26, RZ ;  /* 0x0000001a6b6c7210 */ /* 0x000fca0007fbe0ff */
[----:B------:R-:W1:Y:S01]  /*18d40*/  LDC R18, c[0x0][0x278] ;  /* 0x00009e00ff127b82 */ /* 0x000e620000000800 */
[-C--:B------:R-:W-:Y:S01]  /*18d50*/  LEA.HI.X.SX32 R143, R143, R27.reuse, 0x1, P3 ;  /* 0x0000001b8f8f7211 */ /* 0x080fe200018f0eff */
[----:B------:R4:W-:Y:S01]  /*18d60*/  STG.E.U16 desc[UR6][R166.64], R34 ;  /* 0x00000022a6007986 */ /* 0x0009e2000c101506 */
[----:B------:R-:W-:Y:S02]  /*18d70*/  IADD3 R156, P6, R105, R26, RZ ;  /* 0x0000001a699c7210 */ /* 0x000fe40007fde0ff */
[----:B------:R-:W-:-:S03]  /*18d80*/  LEA.HI.X.SX32 R109, R109, R27, 0x1, P5 ;  /* 0x0000001b6d6d7211 */ /* 0x000fc600028f0eff */
[----:B------:R-:W1:Y:S01]  /*18d90*/  LDC R12, c[0x0][0x278] ;  /* 0x00009e00ff0c7b82 */ /* 0x000e620000000800 */
[----:B------:R-:W-:Y:S01]  /*18da0*/  PRMT R98, R110, 0x7632, R98 ;  /* 0x000076326e627816 */ /* 0x000fe20000000062 */
[----:B------:R5:W-:Y:S01]  /*18db0*/  STG.E.U16 desc[UR6][R142.64], R110 ;  /* 0x0000006e8e007986 */ /* 0x000be2000c101506 */
[----:B------:R-:W-:Y:S01]  /*18dc0*/  LEA.HI.X.SX32 R157, R149, R27, 0x1, P6 ;  /* 0x0000001b959d7211 */ /* 0x000fe200030f0eff */
[----:B---3--:R-:W-:-:S04]  /*18dd0*/  IMAD R149, R32, 0x70, RZ ;  /* 0x0000007020957824 */ /* 0x008fc800078e02ff */
[----:B----4-:R-:W3:Y:S01]  /*18de0*/  LDC R34, c[0x0][0x278] ;  /* 0x00009e00ff227b82 */ /* 0x010ee20000000800 */
[----:B------:R4:W-:Y:S01]  /*18df0*/  STG.E.U16 desc[UR6][R108.64], R98 ;  /* 0x000000626c007986 */ /* 0x0009e2000c101506 */
[----:B--2---:R-:W-:Y:S01]  /*18e00*/  IMAD R161, R8, 0x37, RZ ;  /* 0x0000003708a17824 */ /* 0x004fe200078e02ff */
[----:B------:R-:W-:Y:S01]  /*18e10*/  IADD3 R160, P5, R147, R26, RZ ;  /* 0x0000001a93a07210 */ /* 0x000fe20007fbe0ff */
[----:B-----5:R-:W-:-:S04]  /*18e20*/  IMAD R143, R14, 0x72, RZ ;  /* 0x000000720e8f7824 */ /* 0x020fc800078e02ff */
[----:B------:R-:W2:Y:S01]  /*18e30*/  LDC R10, c[0x0][0x278] ;  /* 0x00009e00ff0a7b82 */ /* 0x000ea20000000800 */
[----:B------:R-:W-:Y:S01]  /*18e40*/  PRMT R100, R111, 0x7632, R100 ;  /* 0x000076326f647816 */ /* 0x000fe20000000064 */
[----:B------:R0:W-:Y:S01]  /*18e50*/  STG.E.U16 desc[UR6][R156.64], R111 ;  /* 0x0000006f9c007986 */ /* 0x0001e2000c101506 */
[----:B----4-:R-:W-:Y:S01]  /*18e60*/  IMAD R109, R16, 0x74, RZ ;  /* 0x00000074106d7824 */ /* 0x010fe200078e02ff */
[-C--:B------:R-:W-:Y:S02]  /*18e70*/  IADD3 R150, P3, R149, R26.reuse, RZ ;  /* 0x0000001a95967210 */ /* 0x080fe40007f7e0ff */
[----:B------:R-:W-:Y:S02]  /*18e80*/  LEA.HI.X.SX32 R161, R161, R27, 0x1, P5 ;  /* 0x0000001ba1a17211 */ /* 0x000fe400028f0eff */
[----:B------:R-:W4:Y:S01]  /*18e90*/  LDC R14, c[0x0][0x278] ;  /* 0x00009e00ff0e7b82 */ /* 0x000f220000000800 */
[-C--:B------:R-:W-:Y:S01]  /*18ea0*/  IADD3 R166, P6, R109, R26.reuse, RZ ;  /* 0x0000001a6da67210 */ /* 0x080fe20007fde0ff */
[----:B0-----:R-:W-:Y:S01]  /*18eb0*/  IMAD R111, R2, 0x39, RZ ;  /* 0x00000039026f7824 */ /* 0x001fe200078e02ff */
[----:B------:R-:W-:-:S05]  /*18ec0*/  IADD3 R156, P5, R143, R26, RZ ;  /* 0x0000001a8f9c7210 */ /* 0x000fca0007fbe0ff */
[----:B------:R-:W0:Y:S01]  /*18ed0*/  LDC R16, c[0x0][0x278] ;  /* 0x00009e00ff107b82 */ /* 0x000e220000000800 */
[-C--:B------:R-:W-:Y:S02]  /*18ee0*/  LEA.HI.X.SX32 R151, R151, R27.reuse, 0x1, P3 ;  /* 0x0000001b97977211 */ /* 0x080fe400018f0eff */
[-C--:B------:R-:W-:Y:S02]  /*18ef0*/  LEA.HI.X.SX32 R157, R111, R27.reuse, 0x1, P5 ;  /* 0x0000001b6f9d7211 */ /* 0x080fe400028f0eff */
[----:B------:R-:W-:Y:S02]  /*18f00*/  PRMT R8, R112, 0x7632, R8 ;  /* 0x0000763270087816 */ /* 0x000fe40000000008 */
[----:B------:R-:W-:Y:S01]  /*18f10*/  LEA.HI.X.SX32 R167, R153, R27, 0x1, P6 ;  /* 0x0000001b99a77211 */ /* 0x000fe200030f0eff */
[----:B-1----:R-:W-:Y:S01]  /*18f20*/  IMAD R153, R18, 0x76, RZ ;  /* 0x0000007612997824 */ /* 0x002fe200078e02ff */
[----:B------:R-:W-:Y:S01]  /*18f30*/  STG.E.U16 desc[UR6][R160.64], R100 ;  /* 0x00000064a0007986 */ /* 0x000fe2000c101506 */
[----:B------:R-:W1:Y:S03]  /*18f40*/  LDC R18, c[0x0][0x278] ;  /* 0x00009e00ff127b82 */ /* 0x000e660000000800 */
[----:B------:R5:W-:Y:S04]  /*18f50*/  STG.E.U16 desc[UR6][R150.64], R112 ;  /* 0x0000007096007986 */ /* 0x000be8000c101506 */
[----:B------:R2:W-:Y:S01]  /*18f60*/  STG.E.U16 desc[UR6][R156.64], R8 ;  /* 0x000000089c007986 */ /* 0x0005e2000c101506 */
[----:B------:R-:W1:Y:S03]  /*18f70*/  LDC R2, c[0x0][0x278] ;  /* 0x00009e00ff027b82 */ /* 0x000e660000000800 */
[----:B------:R4:W-:Y:S01]  /*18f80*/  STG.E.U16 desc[UR6][R166.64], R113 ;  /* 0x00000071a6007986 */ /* 0x0009e2000c101506 */
[----:B---3--:R-:W-:-:S02]  /*18f90*/  IMAD R111, R34, 0x78, RZ ;  /* 0x00000078226f7824 */ /* 0x008fc400078e02ff */
[----:B-----5:R-:W-:Y:S01]  /*18fa0*/  IMAD R151, R96, 0x7a, RZ ;  /* 0x0000007a60977824 */ /* 0x020fe200078e02ff */
[----:B------:R-:W-:Y:S01]  /*18fb0*/  PRMT R32, R113, 0x7632, R32 ;  /* 0x0000763271207816 */ /* 0x000fe20000000020 */
[----:B--2---:R-:W2:Y:S01]  /*18fc0*/  LDC R8, c[0x0][0x278] ;  /* 0x00009e00ff087b82 */ /* 0x004ea20000000800 */
[----:B----4-:R-:W-:-:S07]  /*18fd0*/  IMAD R167, R12, 0x3d, RZ ;  /* 0x0000003d0ca77824 */ /* 0x010fce00078e02ff */
[----:B------:R-:W3:Y:S01]  /*18fe0*/  LDC R12, c[0x0][0x278] ;  /* 0x00009e00ff0c7b82 */ /* 0x000ee20000000800 */
[----:B------:R-:W-:Y:S01]  /*18ff0*/  IMAD R157, R10, 0x3b, RZ ;  /* 0x0000003b0a9d7824 */ /* 0x000fe200078e02ff */
[-C--:B------:R-:W-:Y:S02]  /*19000*/  IADD3 R156, P3, R153, R26.reuse, RZ ;  /* 0x0000001a999c7210 */ /* 0x080fe40007f7e0ff */
[-C--:B------:R-:W-:Y:S01]  /*19010*/  IADD3 R160, P5, R111, R26.reuse, RZ ;  /* 0x0000001a6fa07210 */ /* 0x080fe20007fbe0ff */
[----:B------:R-:W-:Y:S01]  /*19020*/  IMAD R113, R14, 0x7c, RZ ;  /* 0x0000007c0e717824 */ /* 0x000fe200078e02ff */
[----:B------:R-:W-:Y:S02]  /*19030*/  IADD3 R166, P6, R151, R26, RZ ;  /* 0x0000001a97a67210 */ /* 0x000fe40007fde0ff */
[----:B------:R-:W4:Y:S01]  /*19040*/  LDC R10, c[0x0][0x278] ;  /* 0x00009e00ff0a7b82 */ /* 0x000f220000000800 */
[-C--:B------:R-:W-:Y:S02]  /*19050*/  LEA.HI.X.SX32 R157, R157, R27.reuse, 0x1, P3 ;  /* 0x0000001b9d9d7211 */ /* 0x080fe400018f0eff */
[-C--:B------:R-:W-:Y:S01]  /*19060*/  LEA.HI.X.SX32 R161, R155, R27.reuse, 0x1, P5 ;  /* 0x0000001b9ba17211 */ /* 0x080fe200028f0eff */
[----:B0-----:R-:W-:Y:S01]  /*19070*/  IMAD R155, R16, 0x7e, RZ ;  /* 0x0000007e109b7824 */ /* 0x001fe200078e02ff */
[----:B------:R-:W-:-:S02]  /*19080*/  LEA.HI.X.SX32 R167, R167, R27, 0x1, P6 ;  /* 0x0000001ba7a77211 */ /* 0x000fc400030f0eff */
[----:B------:R-:W-:Y:S01]  /*19090*/  PRMT R34, R114, 0x7632, R34 ;  /* 0x0000763272227816 */ /* 0x000fe20000000022 */
[----:B------:R-:W0:Y:S01]  /*190a0*/  LDC R14, c[0x0][0x278] ;  /* 0x00009e00ff0e7b82 */ /* 0x000e220000000800 */
[----:B------:R1:W-:Y:S01]  /*190b0*/  STG.E.U16 desc[UR6][R156.64], R32 ;  /* 0x000000209c007986 */ /* 0x0003e2000c101506 */
[----:B------:R-:W-:-:S06]  /*190c0*/  IADD3 R168, P5, R113, R26, RZ ;  /* 0x0000001a71a87210 */ /* 0x000fcc0007fbe0ff */
[----:B------:R-:W5:Y:S01]  /*190d0*/  LDC R16, c[0x0][0x278] ;  /* 0x00009e00ff107b82 */ /* 0x000f620000000800 */
[----:B------:R3:W-:Y:S01]  /*190e0*/  STG.E.U16 desc[UR6][R160.64], R114 ;  /* 0x00000072a0007986 */ /* 0x0007e2000c101506 */
[----:B------:R-:W-:Y:S01]  /*190f0*/  LEA.HI.X.SX32 R169, R159, R27, 0x1, P5 ;  /* 0x0000001b9fa97211 */ /* 0x000fe200028f0eff */
[----:B-1----:R-:W-:Y:S02]  /*19100*/  IMAD R157, R18, 0x82, RZ ;  /* 0x00000082129d7824 */ /* 0x002fe400078e02ff */
[----:B------:R1:W-:Y:S01]  /*19110*/  STG.E.U16 desc[UR6][R166.64], R34 ;  /* 0x00000022a6007986 */ /* 0x0003e2000c101506 */
[----:B------:R-:W-:Y:S01]  /*19120*/  IMAD R159, R2, 0x41, RZ ;  /* 0x00000041029f7824 */ /* 0x000fe200078e02ff */
[-C--:B------:R-:W-:Y:S01]  /*19130*/  LEA R172, P5, R177, R26.reuse, 0x7 ;  /* 0x0000001ab1ac7211 */ /* 0x080fe200078a38ff */
[----:B------:R-:W5:Y:S01]  /*19140*/  LDC R18, c[0x0][0x278] ;  /* 0x00009e00ff127b82 */ /* 0x000f620000000800 */
[----:B------:R-:W-:Y:S01]  /*19150*/  IADD3 R174, P6, R157, R26, RZ ;  /* 0x0000001a9dae7210 */ /* 0x000fe20007fde0ff */
[----:B---3--:R-:W-:Y:S01]  /*19160*/  IMAD R161, R12, 0x86, RZ ;  /* 0x000000860ca17824 */ /* 0x008fe200078e02ff */
[----:B------:R-:W-:-:S05]  /*19170*/  PRMT R96, R124, 0x7632, R96 ;  /* 0x000076327c607816 */ /* 0x000fca0000000060 */
[----:B------:R-:W3:Y:S01]  /*19180*/  LDC R12, c[0x0][0x278] ;  /* 0x00009e00ff0c7b82 */ /* 0x000ee20000000800 */
[----:B-1----:R-:W-:Y:S02]  /*19190*/  IADD3 R166, P3, R155, R26, RZ ;  /* 0x0000001a9ba67210 */ /* 0x002fe40007f7e0ff */
[----:B------:R-:W-:Y:S02]  /*191a0*/  PRMT R34, R115, 0x7632, R34 ;  /* 0x0000763273227816 */ /* 0x000fe40000000022 */
[-C--:B------:R-:W-:Y:S02]  /*191b0*/  LEA.HI.X.SX32 R167, R173, R27.reuse, 0x1, P3 ;  /* 0x0000001bada77211 */ /* 0x080fe400018f0eff */
[-C--:B------:R-:W-:Y:S01]  /*191c0*/  LEA.HI.X.SX32 R173, R175, R27.reuse, 0x1, P5 ;  /* 0x0000001bafad7211 */ /* 0x080fe200028f0eff */
[----:B------:R-:W1:Y:S01]  /*191d0*/  LDC R2, c[0x0][0x278] ;  /* 0x00009e00ff027b82 */ /* 0x000e620000000800 */
[----:B------:R-:W-:Y:S01]  /*191e0*/  LEA.HI.X.SX32 R175, R159, R27, 0x1, P6 ;  /* 0x0000001b9faf7211 */ /* 0x000fe200030f0eff */
[----:B------:R-:W-:Y:S04]  /*191f0*/  STG.E.U16 desc[UR6][R168.64], R115 ;  /* 0x00000073a8007986 */ /* 0x000fe8000c101506 */
[----:B------:R2:W-:Y:S02]  /*19200*/  STG.E.U16 desc[UR6][R166.64], R34 ;  /* 0x00000022a6007986 */ /* 0x0005e4000c101506 */
[----:B------:R-:W1:Y:S02]  /*19210*/  LDC R32, c[0x0][0x278] ;  /* 0x00009e00ff207b82 */ /* 0x000e640000000800 */
[----:B------:R0:W-:Y:S01]  /*19220*/  STG.E.U16 desc[UR6][R172.64], R124 ;  /* 0x0000007cac007986 */ /* 0x0001e2000c101506 */
[----:B----4-:R-:W-:-:S03]  /*19230*/  IMAD R159, R10, 0x84, RZ ;  /* 0x000000840a9f7824 */ /* 0x010fc600078e02ff */
[----:B------:R4:W-:Y:S01]  /*19240*/  STG.E.U16 desc[UR6][R174.64], R96 ;  /* 0x00000060ae007986 */ /* 0x0009e2000c101506 */
[----:B--2---:R-:W-:Y:S01]  /*19250*/  IMAD R167, R8, 0x43, RZ ;  /* 0x0000004308a77824 */ /* 0x004fe200078e02ff */
[----:B------:R-:W2:Y:S01]  /*19260*/  LDC R34, c[0x0][0x278] ;  /* 0x00009e00ff227b82 */ /* 0x000ea20000000800 */
[----:B0-----:R-:W-:-:S07]  /*19270*/  IADD3 R172, P5, R161, R26, RZ ;  /* 0x0000001aa1ac7210 */ /* 0x001fce0007fbe0ff */
[----:B----4-:R-:W0:Y:S01]  /*19280*/  LDC R175, c[0x0][0x278] ;  /* 0x00009e00ffaf7b82 */ /* 0x010e220000000800 */
[----:B------:R-:W-:Y:S01]  /*19290*/  LEA.HI.X.SX32 R173, R167, R27, 0x1, P5 ;  /* 0x0000001ba7ad7211 */ /* 0x000fe200028f0eff */
[----:B------:R-:W-:Y:S01]  /*192a0*/  IMAD R115, R14, 0x88, RZ ;  /* 0x000000880e737824 */ /* 0x000fe200078e02ff */
[----:B------:R-:W-:Y:S01]  /*192b0*/  IADD3 R168, P3, R159, R26, RZ ;  /* 0x0000001a9fa87210 */ /* 0x000fe20007f7e0ff */
[----:B-----5:R-:W-:-:S04]  /*192c0*/  IMAD R167, R16, 0x8a, RZ ;  /* 0x0000008a10a77824 */ /* 0x020fc800078e02ff */
[----:B------:R-:W4:Y:S01]  /*192d0*/  LDC R16, c[0x0][0x278] ;  /* 0x00009e00ff107b82 */ /* 0x000f220000000800 */
[----:B------:R-:W-:Y:S02]  /*192e0*/  IADD3 R164, P6, R115, R26, RZ ;  /* 0x0000001a73a47210 */ /* 0x000fe40007fde0ff */
[----:B------:R-:W-:-:S05]  /*192f0*/  LEA.HI.X.SX32 R169, R163, R27, 0x1, P3 ;  /* 0x0000001ba3a97211 */ /* 0x000fca00018f0eff */
[----:B------:R-:W5:Y:S01]  /*19300*/  LDC R8, c[0x0][0x278] ;  /* 0x00009e00ff087b82 */ /* 0x000f620000000800 */
[----:B------:R-:W-:-:S07]  /*19310*/  PRMT R96, R125, 0x7632, R96 ;  /* 0x000076327d607816 */ /* 0x000fce0000000060 */
[----:B------:R-:W5:Y:S01]  /*19320*/  LDC R14, c[0x0][0x278] ;  /* 0x00009e00ff0e7b82 */ /* 0x000f620000000800 */
[----:B------:R-:W-:Y:S01]  /*19330*/  LEA.HI.X.SX32 R165, R165, R27, 0x1, P6 ;  /* 0x0000001ba5a57211 */ /* 0x000fe200030f0eff */
[----:B------:R3:W-:Y:S01]  /*19340*/  STG.E.U16 desc[UR6][R168.64], R125 ;  /* 0x0000007da8007986 */ /* 0x0007e2000c101506 */
[----:B------:R-:W-:-:S05]  /*19350*/  IMAD R163, R18, 0x8c, RZ ;  /* 0x0000008c12a37824 */ /* 0x000fca00078e02ff */
[----:B------:R-:W5:Y:S01]  /*19360*/  LDC R10, c[0x0][0x278] ;  /* 0x00009e00ff0a7b82 */ /* 0x000f620000000800 */
[----:B------:R2:W-:Y:S01]  /*19370*/  STG.E.U16 desc[UR6][R172.64], R96 ;  /* 0x00000060ac007986 */ /* 0x0005e2000c101506 */
[----:B---3--:R-:W-:-:S06]  /*19380*/  IMAD R125, R12, 0x90, RZ ;  /* 0x000000900c7d7824 */ /* 0x008fcc00078e02ff */
[----:B------:R-:W3:Y:S01]  /*19390*/  LDC R12, c[0x0][0x278] ;  /* 0x00009e00ff0c7b82 */ /* 0x000ee20000000800 */
[----:B------:R0:W-:Y:S01]  /*193a0*/  STG.E.U16 desc[UR6][R164.64], R126 ;  /* 0x0000007ea4007986 */ /* 0x0001e2000c101506 */
[----:B-1----:R-:W-:Y:S01]  /*193b0*/  IMAD R169, R2, 0x45, RZ ;  /* 0x0000004502a97824 */ /* 0x002fe200078e02ff */
[-C--:B------:R-:W-:Y:S02]  /*193c0*/  IADD3 R168, P5, R167, R26.reuse, RZ ;  /* 0x0000001aa7a87210 */ /* 0x080fe40007fbe0ff */
[----:B--2---:R-:W-:-:S03]  /*193d0*/  IADD3 R172, P3, R163, R26, RZ ;  /* 0x0000001aa3ac7210 */ /* 0x004fc60007f7e0ff */
[----:B------:R-:W1:Y:S01]  /*193e0*/  LDC R18, c[0x0][0x278] ;  /* 0x00009e00ff127b82 */ /* 0x000e620000000800 */
[----:B------:R-:W-:Y:S01]  /*193f0*/  PRMT R98, R126, 0x7632, R98 ;  /* 0x000076327e627816 */ /* 0x000fe20000000062 */
[----:B0-----:R-:W-:Y:S01]  /*19400*/  IMAD R165, R32, 0x8e, RZ ;  /* 0x0000008e20a57824 */ /* 0x001fe200078e02ff */
[----:B------:R-:W-:Y:S01]  /*19410*/  LEA.HI.X.SX32 R169, R169, R27, 0x1, P5 ;  /* 0x0000001ba9a97211 */ /* 0x000fe200028f0eff */
[----:B------:R-:W-:-:S04]  /*19420*/  IMAD R175, R175, 0x47, RZ ;  /* 0x00000047afaf7824 */ /* 0x000fc800078e02ff */
[----:B------:R-:W0:Y:S01]  /*19430*/  LDC R32, c[0x0][0x278] ;  /* 0x00009e00ff207b82 */ /* 0x000e220000000800 */
[-C--:B------:R-:W-:Y:S02]  /*19440*/  IADD3 R176, P6, R125, R26.reuse, RZ ;  /* 0x0000001a7db07210 */ /* 0x080fe40007fde0ff */
[----:B------:R-:W-:Y:S02]  /*19450*/  IADD3 R174, P5, R165, R26, RZ ;  /* 0x0000001aa5ae7210 */ /* 0x000fe40007fbe0ff */
[----:B------:R-:W-:-:S03]  /*19460*/  LEA.HI.X.SX32 R173, R9, R27, 0x1, P3 ;  /* 0x0000001b09ad7211 */ /* 0x000fc600018f0eff */
[----:B------:R-:W2:Y:S01]  /*19470*/  LDC R2, c[0x0][0x278] ;  /* 0x00009e00ff027b82 */ /* 0x000ea20000000800 */
[----:B------:R5:W-:Y:S01]  /*19480*/  STG.E.U16 desc[UR6][R168.64], R98 ;  /* 0x00000062a8007986 */ /* 0x000be2000c101506 */
[-C--:B------:R-:W-:Y:S02]  /*19490*/  LEA.HI.X.SX32 R175, R175, R27.reuse, 0x1, P5 ;  /* 0x0000001bafaf7211 */ /* 0x080fe400028f0eff */
[----:B------:R-:W-:Y:S01]  /*194a0*/  PRMT R100, R127, 0x7632, R100 ;  /* 0x000076327f647816 */ /* 0x000fe20000000064 */
[----:B------:R3:W-:Y:S01]  /*194b0*/  STG.E.U16 desc[UR6][R172.64], R127 ;  /* 0x0000007fac007986 */ /* 0x0007e2000c101506 */
[----:B------:R-:W-:Y:S01]  /*194c0*/  LEA.HI.X.SX32 R177, R5, R27, 0x1, P6 ;  /* 0x0000001b05b17211 */ /* 0x000fe200030f0eff */
[----:B----4-:R-:W-:Y:S01]  /*194d0*/  IMAD R5, R16, 0x96, RZ ;  /* 0x0000009610057824 */ /* 0x010fe200078e02ff */
[----:B------:R-:W4:Y:S01]  /*194e0*/  LDC R96, c[0x0][0x278] ;  /* 0x00009e00ff607b82 */ /* 0x000f220000000800 */
[----:B------:R-:W-:Y:S01]  /*194f0*/  IMAD R9, R34, 0x94, RZ ;  /* 0x0000009422097824 */ /* 0x000fe200078e02ff */
[----:B------:R1:W-:Y:S01]  /*19500*/  STG.E.U16 desc[UR6][R174.64], R100 ;  /* 0x00000064ae007986 */ /* 0x0003e2000c101506 */
[----:B-----5:R-:W-:-:S05]  /*19510*/  IMAD R169, R14, 0x92, RZ ;  /* 0x000000920ea97824 */ /* 0x020fca00078e02ff */
[----:B------:R-:W5:Y:S01]  /*19520*/  LDC R16, c[0x0][0x278] ;  /* 0x00009e00ff107b82 */ /* 0x000f620000000800 */
[----:B---3--:R-:W-:Y:S01]  /*19530*/  IMAD R127, R8, 0x49, RZ ;  /* 0x00000049087f7824 */ /* 0x008fe200078e02ff */
[----:B------:R3:W-:Y:S01]  /*19540*/  STG.E.U16 desc[UR6][R176.64], R116 ;  /* 0x00000074b0007986 */ /* 0x0007e2000c101506 */
[----:B------:R-:W-:-:S05]  /*19550*/  IMAD R173, R10, 0x4b, RZ ;  /* 0x0000004b0aad7824 */ /* 0x000fca00078e02ff */
[----:B------:R-:W5:Y:S01]  /*19560*/  LDC R8, c[0x0][0x278] ;  /* 0x00009e00ff087b82 */ /* 0x000f620000000800 */
[-C--:B-1----:R-:W-:Y:S02]  /*19570*/  IADD3 R174, P3, R169, R26.reuse, RZ ;  /* 0x0000001aa9ae7210 */ /* 0x082fe40007f7e0ff */
[-C--:B------:R-:W-:Y:S02]  /*19580*/  IADD3 R170, P5, R9, R26.reuse, RZ ;  /* 0x0000001a09aa7210 */ /* 0x080fe40007fbe0ff */
[----:B---3--:R-:W-:Y:S02]  /*19590*/  IADD3 R176, P6, R5, R26, RZ ;  /* 0x0000001a05b07210 */ /* 0x008fe40007fde0ff */
[-C--:B------:R-:W-:Y:S01]  /*195a0*/  LEA.HI.X.SX32 R175, R127, R27.reuse, 0x1, P3 ;  /* 0x0000001b7faf7211 */ /* 0x080fe200018f0eff */
[----:B------:R-:W1:Y:S01]  /*195b0*/  LDC R34, c[0x0][0x278] ;  /* 0x00009e00ff227b82 */ /* 0x000e620000000800 */
[----:B------:R-:W-:Y:S01]  /*195c0*/  LEA.HI.X.SX32 R177, R173, R27, 0x1, P6 ;  /* 0x0000001badb17211 */ /* 0x000fe200030f0eff */
[----:B------:R-:W-:Y:S01]  /*195d0*/  IMAD R173, R12, 0x98, RZ ;  /* 0x000000980cad7824 */ /* 0x000fe200078e02ff */
[----:B------:R-:W-:-:S02]  /*195e0*/  PRMT R116, R116, 0x7632, R116 ;  /* 0x0000763274747816 */ /* 0x000fc40000000074 */
[----:B------:R-:W-:-:S03]  /*195f0*/  LEA.HI.X.SX32 R171, R171, R27, 0x1, P5 ;  /* 0x0000001babab7211 */ /* 0x000fc600028f0eff */
[----:B------:R-:W3:Y:S01]  /*19600*/  LDC R98, c[0x0][0x278] ;  /* 0x00009e00ff627b82 */ /* 0x000ee20000000800 */
[----:B------:R-:W-:Y:S01]  /*19610*/  IMAD R127, R18, 0x9a, RZ ;  /* 0x0000009a127f7824 */ /* 0x000fe200078e02ff */
[----:B------:R2:W-:Y:S01]  /*19620*/  STG.E.U16 desc[UR6][R174.64], R116 ;  /* 0x00000074ae007986 */ /* 0x0005e2000c101506 */
[----:B------:R-:W-:-:S05]  /*19630*/  IADD3 R10, P5, R173, R26, RZ ;  /* 0x0000001aad0a7210 */ /* 0x000fca0007fbe0ff */
[----:B------:R-:W3:Y:S01]  /*19640*/  LDC R14, c[0x0][0x278] ;  /* 0x00009e00ff0e7b82 */ /* 0x000ee20000000800 */
[----:B------:R0:W-:Y:S01]  /*19650*/  STG.E.U16 desc[UR6][R170.64], R117 ;  /* 0x00000075aa007986 */ /* 0x0001e2000c101506 */
[----:B------:R-:W-:Y:S02]  /*19660*/  PRMT R102, R117, 0x7632, R102 ;  /* 0x0000763275667816 */ /* 0x000fe40000000066 */
[----:B------:R-:W-:-:S04]  /*19670*/  IADD3 R178, P3, R127, R26, RZ ;  /* 0x0000001a7fb27210 */ /* 0x000fc80007f7e0ff */
[----:B------:R-:W3:Y:S01]  /*19680*/  LDC R100, c[0x0][0x278] ;  /* 0x00009e00ff647b82 */ /* 0x000ee20000000800 */
[----:B--2---:R-:W-:Y:S01]  /*19690*/  IMAD R175, R2, 0x4d, RZ ;  /* 0x0000004d02af7824 */ /* 0x004fe200078e02ff */
[-C--:B------:R-:W-:Y:S01]  /*196a0*/  LEA.HI.X.SX32 R11, R11, R27.reuse, 0x1, P5 ;  /* 0x0000001b0b0b7211 */ /* 0x080fe200028f0eff */
[----:B0-----:R-:W-:Y:S01]  /*196b0*/  IMAD R171, R32, 0x9c, RZ ;  /* 0x0000009c20ab7824 */ /* 0x001fe200078e02ff */
[----:B------:R0:W-:Y:S04]  /*196c0*/  STG.E.U16 desc[UR6][R176.64], R102 ;  /* 0x00000066b0007986 */ /* 0x0001e8000c101506 */
[----:B------:R-:W2:Y:S01]  /*196d0*/  LDC R18, c[0x0][0x278] ;  /* 0x00009e00ff127b82 */ /* 0x000ea20000000800 */
[----:B------:R-:W-:Y:S02]  /*196e0*/  LEA.HI.X.SX32 R179, R175, R27, 0x1, P3 ;  /* 0x0000001bafb37211 */ /* 0x000fe400018f0eff */
[----:B------:R-:W-:Y:S01]  /*196f0*/  IADD3 R12, P5, R171, R26, RZ ;  /* 0x0000001aab0c7210 */ /* 0x000fe20007fbe0ff */
[----:B----4-:R-:W-:Y:S01]  /*19700*/  IMAD R117, R96, 0x9e, RZ ;  /* 0x0000009e60757824 */ /* 0x010fe200078e02ff */
[----:B------:R4:W-:Y:S01]  /*19710*/  STG.E.U16 desc[UR6][R10.64], R118 ;  /* 0x000000760a007986 */ /* 0x0009e2000c101506 */
[----:B-----5:R-:W-:-:S02]  /*19720*/  IMAD R175, R16, 0xa0, RZ ;  /* 0x000000a010af7824 */ /* 0x020fc400078e02ff */
[----:B------:R-:W5:Y:S01]  /*19730*/  LDC R32, c[0x0][0x278] ;  /* 0x00009e00ff207b82 */ /* 0x000f620000000800 */
[----:B------:R-:W-:Y:S01]  /*19740*/  LEA.HI.X.SX32 R13, R13, R27, 0x1, P5 ;  /* 0x0000001b0d0d7211 */ /* 0x000fe200028f0eff */
[----:B0-----:R-:W-:Y:S01]  /*19750*/  IMAD R177, R8, 0x4f, RZ ;  /* 0x0000004f08b17824 */ /* 0x001fe200078e02ff */
[----:B------:R-:W-:-:S05]  /*19760*/  IADD3 R180, P6, R117, R26, RZ ;  /* 0x0000001a75b47210 */ /* 0x000fca0007fde0ff */
[----:B------:R-:W0:Y:S01]  /*19770*/  LDC R16, c[0x0][0x278] ;  /* 0x00009e00ff107b82 */ /* 0x000e220000000800 */
[----:B----4-:R-:W-:-:S07]  /*19780*/  PRMT R11, R118, 0x7632, R11 ;  /* 0x00007632760b7816 */ /* 0x010fce000000000b */
[----:B------:R-:W4:Y:S01]  /*19790*/  LDC R8, c[0x0][0x278] ;  /* 0x00009e00ff087b82 */ /* 0x000f220000000800 */
[----:B------:R3:W-:Y:S01]  /*197a0*/  STG.E.U16 desc[UR6][R178.64], R11 ;  /* 0x0000000bb2007986 */ /* 0x0007e2000c101506 */
[----:B------:R-:W-:-:S03]  /*197b0*/  IADD3 R2, P5, R175, R26, RZ ;  /* 0x0000001aaf027210 */ /* 0x000fc60007fbe0ff */
[----:B------:R3:W-:Y:S01]  /*197c0*/  STG.E.U16 desc[UR6][R12.64], R119 ;  /* 0x000000770c007986 */ /* 0x0007e2000c101506 */
[-C--:B------:R-:W-:Y:S01]  /*197d0*/  LEA.HI.X.SX32 R181, R177, R27.reuse, 0x1, P6 ;  /* 0x0000001bb1b57211 */ /* 0x080fe200030f0eff */
[----:B-1----:R-:W-:Y:S01]  /*197e0*/  IMAD R177, R34, 0xa2, RZ ;  /* 0x000000a222b17824 */ /* 0x002fe200078e02ff */
[----:B------:R-:W-:Y:S01]  /*197f0*/  PRMT R96, R119, 0x7632, R96 ;  /* 0x0000763277607816 */ /* 0x000fe20000000060 */
[----:B------:R-:W1:Y:S01]  /*19800*/  LDC R10, c[0x0][0x278] ;  /* 0x00009e00ff0a7b82 */ /* 0x000e620000000800 */
[----:B------:R-:W-:Y:S01]  /*19810*/  LEA.HI.X.SX32 R3, R3, R27, 0x1, P5 ;  /* 0x0000001b03037211 */ /* 0x000fe200028f0eff */
[----:B---3--:R-:W-:-:S06]  /*19820*/  IMAD R11, R98, 0xa4, RZ ;  /* 0x000000a4620b7824 */ /* 0x008fcc00078e02ff */
[----:B------:R-:W3:Y:S01]  /*19830*/  LDC R12, c[0x0][0x278] ;  /* 0x00009e00ff0c7b82 */ /* 0x000ee20000000800 */
[----:B------:R-:W-:Y:S01]  /*19840*/  IMAD R119, R14, 0x53, RZ ;  /* 0x000000530e777824 */ /* 0x000fe200078e02ff */
[----:B------:R2:W-:Y:S01]  /*19850*/  STG.E.U16 desc[UR6][R180.64], R96 ;  /* 0x00000060b4007986 */ /* 0x0005e2000c101506 */
[----:B------:R-:W-:Y:S01]  /*19860*/  IMAD R13, R100, 0xa6, RZ ;  /* 0x000000a6640d7824 */ /* 0x000fe200078e02ff */
[----:B------:R-:W-:-:S04]  /*19870*/  IADD3 R178, P3, R177, R26, RZ ;  /* 0x0000001ab1b27210 */ /* 0x000fc80007f7e0ff */
[----:B------:R-:W1:Y:S01]  /*19880*/  LDC R14, c[0x0][0x278] ;  /* 0x00009e00ff0e7b82 */ /* 0x000e620000000800 */
[----:B------:R5:W-:Y:S01]  /*19890*/  STG.E.U16 desc[UR6][R2.64], R120 ;  /* 0x0000007802007986 */ /* 0x000be2000c101506 */
[-C--:B------:R-:W-:Y:S02]  /*198a0*/  LEA.HI.X.SX32 R179, R183, R27.reuse, 0x1, P3 ;  /* 0x0000001bb7b37211 */ /* 0x080fe400018f0eff */
[-C--:B--2---:R-:W-:Y:S02]  /*198b0*/  IADD3 R180, P5, R11, R26.reuse, RZ ;  /* 0x0000001a0bb47210 */ /* 0x084fe40007fbe0ff */
[----:B------:R-:W-:Y:S02]  /*198c0*/  PRMT R34, R120, 0x7632, R34 ;  /* 0x0000763278227816 */ /* 0x000fe40000000022 */
[----:B------:R-:W2:Y:S01]  /*198d0*/  LDC R98, c[0x0][0x278] ;  /* 0x00009e00ff627b82 */ /* 0x000ea20000000800 */
[----:B------:R-:W-:Y:S02]  /*198e0*/  IADD3 R182, P6, R13, R26, RZ ;  /* 0x0000001a0db67210 */ /* 0x000fe40007fde0ff */
[----:B------:R-:W-:Y:S01]  /*198f0*/  LEA.HI.X.SX32 R181, R25, R27, 0x1, P5 ;  /* 0x0000001b19b57211 */ /* 0x000fe200028f0eff */
[----:B------:R-:W-:-:S04]  /*19900*/  IMAD R25, R18, 0xa8, RZ ;  /* 0x000000a812197824 */ /* 0x000fc800078e02ff */
[----:B-----5:R-:W5:Y:S01]  /*19910*/  LDC R2, c[0x0][0x278] ;  /* 0x00009e00ff027b82 */ /* 0x020f620000000800 */
[----:B------:R-:W-:Y:S01]  /*19920*/  IMAD R3, R32, 0xac, RZ ;  /* 0x000000ac20037824 */ /* 0x000fe200078e02ff */
[----:B------:R-:W-:Y:S01]  /*19930*/  LEA.HI.X.SX32 R183, R119, R27, 0x1, P6 ;  /* 0x0000001b77b77211 */ /* 0x000fe200030f0eff */
[----:B------:R-:W-:Y:S01]  /*19940*/  STG.E.U16 desc[UR6][R178.64], R34 ;  /* 0x00000022b2007986 */ /* 0x000fe2000c101506 */
[----:B------:R-:W-:Y:S01]  /*19950*/  PRMT R96, R121, 0x7632, R96 ;  /* 0x0000763279607816 */ /* 0x000fe20000000060 */
[----:B0-----:R-:W-:-:S03]  /*19960*/  IMAD R119, R16, 0xaa, RZ ;  /* 0x000000aa10777824 */ /* 0x001fc600078e02ff */
[----:B------:R-:W0:Y:S01]  /*19970*/  LDC R18, c[0x0][0x278] ;  /* 0x00009e00ff127b82 */ /* 0x000e220000000800 */
[----:B------:R4:W-:Y:S01]  /*19980*/  STG.E.U16 desc[UR6][R180.64], R121 ;  /* 0x00000079b4007986 */ /* 0x0009e2000c101506 */
[----:B------:R-:W-:-:S06]  /*19990*/  IADD3 R16, P3, R25, R26, RZ ;  /* 0x0000001a19107210 */ /* 0x000fcc0007f7e0ff */
[----:B------:R-:W2:Y:S01]  /*199a0*/  LDC R32, c[0x0][0x278] ;  /* 0x00009e00ff207b82 */ /* 0x000ea20000000800 */
[----:B------:R-:W-:Y:S01]  /*199b0*/  IADD3 R120, P5, R119, R26, RZ ;  /* 0x0000001a77787210 */ /* 0x000fe20007fbe0ff */
[----:B----4-:R-:W-:-:S06]  /*199c0*/  IMAD R121, R8, 0x55, RZ ;  /* 0x0000005508797824 */ /* 0x010fcc00078e02ff */
[----:B------:R-:W4:Y:S01]  /*199d0*/  LDC R8, c[0x0][0x278] ;  /* 0x00009e00ff087b82 */ /* 0x000f220000000800 */
[----:B------:R-:W-:Y:S01]  /*199e0*/  IADD3 R180, P6, R3, R26, RZ ;  /* 0x0000001a03b47210 */ /* 0x000fe20007fde0ff */
[----:B------:R1:W-:Y:S01]  /*199f0*/  STG.E.U16 desc[UR6][R182.64], R96 ;  /* 0x00000060b6007986 */ /* 0x0003e2000c101506 */
[----:B---3--:R-:W-:Y:S01]  /*19a00*/  IMAD R179, R12, 0xae, RZ ;  /* 0x000000ae0cb37824 */ /* 0x008fe200078e02ff */
[-C--:B------:R-:W-:Y:S02]  /*19a10*/  LEA.HI.X.SX32 R17, R17, R27.reuse, 0x1, P3 ;  /* 0x0000001b11117211 */ /* 0x080fe400018f0eff */
[-C--:B------:R-:W-:Y:S02]  /*19a20*/  LEA.HI.X.SX32 R121, R121, R27.reuse, 0x1, P5 ;  /* 0x0000001b79797211 */ /* 0x080fe400028f0eff */
[----:B------:R-:W3:Y:S01]  /*19a30*/  LDC R34, c[0x0][0x278] ;  /* 0x00009e00ff227b82 */ /* 0x000ee20000000800 */
[----:B------:R-:W-:Y:S02]  /*19a40*/  PRMT R100, R122, 0x7632, R100 ;  /* 0x000076327a647816 */ /* 0x000fe40000000064 */
[----:B------:R-:W-:Y:S01]  /*19a50*/  LEA.HI.X.SX32 R181, R19, R27, 0x1, P6 ;  /* 0x0000001b13b57211 */ /* 0x000fe200030f0eff */
[----:B-1----:R-:W-:-:S04]  /*19a60*/  IMAD R19, R14, 0xb0, RZ ;  /* 0x000000b00e137824 */ /* 0x002fc800078e02ff */
[----:B------:R-:W1:Y:S01]  /*19a70*/  LDC R96, c[0x0][0x278] ;  /* 0x00009e00ff607b82 */ /* 0x000e620000000800 */
[----:B------:R2:W-:Y:S01]  /*19a80*/  STG.E.U16 desc[UR6][R16.64], R122 ;  /* 0x0000007a10007986 */ /* 0x0005e2000c101506 */
[----:B------:R-:W-:-:S06]  /*19a90*/  IMAD R183, R10, 0x57, RZ ;  /* 0x000000570ab77824 */ /* 0x000fcc00078e02ff */
[----:B------:R-:W1:Y:S01]  /*19aa0*/  LDC R12, c[0x0][0x278] ;  /* 0x00009e00ff0c7b82 */ /* 0x000e620000000800 */
[----:B------:R-:W-:Y:S01]  /*19ab0*/  STG.E.U16 desc[UR6][R120.64], R100 ;  /* 0x0000006478007986 */ /* 0x000fe2000c101506 */
[----:B------:R-:W-:Y:S02]  /*19ac0*/  IADD3 R182, P5, R179, R26, RZ ;  /* 0x0000001ab3b67210 */ /* 0x000fe40007fbe0ff */
[----:B------:R-:W-:Y:S01]  /*19ad0*/  PRMT R102, R123, 0x7632, R102 ;  /* 0x000076327b667816 */ /* 0x000fe20000000066 */
[----:B------:R5:W-:Y:S01]  /*19ae0*/  STG.E.U16 desc[UR6][R180.64], R123 ;  /* 0x0000007bb4007986 */ /* 0x000be2000c101506 */
[----:B------:R-:W-:Y:S02]  /*19af0*/  LEA.HI.X.SX32 R183, R183, R27, 0x1, P5 ;  /* 0x0000001bb7b77211 */ /* 0x000fe400028f0eff */
[----:B------:R-:W1:Y:S01]  /*19b00*/  LDC R10, c[0x0][0x278] ;  /* 0x00009e00ff0a7b82 */ /* 0x000e620000000800 */
[----:B--2---:R-:W-:-:S07]  /*19b10*/  IMAD R17, R32, 0xb4, RZ ;  /* 0x000000b420117824 */ /* 0x004fce00078e02ff */
[----:B------:R-:W2:Y:S01]  /*19b20*/  LDC R14, c[0x0][0x278] ;  /* 0x00009e00ff0e7b82 */ /* 0x000ea20000000800 */
[----:B-----5:R-:W-:Y:S01]  /*19b30*/  IADD3 R180, P3, R19, R26, RZ ;  /* 0x0000001a13b47210 */ /* 0x020fe20007f7e0ff */
[----:B------:R-:W-:Y:S02]  /*19b40*/  IMAD R123, R2, 0x59, RZ ;  /* 0x00000059027b7824 */ /* 0x000fe400078e02ff */
[----:B0-----:R-:W-:Y:S01]  /*19b50*/  IMAD R121, R18, 0xb2, RZ ;  /* 0x000000b212797824 */ /* 0x001fe200078e02ff */
[----:B------:R-:W-:-:S03]  /*19b60*/  LEA.HI.X.SX32 R181, R97, R27, 0x1, P3 ;  /* 0x0000001b61b57211 */ /* 0x000fc600018f0eff */
[----:B------:R-:W0:Y:S01]  /*19b70*/  LDC R2, c[0x0][0x278] ;  /* 0x00009e00ff027b82 */ /* 0x000e220000000800 */
[----:B------:R-:W-:Y:S01]  /*19b80*/  STG.E.U16 desc[UR6][R182.64], R102 ;  /* 0x00000066b6007986 */ /* 0x000fe2000c101506 */
[----:B------:R-:W-:-:S03]  /*19b90*/  IADD3 R184, P5, R121, R26, RZ ;  /* 0x0000001a79b87210 */ /* 0x000fc60007fbe0ff */
[----:B------:R4:W-:Y:S03]  /*19ba0*/  STG.E.U16 desc[UR6][R180.64], R128 ;  /* 0x00000080b4007986 */ /* 0x0009e6000c101506 */
[----:B------:R-:W5:Y:S01]  /*19bb0*/  LDC R18, c[0x0][0x278] ;  /* 0x00009e00ff127b82 */ /* 0x000f620000000800 */
[----:B------:R-:W-:-:S07]  /*19bc0*/  IADD3 R186, P6, R17, R26, RZ ;  /* 0x0000001a11ba7210 */ /* 0x000fce0007fde0ff */
[----:B------:R-:W5:Y:S01]  /*19bd0*/  LDC R16, c[0x0][0x278] ;  /* 0x00009e00ff107b82 */ /* 0x000f620000000800 */
[----:B----4-:R-:W-:Y:S01]  /*19be0*/  IMAD R181, R8, 0x5b, RZ ;  /* 0x0000005b08b57824 */ /* 0x010fe200078e02ff */
[----:B------:R-:W-:Y:S01]  /*19bf0*/  LEA.HI.X.SX32 R185, R123, R27, 0x1, P5 ;  /* 0x0000001b7bb97211 */ /* 0x000fe200028f0eff */
[----:B---3--:R-:W-:Y:S01]  /*19c00*/  IMAD R123, R34, 0xb6, RZ ;  /* 0x000000b6227b7824 */ /* 0x008fe200078e02ff */
[----:B------:R-:W-:-:S04]  /*19c10*/  PRMT R32, R128, 0x7632, R32 ;  /* 0x0000763280207816 */ /* 0x000fc80000000020 */
[----:B------:R-:W3:Y:S01]  /*19c20*/  LDC R8, c[0x0][0x278] ;  /* 0x00009e00ff087b82 */ /* 0x000ee20000000800 */
[----:B------:R-:W-:Y:S01]  /*19c30*/  LEA.HI.X.SX32 R187, R99, R27, 0x1, P6 ;  /* 0x0000001b63bb7211 */ /* 0x000fe200030f0eff */
[----:B-1----:R-:W-:Y:S02]  /*19c40*/  IMAD R97, R96, 0xb8, RZ ;  /* 0x000000b860617824 */ /* 0x002fe400078e02ff */
[----:B------:R-:W-:Y:S02]  /*19c50*/  IMAD R183, R12, 0x5d, RZ ;  /* 0x0000005d0cb77824 */ /* 0x000fe400078e02ff */
[----:B------:R-:W-:Y:S02]  /*19c60*/  IMAD R99, R98, 0xba, RZ ;  /* 0x000000ba62637824 */ /* 0x000fe400078e02ff */
[----:B------:R-:W1:Y:S01]  /*19c70*/  LDC R12, c[0x0][0x278] ;  /* 0x00009e00ff0c7b82 */ /* 0x000e620000000800 */
[----:B------:R4:W-:Y:S01]  /*19c80*/  STG.E.U16 desc[UR6][R184.64], R32 ;  /* 0x00000020b8007986 */ /* 0x0009e2000c101506 */
[----:B------:R-:W-:-:S02]  /*19c90*/  IADD3 R180, P3, R123, R26, RZ ;  /* 0x0000001a7bb47210 */ /* 0x000fc40007f7e0ff */
[----:B------:R-:W-:Y:S01]  /*19ca0*/  PRMT R98, R129, 0x7632, R98 ;  /* 0x0000763281627816 */ /* 0x000fe20000000062 */
[----:B------:R0:W-:Y:S01]  /*19cb0*/  STG.E.U16 desc[UR6][R186.64], R129 ;  /* 0x00000081ba007986 */ /* 0x0001e2000c101506 */
[----:B------:R-:W-:Y:S02]  /*19cc0*/  LEA.HI.X.SX32 R181, R181, R27, 0x1, P3 ;  /* 0x0000001bb5b57211 */ /* 0x000fe400018f0eff */
[----:B------:R-:W1:Y:S01]  /*19cd0*/  LDC R96, c[0x0][0x278] ;  /* 0x00009e00ff607b82 */ /* 0x000e620000000800 */
[-C--:B----4-:R-:W-:Y:S02]  /*19ce0*/  IADD3 R32, P5, R97, R26.reuse, RZ ;  /* 0x0000001a61207210 */ /* 0x090fe40007fbe0ff */
[----:B------:R-:W-:-:S05]  /*19cf0*/  IADD3 R184, P6, R99, R26, RZ ;  /* 0x0000001a63b87210 */ /* 0x000fca0007fde0ff */
[----:B------:R-:W4:Y:S01]  /*19d00*/  LDC R34, c[0x0][0x278] ;  /* 0x00009e00ff227b82 */ /* 0x000f220000000800 */
[-C--:B------:R-:W-:Y:S01]  /*19d10*/  LEA.HI.X.SX32 R33, R33, R27.reuse, 0x1, P5 ;  /* 0x0000001b21217211 */ /* 0x080fe200028f0eff */
[----:B0-----:R-:W-:Y:S01]  /*19d20*/  IMAD R187, R2, 0x5f, RZ ;  /* 0x0000005f02bb7824 */ /* 0x001fe200078e02ff */
[----:B------:R-:W-:Y:S01]  /*19d30*/  LEA.HI.X.SX32 R185, R183, R27, 0x1, P6 ;  /* 0x0000001bb7b97211 */ /* 0x000fe200030f0eff */
[----:B------:R-:W-:Y:S01]  /*19d40*/  IMAD R183, R10, 0xbc, RZ ;  /* 0x000000bc0ab77824 */ /* 0x000fe200078e02ff */
[----:B------:R-:W-:Y:S01]  /*19d50*/  PRMT R100, R130, 0x7632, R100 ;  /* 0x0000763282647816 */ /* 0x000fe20000000064 */
[----:B------:R5:W-:Y:S02]  /*19d60*/  STG.E.U16 desc[UR6][R180.64], R98 ;  /* 0x00000062b4007986 */ /* 0x000be4000c101506 */
[----:B------:R-:W0:Y:S01]  /*19d70*/  LDC R2, c[0x0][0x278] ;  /* 0x00009e00ff027b82 */ /* 0x000e220000000800 */
[----:B--2---:R-:W-:Y:S01]  /*19d80*/  IMAD R129, R14, 0xbe, RZ ;  /* 0x000000be0e817824 */ /* 0x004fe200078e02ff */
[----:B------:R2:W-:Y:S01]  /*19d90*/  STG.E.U16 desc[UR6][R32.64], R130 ;  /* 0x0000008220007986 */ /* 0x0005e2000c101506 */
[----:B------:R-:W-:-:S05]  /*19da0*/  IADD3 R14, P5, R183, R26, RZ ;  /* 0x0000001ab70e7210 */ /* 0x000fca0007fbe0ff */
[----:B------:R-:W4:Y:S01]  /*19db0*/  LDC R10, c[0x0][0x278] ;  /* 0x00009e00ff0a7b82 */ /* 0x000f220000000800 */
[----:B-----5:R-:W-:Y:S01]  /*19dc0*/  IMAD R181, R16, 0xc0, RZ ;  /* 0x000000c010b57824 */ /* 0x020fe200078e02ff */
[----:B------:R3:W-:Y:S01]  /*19dd0*/  STG.E.U16 desc[UR6][R184.64], R100 ;  /* 0x00000064b8007986 */ /* 0x0007e2000c101506 */
[----:B--2---:R-:W-:-:S05]  /*19de0*/  IMAD R33, R18, 0xc2, RZ ;  /* 0x000000c212217824 */ /* 0x004fca00078e02ff */
[----:B------:R-:W2:Y:S01]  /*19df0*/  LDC R16, c[0x0][0x278] ;  /* 0x00009e00ff107b82 */ /* 0x000ea20000000800 */
[-C--:B------:R-:W-:Y:S02]  /*19e00*/  IADD3 R186, P3, R129, R26.reuse, RZ ;  /* 0x0000001a81ba7210 */ /* 0x080fe40007f7e0ff */
[-C--:B------:R-:W-:Y:S02]  /*19e10*/  LEA.HI.X.SX32 R15, R15, R27.reuse, 0x1, P5 ;  /* 0x0000001b0f0f7211 */ /* 0x080fe400028f0eff */
[-C--:B------:R-:W-:Y:S01]  /*19e20*/  IADD3 R188, P6, R33, R26.reuse, RZ ;  /* 0x0000001a21bc7210 */ /* 0x080fe20007fde0ff */
[----:B---3--:R-:W-:Y:S01]  /*19e30*/  IMAD R185, R8, 0x61, RZ ;  /* 0x0000006108b97824 */ /* 0x008fe200078e02ff */
[----:B------:R-:W-:Y:S01]  /*19e40*/  IADD3 R140, P5, R181, R26, RZ ;  /* 0x0000001ab58c7210 */ /* 0x000fe20007fbe0ff */
[----:B------:R-:W3:Y:S01]  /*19e50*/  LDC R18, c[0x0][0x278] ;  /* 0x00009e00ff127b82 */ /* 0x000ee20000000800 */
[----:B------:R-:W-:Y:S02]  /*19e60*/  LEA.HI.X.SX32 R187, R187, R27, 0x1, P3 ;  /* 0x0000001bbbbb7211 */ /* 0x000fe400018f0eff */
[----:B------:R-:W-:-:S02]  /*19e70*/  PRMT R32, R131, 0x7632, R32 ;  /* 0x0000763283207816 */ /* 0x000fc40000000020 */
[-C--:B------:R-:W-:Y:S01]  /*19e80*/  LEA.HI.X.SX32 R189, R185, R27.reuse, 0x1, P6 ;  /* 0x0000001bb9bd7211 */ /* 0x080fe200030f0eff */
[----:B-1----:R-:W-:Y:S01]  /*19e90*/  IMAD R185, R12, 0xc4, RZ ;  /* 0x000000c40cb97824 */ /* 0x002fe200078e02ff */
[----:B------:R-:W-:Y:S01]  /*19ea0*/  LEA.HI.X.SX32 R141, R141, R27, 0x1, P5 ;  /* 0x0000001b8d8d7211 */ /* 0x000fe200028f0eff */
[----:B------:R-:W1:Y:S01]  /*19eb0*/  LDC R12, c[0x0][0x278] ;  /* 0x00009e00ff0c7b82 */ /* 0x000e620000000800 */
[----:B------:R5:W-:Y:S04]  /*19ec0*/  STG.E.U16 desc[UR6][R14.64], R131 ;  /* 0x000000830e007986 */ /* 0x000be8000c101506 */
[----:B------:R0:W-:Y:S03]  /*19ed0*/  STG.E.U16 desc[UR6][R186.64], R32 ;  /* 0x00000020ba007986 */ /* 0x0001e6000c101506 */
[----:B------:R-:W1:Y:S01]  /*19ee0*/  LDC R8, c[0x0][0x278] ;  /* 0x00009e00ff087b82 */ /* 0x000e620000000800 */
[----:B------:R4:W-:Y:S01]  /*19ef0*/  STG.E.U16 desc[UR6][R140.64], R132 ;  /* 0x000000848c007986 */ /* 0x0009e2000c101506 */
[----:B------:R-:W-:-:S06]  /*19f00*/  PRMT R98, R132, 0x7632, R98 ;  /* 0x0000763284627816 */ /* 0x000fcc0000000062 */
[----:B-----5:R-:W5:Y:S01]  /*19f10*/  LDC R14, c[0x0][0x278] ;  /* 0x00009e00ff0e7b82 */ /* 0x020f620000000800 */
[----:B0-----:R-:W-:Y:S01]  /*19f20*/  IADD3 R186, P5, R185, R26, RZ ;  /* 0x0000001ab9ba7210 */ /* 0x001fe20007fbe0ff */
[----:B----4-:R-:W-:-:S03]  /*19f30*/  IMAD R141, R96, 0xca, RZ ;  /* 0x000000ca608d7824 */ /* 0x010fc600078e02ff */
[----:B------:R-:W-:Y:S01]  /*19f40*/  LEA.HI.X.SX32 R187, R101, R27, 0x1, P5 ;  /* 0x0000001b65bb7211 */ /* 0x000fe200028f0eff */
[----:B------:R-:W-:Y:S02]  /*19f50*/  IMAD R101, R2, 0x65, RZ ;  /* 0x0000006502657824 */ /* 0x000fe400078e02ff */
[----:B------:R-:W0:Y:S01]  /*19f60*/  LDC R32, c[0x0][0x278] ;  /* 0x00009e00ff207b82 */ /* 0x000e220000000800 */
[----:B------:R-:W-:Y:S01]  /*19f70*/  IMAD R15, R34, 0xc6, RZ ;  /* 0x000000c6220f7824 */ /* 0x000fe200078e02ff */
[----:B------:R-:W-:Y:S01]  /*19f80*/  IADD3 R192, P6, R141, R26, RZ ;  /* 0x0000001a8dc07210 */ /* 0x000fe20007fde0ff */
[----:B------:R-:W-:Y:S01]  /*19f90*/  IMAD R131, R10, 0xc8, RZ ;  /* 0x000000c80a837824 */ /* 0x000fe200078e02ff */
[----:B------:R4:W-:Y:S01]  /*19fa0*/  STG.E.U16 desc[UR6][R188.64], R98 ;  /* 0x00000062bc007986 */ /* 0x0009e2000c101506 */
[----:B------:R-:W-:-:S03]  /*19fb0*/  IMAD R191, R191, 0x63, RZ ;  /* 0x00000063bfbf7824 */ /* 0x000fc600078e02ff */
[----:B------:R-:W0:Y:S01]  /*19fc0*/  LDC R2, c[0x0][0x278] ;  /* 0x00009e00ff027b82 */ /* 0x000e220000000800 */
[----:B------:R-:W-:Y:S01]  /*19fd0*/  LEA.HI.X.SX32 R193, R101, R27, 0x1, P6 ;  /* 0x0000001b65c17211 */ /* 0x000fe200030f0eff */
[----:B--2---:R-:W-:Y:S01]  /*19fe0*/  IMAD R101, R16, 0xcc, RZ ;  /* 0x000000cc10657824 */ /* 0x004fe200078e02ff */
[-C--:B------:R-:W-:Y:S01]  /*19ff0*/  IADD3 R190, P5, R131, R26.reuse, RZ ;  /* 0x0000001a83be7210 */ /* 0x080fe20007fbe0ff */
[----:B------:R3:W-:Y:S01]  /*1a000*/  STG.E.U16 desc[UR6][R186.64], R133 ;  /* 0x00000085ba007986 */ /* 0x0007e2000c101506 */
[----:B----4-:R-:W-:-:S03]  /*1a010*/  IADD3 R188, P3, R15, R26, RZ ;  /* 0x0000001a0fbc7210 */ /* 0x010fc60007f7e0ff */
[----:B------:R-:W2:Y:S01]  /*1a020*/  LDC R10, c[0x0][0x278] ;  /* 0x00009e00ff0a7b82 */ /* 0x000ea20000000800 */
[----:B------:R-:W-:Y:S02]  /*1a030*/  PRMT R96, R133, 0x7632, R96 ;  /* 0x0000763285607816 */ /* 0x000fe40000000060 */
[----:B------:R-:W-:-:S05]  /*1a040*/  LEA.HI.X.SX32 R189, R191, R27, 0x1, P3 ;  /* 0x0000001bbfbd7211 */ /* 0x000fca00018f0eff */
[----:B------:R-:W4:Y:S01]  /*1a050*/  LDC R16, c[0x0][0x278] ;  /* 0x00009e00ff107b82 */ /* 0x000f220000000800 */
[----:B---3--:R-:W-:Y:S01]  /*1a060*/  IMAD R187, R18, 0xce, RZ ;  /* 0x000000ce12bb7824 */ /* 0x008fe200078e02ff */
[-C--:B------:R-:W-:Y:S02]  /*1a070*/  LEA.HI.X.SX32 R191, R103, R27.reuse, 0x1, P5 ;  /* 0x0000001b67bf7211 */ /* 0x080fe400028f0eff */
[----:B------:R-:W-:Y:S01]  /*1a080*/  PRMT R98, R134, 0x7632, R98 ;  /* 0x0000763286627816 */ /* 0x000fe20000000062 */
[----:B------:R3:W-:Y:S01]  /*1a090*/  STG.E.U16 desc[UR6][R188.64], R96 ;  /* 0x00000060bc007986 */ /* 0x0007e2000c101506 */
[----:B------:R-:W-:Y:S01]  /*1a0a0*/  IADD3 R34, P5, R101, R26, RZ ;  /* 0x0000001a65227210 */ /* 0x000fe20007fbe0ff */
[----:B-1----:R-:W-:Y:S01]  /*1a0b0*/  IMAD R133, R12, 0xd2, RZ ;  /* 0x000000d20c857824 */ /* 0x002fe200078e02ff */
[----:B------:R-:W1:Y:S01]  /*1a0c0*/  LDC R18, c[0x0][0x278] ;  /* 0x00009e00ff127b82 */ /* 0x000e620000000800 */
[----:B------:R-:W-:Y:S01]  /*1a0d0*/  STG.E.U16 desc[UR6][R190.64], R134 ;  /* 0x00000086be007986 */ /* 0x000fe2000c101506 */
[----:B------:R-:W-:Y:S01]  /*1a0e0*/  LEA.HI.X.SX32 R35, R35, R27, 0x1, P5 ;  /* 0x0000001b23237211 */ /* 0x000fe200028f0eff */
[----:B-----5:R-:W-:-:S02]  /*1a0f0*/  IMAD R103, R14, 0xd0, RZ ;  /* 0x000000d00e677824 */ /* 0x020fc400078e02ff */
[----:B------:R5:W-:Y:S03]  /*1a100*/  STG.E.U16 desc[UR6][R192.64], R98 ;  /* 0x00000062c0007986 */ /* 0x000be6000c101506 */
[----:B------:R-:W1:Y:S01]  /*1a110*/  LDC R12, c[0x0][0x278] ;  /* 0x00009e00ff0c7b82 */ /* 0x000e620000000800 */
[----:B---3--:R-:W-:-:S04]  /*1a120*/  IADD3 R188, P3, R187, R26, RZ ;  /* 0x0000001abbbc7210 */ /* 0x008fc80007f7e0ff */
[----:B------:R-:W-:-:S03]  /*1a130*/  LEA.HI.X.SX32 R189, R195, R27, 0x1, P3 ;  /* 0x0000001bc3bd7211 */ /* 0x000fc600018f0eff */
[----:B------:R-:W3:Y:S01]  /*1a140*/  LDC R195, c[0x0][0x278] ;  /* 0x00009e00ffc37b82 */ /* 0x000ee20000000800 */
[----:B-----5:R-:W-:Y:S01]  /*1a150*/  IMAD R193, R8, 0x69, RZ ;  /* 0x0000006908c17824 */ /* 0x020fe200078e02ff */
[----:B------:R-:W-:Y:S01]  /*1a160*/  PRMT R8, R135, 0x7632, R8 ;  /* 0x0000763287087816 */ /* 0x000fe20000000008 */
[----:B------:R4:W-:Y:S01]  /*1a170*/  STG.E.U16 desc[UR6][R34.64], R135 ;  /* 0x0000008722007986 */ /* 0x0009e2000c101506 */
[----:B------:R-:W-:-:S03]  /*1a180*/  IADD3 R190, P5, R103, R26, RZ ;  /* 0x0000001a67be7210 */ /* 0x000fc60007fbe0ff */
[----:B------:R0:W-:Y:S01]  /*1a190*/  STG.E.U16 desc[UR6][R188.64], R8 ;  /* 0x00000008bc007986 */ /* 0x0001e2000c101506 */
[----:B------:R-:W5:Y:S01]  /*1a1a0*/  LDC R14, c[0x0][0x278] ;  /* 0x00009e00ff0e7b82 */ /* 0x000f620000000800 */
[----:B------:R-:W-:Y:S01]  /*1a1b0*/  LEA.HI.X.SX32 R191, R145, R27, 0x1, P5 ;  /* 0x0000001b91bf7211 */ /* 0x000fe200028f0eff */
[----:B--2---:R-:W-:Y:S01]  /*1a1c0*/  IMAD R145, R10, 0xd4, RZ ;  /* 0x000000d40a917824 */ /* 0x004fe200078e02ff */
[----:B------:R-:W-:Y:S01]  /*1a1d0*/  IADD3 R192, P6, R133, R26, RZ ;  /* 0x0000001a85c07210 */ /* 0x000fe20007fde0ff */
[----:B----4-:R-:W-:Y:S01]  /*1a1e0*/  IMAD R135, R16, 0xd6, RZ ;  /* 0x000000d610877824 */ /* 0x010fe200078e02ff */
[----:B------:R-:W-:-:S03]  /*1a1f0*/  PRMT R96, R136, 0x7632, R96 ;  /* 0x0000763288607816 */ /* 0x000fc60000000060 */
[----:B------:R-:W2:Y:S01]  /*1a200*/  LDC R16, c[0x0][0x278] ;  /* 0x00009e00ff107b82 */ /* 0x000ea20000000800 */
[----:B0-----:R-:W-:-:S07]  /*1a210*/  IMAD R189, R2, 0x6b, RZ ;  /* 0x0000006b02bd7824 */ /* 0x001fce00078e02ff */
[----:B------:R-:W0:Y:S01]  /*1a220*/  LDC R2, c[0x0][0x278] ;  /* 0x00009e00ff027b82 */ /* 0x000e220000000800 */
[-C--:B------:R-:W-:Y:S01]  /*1a230*/  LEA.HI.X.SX32 R193, R193, R27.reuse, 0x1, P6 ;  /* 0x0000001bc1c17211 */ /* 0x080fe200030f0eff */
[----:B------:R4:W-:Y:S01]  /*1a240*/  STG.E.U16 desc[UR6][R190.64], R136 ;  /* 0x00000088be007986 */ /* 0x0009e2000c101506 */
[-C--:B------:R-:W-:Y:S01]  /*1a250*/  IADD3 R106, P3, R145, R26.reuse, RZ ;  /* 0x0000001a916a7210 */ /* 0x080fe20007f7e0ff */
[----:B------:R-:W-:Y:S02]  /*1a260*/  IMAD R35, R32, 0xd8, RZ ;  /* 0x000000d820237824 */ /* 0x000fe400078e02ff */
[----:B------:R3:W-:Y:S01]  /*1a270*/  STG.E.U16 desc[UR6][R192.64], R96 ;  /* 0x00000060c0007986 */ /* 0x0007e2000c101506 */
[----:B------:R-:W-:Y:S01]  /*1a280*/  LEA.HI.X.SX32 R107, R107, R27, 0x1, P3 ;  /* 0x0000001b6b6b7211 */ /* 0x000fe200018f0eff */
[----:B------:R-:W2:Y:S01]  /*1a290*/  LDC R32, c[0x0][0x278] ;  /* 0x00009e00ff207b82 */ /* 0x000ea20000000800 */
[----:B----4-:R-:W-:-:S07]  /*1a2a0*/  IADD3 R190, P5, R135, R26, RZ ;  /* 0x0000001a87be7210 */ /* 0x010fce0007fbe0ff */
[----:B------:R-:W4:Y:S01]  /*1a2b0*/  LDC R34, c[0x0][0x278] ;  /* 0x00009e00ff227b82 */ /* 0x000f220000000800 */
[----:B------:R-:W-:Y:S01]  /*1a2c0*/  LEA.HI.X.SX32 R191, R189, R27, 0x1, P5 ;  /* 0x0000001bbdbf7211 */ /* 0x000fe200028f0eff */
[----:B-1----:R-:W-:Y:S01]  /*1a2d0*/  IMAD R189, R12, 0xda, RZ ;  /* 0x000000da0cbd7824 */ /* 0x002fe200078e02ff */
[----:B---3--:R-:W-:Y:S01]  /*1a2e0*/  PRMT R96, R137, 0x7632, R96 ;  /* 0x0000763289607816 */ /* 0x008fe20000000060 */
[----:B------:R-:W-:Y:S04]  /*1a2f0*/  STG.E.U16 desc[UR6][R106.64], R137 ;  /* 0x000000896a007986 */ /* 0x000fe8000c101506 */
[----:B------:R-:W1:Y:S01]  /*1a300*/  LDC R10, c[0x0][0x278] ;  /* 0x00009e00ff0a7b82 */ /* 0x000e620000000800 */
[----:B------:R3:W-:Y:S01]  /*1a310*/  STG.E.U16 desc[UR6][R190.64], R96 ;  /* 0x00000060be007986 */ /* 0x0007e2000c101506 */
[----:B------:R-:W-:Y:S01]  /*1a320*/  IMAD R195, R195, 0x6d, RZ ;  /* 0x0000006dc3c37824 */ /* 0x000fe200078e02ff */
[----:B------:R-:W-:-:S05]  /*1a330*/  IADD3 R192, P6, R35, R26, RZ ;  /* 0x0000001a23c07210 */ /* 0x000fca0007fde0ff */
[----:B------:R-:W4:Y:S01]  /*1a340*/  LDC R12, c[0x0][0x278] ;  /* 0x00009e00ff0c7b82 */ /* 0x000f220000000800 */
[----:B------:R-:W-:Y:S02]  /*1a350*/  LEA.HI.X.SX32 R193, R105, R27, 0x1, P6 ;  /* 0x0000001b69c17211 */ /* 0x000fe400030f0eff */
[----:B---3--:R-:W-:-:S05]  /*1a360*/  IADD3 R190, P5, R189, R26, RZ ;  /* 0x0000001abdbe7210 */ /* 0x008fca0007fbe0ff */
[----:B------:R-:W3:Y:S01]  /*1a370*/  LDC R8, c[0x0][0x278] ;  /* 0x00009e00ff087b82 */ /* 0x000ee20000000800 */
[----:B------:R-:W-:Y:S01]  /*1a380*/  LEA.HI.X.SX32 R191, R195, R27, 0x1, P5 ;  /* 0x0000001bc3bf7211 */ /* 0x000fe200028f0eff */
[----:B-----5:R-:W-:Y:S02]  /*1a390*/  IMAD R105, R14, 0xdc, RZ ;  /* 0x000000dc0e697824 */ /* 0x020fe400078e02ff */
[----:B0-----:R-:W-:Y:S01]  /*1a3a0*/  IMAD R195, R2, 0x6f, RZ ;  /* 0x0000006f02c37824 */ /* 0x001fe200078e02ff */
[----:B------:R0:W-:Y:S01]  /*1a3b0*/  STG.E.U16 desc[UR6][R192.64], R138 ;  /* 0x0000008ac0007986 */ /* 0x0001e2000c101506 */
[----:B------:R-:W-:Y:S02]  /*1a3c0*/  IMAD R137, R18, 0xde, RZ ;  /* 0x000000de12897824 */ /* 0x000fe400078e02ff */
[----:B------:R-:W5:Y:S01]  /*1a3d0*/  LDC R2, c[0x0][0x278] ;  /* 0x00009e00ff027b82 */ /* 0x000f620000000800 */
[----:B--2---:R-:W-:Y:S01]  /*1a3e0*/  IMAD R107, R16, 0xe0, RZ ;  /* 0x000000e0106b7824 */ /* 0x004fe200078e02ff */
[----:B------:R-:W-:-:S02]  /*1a3f0*/  PRMT R98, R138, 0x7632, R98 ;  /* 0x000076328a627816 */ /* 0x000fc40000000062 */
[----:B------:R-:W-:-:S04]  /*1a400*/  IADD3 R196, P5, R137, R26, RZ ;  /* 0x0000001a89c47210 */ /* 0x000fc80007fbe0ff */
[----:B------:R-:W2:Y:S01]  /*1a410*/  LDC R16, c[0x0][0x278] ;  /* 0x00009e00ff107b82 */ /* 0x000ea20000000800 */
[-C--:B0-----:R-:W-:Y:S02]  /*1a420*/  IADD3 R192, P3, R105, R26.reuse, RZ ;  /* 0x0000001a69c07210 */ /* 0x081fe40007f7e0ff */
[----:B------:R-:W-:Y:S02]  /*1a430*/  IADD3 R198, P6, R107, R26, RZ ;  /* 0x0000001a6bc67210 */ /* 0x000fe40007fde0ff */
[----:B------:R-:W-:-:S03]  /*1a440*/  LEA.HI.X.SX32 R193, R147, R27, 0x1, P3 ;  /* 0x0000001b93c17211 */ /* 0x000fc600018f0eff */
[----:B------:R-:W0:Y:S01]  /*1a450*/  LDC R14, c[0x0][0x278] ;  /* 0x00009e00ff0e7b82 */ /* 0x000e220000000800 */
[-C--:B------:R-:W-:Y:S01]  /*1a460*/  LEA.HI.X.SX32 R197, R195, R27.reuse, 0x1, P5 ;  /* 0x0000001bc3c57211 */ /* 0x080fe200028f0eff */
[----:B------:R1:W-:Y:S01]  /*1a470*/  STG.E.U16 desc[UR6][R190.64], R98 ;  /* 0x00000062be007986 */ /* 0x0003e2000c101506 */
[----:B------:R-:W-:Y:S01]  /*1a480*/  PRMT R96, R139, 0x7632, R96 ;  /* 0x000076328b607816 */ /* 0x000fe20000000060 */
[----:B----4-:R-:W-:Y:S01]  /*1a490*/  IMAD R147, R12, 0xe6, RZ ;  /* 0x000000e60c937824 */ /* 0x010fe200078e02ff */
[----:B------:R-:W-:-:S03]  /*1a4a0*/  LEA.HI.X.SX32 R199, R149, R27, 0x1, P6 ;  /* 0x0000001b95c77211 */ /* 0x000fc600030f0eff */
[----:B------:R-:W4:Y:S01]  /*1a4b0*/  LDC R18, c[0x0][0x278] ;  /* 0x00009e00ff127b82 */ /* 0x000f220000000800 */
[----:B------:R3:W-:Y:S01]  /*1a4c0*/  STG.E.U16 desc[UR6][R192.64], R139 ;  /* 0x0000008bc0007986 */ /* 0x0007e2000c101506 */
[----:B------:R-:W-:Y:S02]  /*1a4d0*/  IMAD R149, R34, 0xe4, RZ ;  /* 0x000000e422957824 */ /* 0x000fe400078e02ff */
[----:B-1----:R-:W-:-:S04]  /*1a4e0*/  IMAD R191, R32, 0xe2, RZ ;  /* 0x000000e220bf7824 */ /* 0x002fc800078e02ff */
[----:B------:R-:W1:Y:S01]  /*1a4f0*/  LDC R195, c[0x0][0x278] ;  /* 0x00009e00ffc37b82 */ /* 0x000e620000000800 */
[----:B------:R5:W-:Y:S01]  /*1a500*/  STG.E.U16 desc[UR6][R196.64], R96 ;  /* 0x00000060c4007986 */ /* 0x000be2000c101506 */
[----:B---3--:R-:W-:-:S06]  /*1a510*/  IMAD R193, R10, 0x73, RZ ;  /* 0x000000730ac17824 */ /* 0x008fcc00078e02ff */
[----:B------:R-:W3:Y:S01]  /*1a520*/  LDC R10, c[0x0][0x278] ;  /* 0x00009e00ff0a7b82 */ /* 0x000ee20000000800 */
[----:B------:R-:W-:Y:S01]  /*1a530*/  IMAD R139, R8, 0x71, RZ ;  /* 0x00000071088b7824 */ /* 0x000fe200078e02ff */
[----:B------:R2:W-:Y:S01]  /*1a540*/  STG.E.U16 desc[UR6][R198.64], R84 ;  /* 0x00000054c6007986 */ /* 0x0005e2000c101506 */
[-C--:B------:R-:W-:Y:S02]  /*1a550*/  IADD3 R142, P5, R149, R26.reuse, RZ ;  /* 0x0000001a958e7210 */ /* 0x080fe40007fbe0ff */
[----:B-----5:R-:W-:-:S03]  /*1a560*/  IADD3 R196, P3, R191, R26, RZ ;  /* 0x0000001abfc47210 */ /* 0x020fc60007f7e0ff */
[----:B------:R-:W5:Y:S01]  /*1a570*/  LDC R12, c[0x0][0x278] ;  /* 0x00009e00ff0c7b82 */ /* 0x000f620000000800 */
[----:B------:R-:W-:Y:S02]  /*1a580*/  LEA.HI.X.SX32 R197, R139, R27, 0x1, P3 ;  /* 0x0000001b8bc57211 */ /* 0x000fe400018f0eff */
[----:B------:R-:W-:Y:S02]  /*1a590*/  PRMT R98, R84, 0x7632, R98 ;  /* 0x0000763254627816 */ /* 0x000fe40000000062 */
[----:B--2---:R-:W-:-:S03]  /*1a5a0*/  IADD3 R198, P6, R147, R26, RZ ;  /* 0x0000001a93c67210 */ /* 0x004fc60007fde0ff */
[----:B------:R-:W2:Y:S01]  /*1a5b0*/  LDC R32, c[0x0][0x278] ;  /* 0x00009e00ff207b82 */ /* 0x000ea20000000800 */
[-C--:B------:R-:W-:Y:S02]  /*1a5c0*/  LEA.HI.X.SX32 R143, R143, R27.reuse, 0x1, P5 ;  /* 0x0000001b8f8f7211 */ /* 0x080fe400028f0eff */
[----:B------:R-:W-:Y:S01]  /*1a5d0*/  LEA.HI.X.SX32 R199, R193, R27, 0x1, P6 ;  /* 0x0000001bc1c77211 */ /* 0x000fe200030f0eff */
[----:B------:R-:W-:Y:S01]  /*1a5e0*/  IMAD R193, R2, 0xe8, RZ ;  /* 0x000000e802c17824 */ /* 0x000fe200078e02ff */
[----:B------:R-:W-:Y:S01]  /*1a5f0*/  STG.E.U16 desc[UR6][R196.64], R98 ;  /* 0x00000062c4007986 */ /* 0x000fe2000c101506 */
[----:B------:R-:W-:Y:S02]  /*1a600*/  PRMT R8, R85, 0x7632, R8 ;  /* 0x0000763255087816 */ /* 0x000fe40000000008 */
[----:B------:R-:W2:Y:S01]  /*1a610*/  LDC R2, c[0x0][0x278] ;  /* 0x00009e00ff027b82 */ /* 0x000ea20000000800 */
[----:B------:R4:W-:Y:S01]  /*1a620*/  STG.E.U16 desc[UR6][R142.64], R85 ;  /* 0x000000558e007986 */ /* 0x0009e2000c101506 */
[----:B------:R-:W-:Y:S01]  /*1a630*/  IADD3 R108, P5, R193, R26, RZ ;  /* 0x0000001ac16c7210 */ /* 0x000fe20007fbe0ff */
[----:B0-----:R-:W-:-:S02]  /*1a640*/  IMAD R139, R14, 0xea, RZ ;  /* 0x000000ea0e8b7824 */ /* 0x001fc400078e02ff */
[----:B------:R0:W-:Y:S03]  /*1a650*/  STG.E.U16 desc[UR6][R198.64], R8 ;  /* 0x00000008c6007986 */ /* 0x0001e6000c101506 */
[----:B------:R-:W2:Y:S01]  /*1a660*/  LDC R34, c[0x0][0x278] ;  /* 0x00009e00ff227b82 */ /* 0x000ea20000000800 */
[----:B------:R-:W-:Y:S01]  /*1a670*/  LEA.HI.X.SX32 R109, R109, R27, 0x1, P5 ;  /* 0x0000001b6d6d7211 */ /* 0x000fe200028f0eff */
[----:B----4-:R-:W-:-:S06]  /*1a680*/  IMAD R143, R16, 0xec, RZ ;  /* 0x000000ec108f7824 */ /* 0x010fcc00078e02ff */
[----:B------:R-:W4:Y:S01]  /*1a690*/  LDC R16, c[0x0][0x278] ;  /* 0x00009e00ff107b82 */ /* 0x000f220000000800 */
[----:B------:R-:W-:Y:S01]  /*1a6a0*/  IMAD R85, R18, 0xee, RZ ;  /* 0x000000ee12557824 */ /* 0x000fe200078e02ff */
[-C--:B0-----:R-:W-:Y:S01]  /*1a6b0*/  IADD3 R198, P5, R143, R26.reuse, RZ ;  /* 0x0000001a8fc67210 */ /* 0x081fe20007fbe0ff */
[----:B-1----:R-:W-:Y:S01]  /*1a6c0*/  IMAD R195, R195, 0x75, RZ ;  /* 0x00000075c3c37824 */ /* 0x002fe200078e02ff */
[----:B------:R-:W-:-:S04]  /*1a6d0*/  IADD3 R196, P3, R139, R26, RZ ;  /* 0x0000001a8bc47210 */ /* 0x000fc80007f7e0ff */
[----:B------:R-:W0:Y:S01]  /*1a6e0*/  LDC R8, c[0x0][0x278] ;  /* 0x00009e00ff087b82 */ /* 0x000e220000000800 */
[-C--:B------:R-:W-:Y:S01]  /*1a6f0*/  LEA.HI.X.SX32 R199, R153, R27.reuse, 0x1, P5 ;  /* 0x0000001b99c77211 */ /* 0x080fe200028f0eff */
[----:B---3--:R-:W-:Y:S01]  /*1a700*/  IMAD R153, R10, 0xf0, RZ ;  /* 0x000000f00a997824 */ /* 0x008fe200078e02ff */
[----:B------:R-:W-:Y:S02]  /*1a710*/  IADD3 R200, P6, R85, R26, RZ ;  /* 0x0000001a55c87210 */ /* 0x000fe40007fde0ff */
[-C--:B------:R-:W-:Y:S02]  /*1a720*/  LEA.HI.X.SX32 R197, R195, R27.reuse, 0x1, P3 ;  /* 0x0000001bc3c57211 */ /* 0x080fe400018f0eff */
[----:B------:R-:W-:Y:S01]  /*1a730*/  PRMT R98, R86, 0x7632, R98 ;  /* 0x0000763256627816 */ /* 0x000fe20000000062 */
[----:B------:R-:W1:Y:S01]  /*1a740*/  LDC R14, c[0x0][0x278] ;  /* 0x00009e00ff0e7b82 */ /* 0x000e620000000800 */
[----:B------:R2:W-:Y:S01]  /*1a750*/  STG.E.U16 desc[UR6][R108.64], R86 ;  /* 0x000000566c007986 */ /* 0x0005e2000c101506 */
[----:B------:R-:W-:Y:S01]  /*1a760*/  LEA.HI.X.SX32 R201, R201, R27, 0x1, P6 ;  /* 0x0000001bc9c97211 */ /* 0x000fe200030f0eff */
[----:B-----5:R-:W-:Y:S01]  /*1a770*/  IMAD R195, R12, 0xf2, RZ ;  /* 0x000000f20cc37824 */ /* 0x020fe200078e02ff */
[----:B------:R-:W-:-:S02]  /*1a780*/  PRMT R100, R87, 0x7632, R100 ;  /* 0x0000763257647816 */ /* 0x000fc40000000064 */
[----:B------:R-:W-:Y:S02]  /*1a790*/  IADD3 R110, P5, R153, R26, RZ ;  /* 0x0000001a996e7210 */ /* 0x000fe40007fbe0ff */
[----:B------:R-:W3:Y:S01]  /*1a7a0*/  LDC R18, c[0x0][0x278] ;  /* 0x00009e00ff127b82 */ /* 0x000ee20000000800 */
[----:B------:R-:W-:Y:S01]  /*1a7b0*/  STG.E.U16 desc[UR6][R196.64], R98 ;  /* 0x00000062c4007986 */ /* 0x000fe2000c101506 */
[----:B--2---:R-:W-:-:S03]  /*1a7c0*/  IMAD R109, R32, 0xf4, RZ ;  /* 0x000000f4206d7824 */ /* 0x004fc600078e02ff */
[----:B------:R2:W-:Y:S01]  /*1a7d0*/  STG.E.U16 desc[UR6][R198.64], R87 ;  /* 0x00000057c6007986 */ /* 0x0005e2000c101506 */
[----:B------:R-:W-:Y:S02]  /*1a7e0*/  LEA.HI.X.SX32 R111, R111, R27, 0x1, P5 ;  /* 0x0000001b6f6f7211 */ /* 0x000fe400028f0eff */
[----:B------:R-:W5:Y:S01]  /*1a7f0*/  LDC R32, c[0x0][0x278] ;  /* 0x00009e00ff207b82 */ /* 0x000f620000000800 */
[----:B------:R4:W-:Y:S01]  /*1a800*/  STG.E.U16 desc[UR6][R200.64], R100 ;  /* 0x00000064c8007986 */ /* 0x0009e2000c101506 */
[----:B------:R-:W-:Y:S02]  /*1a810*/  PRMT R12, R88, 0x7632, R12 ;  /* 0x00007632580c7816 */ /* 0x000fe4000000000c */
[----:B------:R-:W-:-:S04]  /*1a820*/  PRMT R84, R89, 0x7632, R84 ;  /* 0x0000763259547816 */ /* 0x000fc80000000054 */
[----:B------:R-:W5:Y:S01]  /*1a830*/  LDC R10, c[0x0][0x278] ;  /* 0x00009e00ff0a7b82 */ /* 0x000f620000000800 */
[-C--:B--2---:R-:W-:Y:S02]  /*1a840*/  IADD3 R198, P3, R195, R26.reuse, RZ ;  /* 0x0000001ac3c67210 */ /* 0x084fe40007f7e0ff */
[----:B----4-:R-:W-:Y:S02]  /*1a850*/  IADD3 R200, P5, R109, R26, RZ ;  /* 0x0000001a6dc87210 */ /* 0x010fe40007fbe0ff */
[-C--:B------:R-:W-:Y:S01]  /*1a860*/  LEA.HI.X.SX32 R199, R203, R27.reuse, 0x1, P3 ;  /* 0x0000001bcbc77211 */ /* 0x080fe200018f0eff */
[----:B------:R-:W-:Y:S01]  /*1a870*/  IMAD R87, R34, 0xf6, RZ ;  /* 0x000000f622577824 */ /* 0x000fe200078e02ff */
[----:B------:R-:W-:Y:S01]  /*1a880*/  LEA.HI.X.SX32 R201, R151, R27, 0x1, P5 ;  /* 0x0000001b97c97211 */ /* 0x000fe200028f0eff */
[----:B------:R-:W-:Y:S01]  /*1a890*/  IMAD R197, R2, 0x7b, RZ ;  /* 0x0000007b02c57824 */ /* 0x000fe200078e02ff */
[----:B------:R-:W-:Y:S01]  /*1a8a0*/  STG.E.U16 desc[UR6][R110.64], R88 ;  /* 0x000000586e007986 */ /* 0x000fe2000c101506 */
[----:B------:R-:W2:Y:S01]  /*1a8b0*/  LDC R2, c[0x0][0x278] ;  /* 0x00009e00ff027b82 */ /* 0x000ea20000000800 */
[----:B------:R-:W-:-:S02]  /*1a8c0*/  IMAD R151, R16, 0xfa, RZ ;  /* 0x000000fa10977824 */ /* 0x000fc400078e02ff */
[----:B------:R-:W-:Y:S01]  /*1a8d0*/  STG.E.U16 desc[UR6][R198.64], R12 ;  /* 0x0000000cc6007986 */ /* 0x000fe2000c101506 */
[----:B------:R-:W-:-:S04]  /*1a8e0*/  IADD3 R202, P6, R87, R26, RZ ;  /* 0x0000001a57ca7210 */ /* 0x000fc80007fde0ff */
[----:B------:R-:W4:Y:S01]  /*1a8f0*/  LDC R34, c[0x0][0x278] ;  /* 0x00009e00ff227b82 */ /* 0x000f220000000800 */
[----:B------:R0:W-:Y:S01]  /*1a900*/  STG.E.U16 desc[UR6][R200.64], R89 ;  /* 0x00000059c8007986 */ /* 0x0001e2000c101506 */
[----:B------:R-:W-:-:S06]  /*1a910*/  LEA.HI.X.SX32 R203, R197, R27, 0x1, P6 ;  /* 0x0000001bc5cb7211 */ /* 0x000fcc00030f0eff */
[----:B------:R-:W4:Y:S01]  /*1a920*/  LDC R16, c[0x0][0x278] ;  /* 0x00009e00ff107b82 */ /* 0x000f220000000800 */
[----:B0-----:R-:W-:-:S07]  /*1a930*/  IMAD R89, R8, 0x7d, RZ ;  /* 0x0000007d08597824 */ /* 0x001fce00078e02ff */
[----:B------:R-:W0:Y:S01]  /*1a940*/  LDC R8, c[0x0][0x278] ;  /* 0x00009e00ff087b82 */ /* 0x000e220000000800 */
[----:B-1----:R-:W-:Y:S02]  /*1a950*/  IMAD R197, R14, 0xf8, RZ ;  /* 0x000000f80ec57824 */ /* 0x002fe400078e02ff */
[----:B---3--:R-:W-:Y:S01]  /*1a960*/  IMAD R111, R18, 0xfc, RZ ;  /* 0x000000fc126f7824 */ /* 0x008fe200078e02ff */
[-C--:B------:R-:W-:Y:S02]  /*1a970*/  IADD3 R198, P5, R151, R26.reuse, RZ ;  /* 0x0000001a97c67210 */ /* 0x080fe40007fbe0ff */
[-C--:B------:R-:W-:Y:S02]  /*1a980*/  IADD3 R112, P3, R197, R26.reuse, RZ ;  /* 0x0000001ac5707210 */ /* 0x080fe40007f7e0ff */
[----:B------:R-:W1:Y:S01]  /*1a990*/  LDC R18, c[0x0][0x278] ;  /* 0x00009e00ff127b82 */ /* 0x000e620000000800 */
[----:B------:R-:W-:Y:S02]  /*1a9a0*/  IADD3 R154, P6, R111, R26, RZ ;  /* 0x0000001a6f9a7210 */ /* 0x000fe40007fde0ff */
[-C--:B------:R-:W-:Y:S01]  /*1a9b0*/  LEA.HI.X.SX32 R113, R113, R27.reuse, 0x1, P3 ;  /* 0x0000001b71717211 */ /* 0x080fe200018f0eff */
[----:B------:R3:W-:Y:S01]  /*1a9c0*/  STG.E.U16 desc[UR6][R202.64], R84 ;  /* 0x00000054ca007986 */ /* 0x0007e2000c101506 */
[-C--:B------:R-:W-:Y:S01]  /*1a9d0*/  LEA.HI.X.SX32 R199, R89, R27.reuse, 0x1, P5 ;  /* 0x0000001b59c77211 */ /* 0x080fe200028f0eff */
[----:B-----5:R-:W-:Y:S01]  /*1a9e0*/  IMAD R89, R32, 0xfe, RZ ;  /* 0x000000fe20597824 */ /* 0x020fe200078e02ff */
[----:B------:R-:W-:Y:S01]  /*1a9f0*/  PRMT R86, R90, 0x7632, R86 ;  /* 0x000076325a567816 */ /* 0x000fe20000000056 */
[----:B------:R-:W5:Y:S01]  /*1aa00*/  LDC R12, c[0x0][0x278] ;  /* 0x00009e00ff0c7b82 */ /* 0x000f620000000800 */
[----:B------:R-:W-:Y:S01]  /*1aa10*/  LEA.HI.X.SX32 R155, R155, R27, 0x1, P6 ;  /* 0x0000001b9b9b7211 */ /* 0x000fe200030f0eff */
[----:B------:R4:W-:Y:S01]  /*1aa20*/  STG.E.U16 desc[UR6][R112.64], R90 ;  /* 0x0000005a70007986 */ /* 0x0009e2000c101506 */
[----:B--2---:R-:W-:Y:S01]  /*1aa30*/  IMAD R201, R2, 0x7f, RZ ;  /* 0x0000007f02c97824 */ /* 0x004fe200078e02ff */
[----:B------:R-:W-:-:S04]  /*1aa40*/  PRMT R88, R91, 0x7632, R88 ;  /* 0x000076325b587816 */ /* 0x000fc80000000058 */
[----:B---3--:R-:W2:Y:S01]  /*1aa50*/  LDC R84, c[0x0][0x278] ;  /* 0x00009e00ff547b82 */ /* 0x008ea20000000800 */
[----:B------:R3:W-:Y:S04]  /*1aa60*/  STG.E.U16 desc[UR6][R198.64], R86 ;  /* 0x00000056c6007986 */ /* 0x0007e8000c101506 */
[----:B------:R0:W-:Y:S03]  /*1aa70*/  STG.E.U16 desc[UR6][R154.64], R91 ;  /* 0x0000005b9a007986 */ /* 0x0001e6000c101506 */
[----:B------:R-:W5:Y:S01]  /*1aa80*/  LDC R32, c[0x0][0x278] ;  /* 0x00009e00ff207b82 */ /* 0x000f620000000800 */
[----:B----4-:R-:W-:Y:S01]  /*1aa90*/  IADD3 R112, P5, R89, R26, RZ ;  /* 0x0000001a59707210 */ /* 0x010fe20007fbe0ff */
[----:B---3--:R-:W-:-:S06]  /*1aaa0*/  IMAD R199, R34, 0x102, RZ ;  /* 0x0000010222c77824 */ /* 0x008fcc00078e02ff */
[----:B------:R-:W3:Y:S01]  /*1aab0*/  LDC R14, c[0x0][0x278] ;  /* 0x00009e00ff0e7b82 */ /* 0x000ee20000000800 */
[----:B0-----:R-:W-:Y:S01]  /*1aac0*/  IMAD R91, R16, 0x104, RZ ;  /* 0x00000104105b7824 */ /* 0x001fe200078e02ff */
[----:B------:R-:W-:Y:S01]  /*1aad0*/  SHF.L.U32 R203, R10, 0x7, RZ ;  /* 0x000000070acb7819 */ /* 0x000fe200000006ff */
[----:B------:R-:W-:Y:S01]  /*1aae0*/  IMAD R155, R8, 0x81, RZ ;  /* 0x00000081089b7824 */ /* 0x000fe200078e02ff */
[-C--:B------:R-:W-:Y:S02]  /*1aaf0*/  LEA R90, P3, R205, R26.reuse, 0x8 ;  /* 0x0000001acd5a7211 */ /* 0x080fe400078640ff */
[----:B------:R-:W-:Y:S02]  /*1ab00*/  LEA.HI.X.SX32 R113, R201, R27, 0x1, P5 ;  /* 0x0000001bc9717211 */ /* 0x000fe400028f0eff */
[-C--:B------:R-:W-:Y:S01]  /*1ab10*/  IADD3 R154, P5, R199, R26.reuse, RZ ;  /* 0x0000001ac79a7210 */ /* 0x080fe20007fbe0ff */
[----:B------:R-:W0:Y:S01]  /*1ab20*/  LDC R10, c[0x0][0x278] ;  /* 0x00009e00ff0a7b82 */ /* 0x000e220000000800 */
[----:B------:R-:W-:-:S02]  /*1ab30*/  IADD3 R156, P6, R91, R26, RZ ;  /* 0x0000001a5b9c7210 */ /* 0x000fc40007fde0ff */
[-C--:B------:R-:W-:Y:S01]  /*1ab40*/  LEA.HI.X.SX32 R91, R203, R27.reuse, 0x1, P3 ;  /* 0x0000001bcb5b7211 */ /* 0x080fe200018f0eff */
[----:B------:R1:W-:Y:S01]  /*1ab50*/  STG.E.U16 desc[UR6][R112.64], R88 ;  /* 0x0000005870007986 */ /* 0x0003e2000c101506 */
[-C--:B------:R-:W-:Y:S02]  /*1ab60*/  LEA.HI.X.SX32 R155, R155, R27.reuse, 0x1, P5 ;  /* 0x0000001b9b9b7211 */ /* 0x080fe400028f0eff */
[----:B------:R-:W-:Y:S01]  /*1ab70*/  PRMT R8, R92, 0x7632, R8 ;  /* 0x000076325c087816 */ /* 0x000fe20000000008 */
[----:B------:R-:W4:Y:S01]  /*1ab80*/  LDC R16, c[0x0][0x278] ;  /* 0x00009e00ff107b82 */ /* 0x000f220000000800 */
[----:B------:R-:W-:Y:S01]  /*1ab90*/  LEA.HI.X.SX32 R157, R157, R27, 0x1, P6 ;  /* 0x0000001b9d9d7211 */ /* 0x000fe200030f0eff */
[----:B------:R5:W-:Y:S06]  /*1aba0*/  STG.E.U16 desc[UR6][R90.64], R92 ;  /* 0x0000005c5a007986 */ /* 0x000bec000c101506 */
[----:B------:R-:W4:Y:S01]  /*1abb0*/  LDC R34, c[0x0][0x278] ;  /* 0x00009e00ff227b82 */ /* 0x000f220000000800 */
[----:B-1----:R-:W-:Y:S01]  /*1abc0*/  IMAD R113, R18, 0x106, RZ ;  /* 0x0000010612717824 */ /* 0x002fe200078e02ff */
[----:B------:R-:W-:Y:S06]  /*1abd0*/  STG.E.U16 desc[UR6][R154.64], R8 ;  /* 0x000000089a007986 */ /* 0x000fec000c101506 */
[----:B------:R-:W1:Y:S01]  /*1abe0*/  LDC R18, c[0x0][0x278] ;  /* 0x00009e00ff127b82 */ /* 0x000e620000000800 */
[----:B------:R3:W-:Y:S01]  /*1abf0*/  STG.E.U16 desc[UR6][R156.64], R93 ;  /* 0x0000005d9c007986 */ /* 0x0007e2000c101506 */
[----:B--2---:R-:W-:-:S06]  /*1ac00*/  IMAD R199, R84, 0x108, RZ ;  /* 0x0000010854c77824 */ /* 0x004fcc00078e02ff */
[----:B------:R-:W2:Y:S01]  /*1ac10*/  LDC R2, c[0x0][0x278] ;  /* 0x00009e00ff027b82 */ /* 0x000ea20000000800 */
[----:B-----5:R-:W-:Y:S02]  /*1ac20*/  IMAD R201, R32, 0x10a, RZ ;  /* 0x0000010a20c97824 */ /* 0x020fe400078e02ff */
[----:B------:R-:W-:-:S05]  /*1ac30*/  IMAD R91, R12, 0x83, RZ ;  /* 0x000000830c5b7824 */ /* 0x000fca00078e02ff */
[----:B---3--:R-:W3:Y:S01]  /*1ac40*/  LDC R157, c[0x0][0x278] ;  /* 0x00009e00ff9d7b82 */ /* 0x008ee20000000800 */
[-C--:B------:R-:W-:Y:S01]  /*1ac50*/  IADD3 R90, P3, R113, R26.reuse, RZ ;  /* 0x0000001a715a7210 */ /* 0x080fe20007f7e0ff */
[----:B------:R-:W-:Y:S01]  /*1ac60*/  IMAD R113, R14, 0x85, RZ ;  /* 0x000000850e717824 */ /* 0x000fe200078e02ff */
[----:B------:R-:W-:-:S05]  /*1ac70*/  IADD3 R92, P5, R199, R26, RZ ;  /* 0x0000001ac75c7210 */ /* 0x000fca0007fbe0ff */
[----:B------:R-:W5:Y:S01]  /*1ac80*/  LDC R12, c[0x0][0x278] ;  /* 0x00009e00ff0c7b82 */ /* 0x000f620000000800 */
[----:B------:R-:W-:Y:S02]  /*1ac90*/  IADD3 R112, P6, R201, R26, RZ ;  /* 0x0000001ac9707210 */ /* 0x000fe40007fde0ff */
[----:B------:R-:W-:Y:S02]  /*1aca0*/  LEA.HI.X.SX32 R91, R91, R27, 0x1, P3 ;  /* 0x0000001b5b5b7211 */ /* 0x000fe400018f0eff */
[----:B------:R-:W-:-:S03]  /*1acb0*/  PRMT R86, R93, 0x7632, R86 ;  /* 0x000076325d567816 */ /* 0x000fc60000000056 */
[----:B------:R-:W5:Y:S01]  /*1acc0*/  LDC R32, c[0x0][0x278] ;  /* 0x00009e00ff207b82 */ /* 0x000f620000000800 */
[-C--:B------:R-:W-:Y:S01]  /*1acd0*/  LEA.HI.X.SX32 R93, R159, R27.reuse, 0x1, P5 ;  /* 0x0000001b9f5d7211 */ /* 0x080fe200028f0eff */
[----:B0-----:R-:W-:Y:S01]  /*1ace0*/  IMAD R159, R10, 0x10c, RZ ;  /* 0x0000010c0a9f7824 */ /* 0x001fe200078e02ff */
[----:B------:R-:W-:Y:S02]  /*1acf0*/  LEA.HI.X.SX32 R113, R113, R27, 0x1, P6 ;  /* 0x0000001b71717211 */ /* 0x000fe400030f0eff */
[----:B------:R-:W-:Y:S01]  /*1ad00*/  PRMT R88, R94, 0x7632, R88 ;  /* 0x000076325e587816 */ /* 0x000fe20000000058 */
[----:B----4-:R-:W-:Y:S01]  /*1ad10*/  IMAD R199, R16, 0x10e, RZ ;  /* 0x0000010e10c77824 */ /* 0x010fe200078e02ff */
[----:B------:R0:W-:Y:S01]  /*1ad20*/  STG.E.U16 desc[UR6][R90.64], R86 ;  /* 0x000000565a007986 */ /* 0x0001e2000c101506 */
[----:B------:R-:W4:Y:S03]  /*1ad30*/  LDC R16, c[0x0][0x278] ;  /* 0x00009e00ff107b82 */ /* 0x000f260000000800 */
[----:B------:R1:W-:Y:S01]  /*1ad40*/  STG.E.U16 desc[UR6][R92.64], R94 ;  /* 0x0000005e5c007986 */ /* 0x0003e2000c101506 */
[----:B--2---:R-:W-:-:S03]  /*1ad50*/  IMAD R155, R2, 0x87, RZ ;  /* 0x00000087029b7824 */ /* 0x004fc600078e02ff */
[----:B------:R2:W-:Y:S01]  /*1ad60*/  STG.E.U16 desc[UR6][R112.64], R88 ;  /* 0x0000005870007986 */ /* 0x0005e2000c101506 */
[----:B------:R-:W4:Y:S01]  /*1ad70*/  LDC R2, c[0x0][0x278] ;  /* 0x00009e00ff027b82 */ /* 0x000f220000000800 */
[-C--:B0-----:R-:W-:Y:S01]  /*1ad80*/  IADD3 R90, P5, R159, R26.reuse, RZ ;  /* 0x0000001a9f5a7210 */ /* 0x081fe20007fbe0ff */
[----:B-1----:R-:W-:Y:S01]  /*1ad90*/  IMAD R93, R34, 0x110, RZ ;  /* 0x00000110225d7824 */ /* 0x002fe200078e02ff */
[----:B------:R-:W-:Y:S01]  /*1ada0*/  IADD3 R92, P3, R199, R26, RZ ;  /* 0x0000001ac75c7210 */ /* 0x000fe20007f7e0ff */
[----:B---3--:R-:W-:-:S04]  /*1adb0*/  IMAD R157, R157, 0x89, RZ ;  /* 0x000000899d9d7824 */ /* 0x008fc800078e02ff */
[----:B------:R-:W0:Y:S01]  /*1adc0*/  LDC R14, c[0x0][0x278] ;  /* 0x00009e00ff0e7b82 */ /* 0x000e220000000800 */
[----:B--2---:R-:W-:Y:S01]  /*1add0*/  IMAD R113, R18, 0x112, RZ ;  /* 0x0000011212717824 */ /* 0x004fe200078e02ff */
[-C--:B------:R-:W-:Y:S02]  /*1ade0*/  LEA.HI.X.SX32 R91, R161, R27.reuse, 0x1, P5 ;  /* 0x0000001ba15b7211 */ /* 0x080fe400028f0eff */
[-C--:B------:R-:W-:Y:S02]  /*1adf0*/  IADD3 R112, P5, R93, R26.reuse, RZ ;  /* 0x0000001a5d707210 */ /* 0x080fe40007fbe0ff */
[----:B------:R-:W-:Y:S02]  /*1ae00*/  IADD3 R114, P6, R113, R26, RZ ;  /* 0x0000001a71727210 */ /* 0x000fe40007fde0ff */
[----:B------:R-:W1:Y:S01]  /*1ae10*/  LDC R8, c[0x0][0x278] ;  /* 0x00009e00ff087b82 */ /* 0x000e620000000800 */
[-C--:B------:R-:W-:Y:S02]  /*1ae20*/  LEA.HI.X.SX32 R93, R155, R27.reuse, 0x1, P3 ;  /* 0x0000001b9b5d7211 */ /* 0x080fe400018f0eff */
[----:B------:R-:W-:Y:S01]  /*1ae30*/  PRMT R88, R95, 0x7632, R88 ;  /* 0x000076325f587816 */ /* 0x000fe20000000058 */
[----:B------:R5:W-:Y:S01]  /*1ae40*/  STG.E.U16 desc[UR6][R90.64], R95 ;  /* 0x0000005f5a007986 */ /* 0x000be2000c101506 */
[----:B------:R-:W-:-:S02]  /*1ae50*/  LEA.HI.X.SX32 R113, R115, R27, 0x1, P5 ;  /* 0x0000001b73717211 */ /* 0x000fc400028f0eff */
[----:B------:R-:W-:Y:S01]  /*1ae60*/  LEA.HI.X.SX32 R115, R157, R27, 0x1, P6 ;  /* 0x0000001b9d737211 */ /* 0x000fe200030f0eff */
[----:B------:R-:W2:Y:S01]  /*1ae70*/  LDC R84, c[0x0][0x278] ;  /* 0x00009e00ff547b82 */ /* 0x000ea20000000800 */
[----:B------:R-:W-:Y:S01]  /*1ae80*/  PRMT R94, R76, 0x7632, R94 ;  /* 0x000076324c5e7816 */ /* 0x000fe2000000005e */
[----:B------:R-:W-:Y:S01]  /*1ae90*/  STG.E.U16 desc[UR6][R92.64], R88 ;  /* 0x000000585c007986 */ /* 0x000fe2000c101506 */
[----:B-----5:R-:W-:-:S03]  /*1aea0*/  IMAD R91, R12, 0x114, RZ ;  /* 0x000001140c5b7824 */ /* 0x020fc600078e02ff */
[----:B------:R-:W-:Y:S02]  /*1aeb0*/  STG.E.U16 desc[UR6][R112.64], R76 ;  /* 0x0000004c70007986 */ /* 0x000fe4000c101506 */
[----:B------:R-:W3:Y:S02]  /*1aec0*/  LDC R18, c[0x0][0x278] ;  /* 0x00009e00ff127b82 */ /* 0x000ee40000000800 */
[----:B------:R5:W-:Y:S01]  /*1aed0*/  STG.E.U16 desc[UR6][R114.64], R94 ;  /* 0x0000005e72007986 */ /* 0x000be2000c101506 */
[----:B------:R-:W-:-:S05]  /*1aee0*/  IADD3 R90, P5, R91, R26, RZ ;  /* 0x0000001a5b5a7210 */ /* 0x000fca0007fbe0ff */
[----:B------:R-:W3:Y:S01]  /*1aef0*/  LDC R86, c[0x0][0x278] ;  /* 0x00009e00ff567b82 */ /* 0x000ee20000000800 */
[----:B------:R-:W-:Y:S01]  /*1af00*/  LEA.HI.X.SX32 R91, R167, R27, 0x1, P5 ;  /* 0x0000001ba75b7211 */ /* 0x000fe200028f0eff */
[----:B-----5:R-:W-:-:S06]  /*1af10*/  IMAD R115, R32, 0x118, RZ ;  /* 0x0000011820737824 */ /* 0x020fcc00078e02ff */
[----:B------:R-:W5:Y:S01]  /*1af20*/  LDC R34, c[0x0][0x278] ;  /* 0x00009e00ff227b82 */ /* 0x000f620000000800 */
[----:B------:R-:W-:Y:S01]  /*1af30*/  IADD3 R94, P5, R115, R26, RZ ;  /* 0x0000001a735e7210 */ /* 0x000fe20007fbe0ff */
[----:B----4-:R-:W-:-:S06]  /*1af40*/  IMAD R115, R16, 0x11c, RZ ;  /* 0x0000011c10737824 */ /* 0x010fcc00078e02ff */
[----:B------:R-:W4:Y:S01]  /*1af50*/  LDC R16, c[0x0][0x278] ;  /* 0x00009e00ff107b82 */ /* 0x000f220000000800 */
[----:B------:R-:W-:-:S07]  /*1af60*/  IMAD R113, R2, 0x8d, RZ ;  /* 0x0000008d02717824 */ /* 0x000fce00078e02ff */
[----:B------:R-:W5:Y:S01]  /*1af70*/  LDC R10, c[0x0][0x278] ;  /* 0x00009e00ff0a7b82 */ /* 0x000f620000000800 */
[----:B0-----:R-:W-:Y:S02]  /*1af80*/  IMAD R95, R14, 0x116, RZ ;  /* 0x000001160e5f7824 */ /* 0x001fe400078e02ff */
[----:B-1----:R-:W-:-:S05]  /*1af90*/  IMAD R93, R8, 0x8b, RZ ;  /* 0x0000008b085d7824 */ /* 0x002fca00078e02ff */
[----:B------:R-:W0:Y:S01]  /*1afa0*/  LDC R12, c[0x0][0x278] ;  /* 0x00009e00ff0c7b82 */ /* 0x000e220000000800 */
[----:B------:R-:W-:-:S07]  /*1afb0*/  IADD3 R92, P3, R95, R26, RZ ;  /* 0x0000001a5f5c7210 */ /* 0x000fce0007f7e0ff */
[----:B------:R-:W1:Y:S01]  /*1afc0*/  LDC R2, c[0x0][0x278] ;  /* 0x00009e00ff027b82 */ /* 0x000e620000000800 */
[----:B--2---:R-:W-:Y:S01]  /*1afd0*/  IMAD R155, R84, 0x11a, RZ ;  /* 0x0000011a549b7824 */ /* 0x004fe200078e02ff */
[----:B------:R3:W-:Y:S01]  /*1afe0*/  STG.E.U16 desc[UR6][R90.64], R77 ;  /* 0x0000004d5a007986 */ /* 0x0007e2000c101506 */
[----:B------:R-:W-:-:S05]  /*1aff0*/  PRMT R32, R77, 0x7632, R32 ;  /* 0x000076324d207816 */ /* 0x000fca0000000020 */
[----:B------:R-:W2:Y:S01]  /*1b000*/  LDC R8, c[0x0][0x278] ;  /* 0x00009e00ff087b82 */ /* 0x000ea20000000800 */
[-C--:B------:R-:W-:Y:S02]  /*1b010*/  LEA.HI.X.SX32 R93, R93, R27.reuse, 0x1, P3 ;  /* 0x0000001b5d5d7211 */ /* 0x080fe400018f0eff */
[----:B------:R-:W-:-:S05]  /*1b020*/  LEA.HI.X.SX32 R95, R163, R27, 0x1, P5 ;  /* 0x0000001ba35f7211 */ /* 0x000fca00028f0eff */
[----:B------:R-:W1:Y:S01]  /*1b030*/  LDC R14, c[0x0][0x278] ;  /* 0x00009e00ff0e7b82 */ /* 0x000e620000000800 */
[----:B---3--:R-:W-:Y:S01]  /*1b040*/  IMAD R77, R18, 0x11e, RZ ;  /* 0x0000011e124d7824 */ /* 0x008fe200078e02ff */
[-C--:B------:R-:W-:Y:S01]  /*1b050*/  IADD3 R76, P5, R115, R26.reuse, RZ ;  /* 0x0000001a734c7210 */ /* 0x080fe20007fbe0ff */
[----:B------:R-:W-:Y:S01]  /*1b060*/  IMAD R115, R86, 0x122, RZ ;  /* 0x0000012256737824 */ /* 0x000fe200078e02ff */
[----:B------:R-:W-:-:S04]  /*1b070*/  IADD3 R112, P6, R155, R26, RZ ;  /* 0x0000001a9b707210 */ /* 0x000fc80007fde0ff */
[----:B------:R-:W3:Y:S01]  /*1b080*/  LDC R18, c[0x0][0x278] ;  /* 0x00009e00ff127b82 */ /* 0x000ee20000000800 */
[----:B------:R4:W-:Y:S01]  /*1b090*/  STG.E.U16 desc[UR6][R92.64], R32 ;  /* 0x000000205c007986 */ /* 0x0009e2000c101506 */
[-C--:B------:R-:W-:Y:S02]  /*1b0a0*/  LEA.HI.X.SX32 R113, R113, R27.reuse, 0x1, P6 ;  /* 0x0000001b71717211 */ /* 0x080fe400030f0eff */
[----:B------:R-:W-:Y:S01]  /*1b0b0*/  PRMT R84, R78, 0x7632, R84 ;  /* 0x000076324e547816 */ /* 0x000fe20000000054 */
[----:B------:R0:W-:Y:S01]  /*1b0c0*/  STG.E.U16 desc[UR6][R94.64], R78 ;  /* 0x0000004e5e007986 */ /* 0x0001e2000c101506 */
[-C--:B------:R-:W-:Y:S01]  /*1b0d0*/  IADD3 R90, P3, R77, R26.reuse, RZ ;  /* 0x0000001a4d5a7210 */ /* 0x080fe20007f7e0ff */
[----:B-----5:R-:W-:Y:S01]  /*1b0e0*/  IMAD R91, R10, 0x8f, RZ ;  /* 0x0000008f0a5b7824 */ /* 0x020fe200078e02ff */
[----:B------:R-:W-:Y:S01]  /*1b0f0*/  LEA.HI.X.SX32 R77, R165, R27, 0x1, P5 ;  /* 0x0000001ba54d7211 */ /* 0x000fe200028f0eff */
[----:B------:R-:W5:Y:S01]  /*1b100*/  LDC R10, c[0x0][0x278] ;  /* 0x00009e00ff0a7b82 */ /* 0x000f620000000800 */
[----:B----4-:R-:W-:Y:S01]  /*1b110*/  IMAD R93, R34, 0x120, RZ ;  /* 0x00000120225d7824 */ /* 0x010fe200078e02ff */
[----:B0-----:R-:W-:Y:S01]  /*1b120*/  IADD3 R94, P6, R115, R26, RZ ;  /* 0x0000001a735e7210 */ /* 0x001fe20007fde0ff */
[----:B------:R-:W-:-:S05]  /*1b130*/  IMAD R115, R16, 0x128, RZ ;  /* 0x0000012810737824 */ /* 0x000fca00078e02ff */
[----:B------:R-:W0:Y:S01]  /*1b140*/  LDC R32, c[0x0][0x278] ;  /* 0x00009e00ff207b82 */ /* 0x000e220000000800 */
[----:B------:R2:W-:Y:S01]  /*1b150*/  STG.E.U16 desc[UR6][R112.64], R84 ;  /* 0x0000005470007986 */ /* 0x0005e2000c101506 */
[----:B------:R-:W-:Y:S01]  /*1b160*/  IMAD R95, R12, 0x91, RZ ;  /* 0x000000910c5f7824 */ /* 0x000fe200078e02ff */
[----:B------:R-:W-:-:S05]  /*1b170*/  IADD3 R92, P5, R93, R26, RZ ;  /* 0x0000001a5d5c7210 */ /* 0x000fca0007fbe0ff */
[----:B------:R-:W4:Y:S01]  /*1b180*/  LDC R16, c[0x0][0x278] ;  /* 0x00009e00ff107b82 */ /* 0x000f220000000800 */
[----:B------:R-:W-:Y:S01]  /*1b190*/  PRMT R12, R79, 0x7632, R12 ;  /* 0x000076324f0c7816 */ /* 0x000fe2000000000c */
[----:B------:R1:W-:Y:S01]  /*1b1a0*/  STG.E.U16 desc[UR6][R76.64], R79 ;  /* 0x0000004f4c007986 */ /* 0x0003e2000c101506 */
[----:B------:R-:W-:-:S05]  /*1b1b0*/  LEA.HI.X.SX32 R91, R91, R27, 0x1, P3 ;  /* 0x0000001b5b5b7211 */ /* 0x000fca00018f0eff */
[----:B------:R-:W5:Y:S01]  /*1b1c0*/  LDC R34, c[0x0][0x278] ;  /* 0x00009e00ff227b82 */ /* 0x000f620000000800 */
[----:B------:R-:W-:Y:S01]  /*1b1d0*/  LEA.HI.X.SX32 R93, R125, R27, 0x1, P5 ;  /* 0x0000001b7d5d7211 */ /* 0x000fe200028f0eff */
[----:B--2---:R-:W-:Y:S02]  /*1b1e0*/  IMAD R113, R8, 0x124, RZ ;  /* 0x0000012408717824 */ /* 0x004fe400078e02ff */
[----:B-1----:R-:W-:-:S04]  /*1b1f0*/  IMAD R79, R2, 0x93, RZ ;  /* 0x00000093024f7824 */ /* 0x002fc800078e02ff */
[----:B------:R-:W1:Y:S01]  /*1b200*/  LDC R2, c[0x0][0x278] ;  /* 0x00009e00ff027b82 */ /* 0x000e620000000800 */
[----:B------:R-:W-:Y:S01]  /*1b210*/  LEA.HI.X.SX32 R95, R95, R27, 0x1, P6 ;  /* 0x0000001b5f5f7211 */ /* 0x000fe200030f0eff */
[----:B------:R-:W-:Y:S01]  /*1b220*/  IMAD R77, R14, 0x126, RZ ;  /* 0x000001260e4d7824 */ /* 0x000fe200078e02ff */
[----:B------:R-:W-:Y:S01]  /*1b230*/  PRMT R78, R80, 0x7632, R78 ;  /* 0x00007632504e7816 */ /* 0x000fe2000000004e */
[----:B------:R3:W-:Y:S01]  /*1b240*/  STG.E.U16 desc[UR6][R90.64], R12 ;  /* 0x0000000c5a007986 */ /* 0x0007e2000c101506 */
[----:B------:R-:W-:-:S03]  /*1b250*/  IADD3 R76, P3, R113, R26, RZ ;  /* 0x0000001a714c7210 */ /* 0x000fc60007f7e0ff */
[----:B------:R-:W-:Y:S01]  /*1b260*/  STG.E.U16 desc[UR6][R92.64], R80 ;  /* 0x000000505c007986 */ /* 0x000fe2000c101506 */
[----:B------:R-:W-:Y:S01]  /*1b270*/  IADD3 R8, P6, R115, R26, RZ ;  /* 0x0000001a73087210 */ /* 0x000fe20007fde0ff */
[----:B------:R-:W2:Y:S02]  /*1b280*/  LDC R84, c[0x0][0x278] ;  /* 0x00009e00ff547b82 */ /* 0x000ea40000000800 */
[----:B------:R0:W-:Y:S01]  /*1b290*/  STG.E.U16 desc[UR6][R94.64], R78 ;  /* 0x0000004e5e007986 */ /* 0x0001e2000c101506 */
[----:B---3--:R-:W-:-:S05]  /*1b2a0*/  IMAD R91, R18, 0x12a, RZ ;  /* 0x0000012a125b7824 */ /* 0x008fca00078e02ff */
[----:B------:R-:W3:Y:S01]  /*1b2b0*/  LDC R18, c[0x0][0x278] ;  /* 0x00009e00ff127b82 */ /* 0x000ee20000000800 */
[-C--:B------:R-:W-:Y:S02]  /*1b2c0*/  LEA.HI.X.SX32 R9, R9, R27.reuse, 0x1, P6 ;  /* 0x0000001b09097211 */ /* 0x080fe400030f0eff */
[----:B0-----:R-:W-:Y:S02]  /*1b2d0*/  IADD3 R78, P5, R77, R26, RZ ;  /* 0x0000001a4d4e7210 */ /* 0x001fe40007fbe0ff */
[----:B------:R-:W-:-:S03]  /*1b2e0*/  LEA.HI.X.SX32 R77, R169, R27, 0x1, P3 ;  /* 0x0000001ba94d7211 */ /* 0x000fc600018f0eff */
[----:B------:R-:W0:Y:S01]  /*1b2f0*/  LDC R86, c[0x0][0x278] ;  /* 0x00009e00ff567b82 */ /* 0x000e220000000800 */
[----:B------:R-:W-:Y:S02]  /*1b300*/  LEA.HI.X.SX32 R79, R79, R27, 0x1, P5 ;  /* 0x0000001b4f4f7211 */ /* 0x000fe400028f0eff */
[----:B------:R-:W-:Y:S01]  /*1b310*/  PRMT R80, R81, 0x7632, R80 ;  /* 0x0000763251507816 */ /* 0x000fe20000000050 */
[----:B------:R4:W-:Y:S01]  /*1b320*/  STG.E.U16 desc[UR6][R76.64], R81 ;  /* 0x000000514c007986 */ /* 0x0009e2000c101506 */
[----:B------:R-:W-:-:S03]  /*1b330*/  IMAD R93, R32, 0x12c, RZ ;  /* 0x0000012c205d7824 */ /* 0x000fc600078e02ff */
[----:B------:R1:W-:Y:S01]  /*1b340*/  STG.E.U16 desc[UR6][R78.64], R80 ;  /* 0x000000504e007986 */ /* 0x0003e2000c101506 */
[----:B------:R-:W0:Y:S03]  /*1b350*/  LDC R12, c[0x0][0x278] ;  /* 0x00009e00ff0c7b82 */ /* 0x000e260000000800 */
[----:B------:R1:W-:Y:S01]  /*1b360*/  STG.E.U16 desc[UR6][R8.64], R82 ;  /* 0x0000005208007986 */ /* 0x0003e2000c101506 */
[----:B----4-:R-:W-:Y:S01]  /*1b370*/  IMAD R81, R16, 0x130, RZ ;  /* 0x0000013010517824 */ /* 0x010fe200078e02ff */
[----:B------:R-:W-:Y:S01]  /*1b380*/  IADD3 R76, P5, R91, R26, RZ ;  /* 0x0000001a5b4c7210 */ /* 0x000fe20007fbe0ff */
[----:B-----5:R-:W-:Y:S02]  /*1b390*/  IMAD R77, R10, 0x95, RZ ;  /* 0x000000950a4d7824 */ /* 0x020fe400078e02ff */
[----:B------:R-:W4:Y:S01]  /*1b3a0*/  LDC R16, c[0x0][0x278] ;  /* 0x00009e00ff107b82 */ /* 0x000f220000000800 */
[----:B-1----:R-:W-:-:S02]  /*1b3b0*/  IMAD R79, R2, 0x97, RZ ;  /* 0x00000097024f7824 */ /* 0x002fc400078e02ff */
[----:B------:R-:W-:Y:S01]  /*1b3c0*/  IMAD R9, R34, 0x12e, RZ ;  /* 0x0000012e22097824 */ /* 0x000fe200078e02ff */
[----:B------:R-:W-:-:S04]  /*1b3d0*/  IADD3 R8, P3, R93, R26, RZ ;  /* 0x0000001a5d087210 */ /* 0x000fc80007f7e0ff */
[----:B------:R-:W1:Y:S01]  /*1b3e0*/  LDC R14, c[0x0][0x278] ;  /* 0x00009e00ff0e7b82 */ /* 0x000e620000000800 */
[-C--:B------:R-:W-:Y:S02]  /*1b3f0*/  LEA.HI.X.SX32 R77, R77, R27.reuse, 0x1, P5 ;  /* 0x0000001b4d4d7211 */ /* 0x080fe400028f0eff */
[----:B------:R-:W-:Y:S02]  /*1b400*/  IADD3 R78, P5, R9, R26, RZ ;  /* 0x0000001a094e7210 */ /* 0x000fe40007fbe0ff */
[----:B------:R-:W-:Y:S02]  /*1b410*/  PRMT R88, R82, 0x7632, R88 ;  /* 0x0000763252587816 */ /* 0x000fe40000000058 */
[-C--:B------:R-:W-:Y:S01]  /*1b420*/  LEA.HI.X.SX32 R9, R5, R27.reuse, 0x1, P3 ;  /* 0x0000001b05097211 */ /* 0x080fe200018f0eff */
[----:B------:R-:W5:Y:S01]  /*1b430*/  LDC R32, c[0x0][0x278] ;  /* 0x00009e00ff207b82 */ /* 0x000f620000000800 */
[----:B------:R-:W-:Y:S02]  /*1b440*/  LEA.HI.X.SX32 R79, R79, R27, 0x1, P5 ;  /* 0x0000001b4f4f7211 */ /* 0x000fe400028f0eff */
[----:B------:R-:W-:-:S02]  /*1b450*/  PRMT R10, R83, 0x7632, R10 ;  /* 0x00007632530a7816 */ /* 0x000fc4000000000a */
[----:B------:R-:W-:Y:S01]  /*1b460*/  IADD3 R80, P6, R81, R26, RZ ;  /* 0x0000001a51507210 */ /* 0x000fe20007fde0ff */
[----:B------:R2:W-:Y:S02]  /*1b470*/  STG.E.U16 desc[UR6][R76.64], R88 ;  /* 0x000000584c007986 */ /* 0x0005e4000c101506 */
[----:B------:R-:W5:Y:S01]  /*1b480*/  LDC R34, c[0x0][0x278] ;  /* 0x00009e00ff227b82 */ /* 0x000f620000000800 */
[----:B------:R-:W-:Y:S01]  /*1b490*/  LEA.HI.X.SX32 R81, R173, R27, 0x1, P6 ;  /* 0x0000001bad517211 */ /* 0x000fe200030f0eff */
[----:B------:R-:W-:Y:S01]  /*1b4a0*/  STG.E.U16 desc[UR6][R8.64], R83 ;  /* 0x0000005308007986 */ /* 0x000fe2000c101506 */
[----:B---3--:R-:W-:-:S03]  /*1b4b0*/  IMAD R93, R18, 0x136, RZ ;  /* 0x00000136125d7824 */ /* 0x008fc600078e02ff */
[----:B------:R3:W-:Y:S02]  /*1b4c0*/  STG.E.U16 desc[UR6][R78.64], R10 ;  /* 0x0000000a4e007986 */ /* 0x0007e4000c101506 */
[----:B------:R-:W5:Y:S02]  /*1b4d0*/  LDC R82, c[0x0][0x278] ;  /* 0x00009e00ff527b82 */ /* 0x000f640000000800 */
[----:B------:R4:W-:Y:S06]  /*1b4e0*/  STG.E.U16 desc[UR6][R80.64], R68 ;  /* 0x0000004450007986 */ /* 0x0009ec000c101506 */
[----:B------:R-:W5:Y:S01]  /*1b4f0*/  LDC R2, c[0x0][0x278] ;  /* 0x00009e00ff027b82 */ /* 0x000f620000000800 */
[----:B--2---:R-:W-:-:S07]  /*1b500*/  IMAD R77, R84, 0x132, RZ ;  /* 0x00000132544d7824 */ /* 0x004fce00078e02ff */
[----:B---3--:R-:W2:Y:S01]  /*1b510*/  LDC R10, c[0x0][0x278] ;  /* 0x00009e00ff0a7b82 */ /* 0x008ea20000000800 */
[----:B0-----:R-:W-:-:S07]  /*1b520*/  IMAD R91, R86, 0x134, RZ ;  /* 0x00000134565b7824 */ /* 0x001fce00078e02ff */
[----:B------:R-:W0:Y:S01]  /*1b530*/  LDC R18, c[0x0][0x278] ;  /* 0x00009e00ff127b82 */ /* 0x000e220000000800 */
[----:B------:R-:W-:Y:S01]  /*1b540*/  IMAD R5, R12, 0x99, RZ ;  /* 0x000000990c057824 */ /* 0x000fe200078e02ff */
[----:B------:R-:W-:Y:S01]  /*1b550*/  IADD3 R8, P3, R77, R26, RZ ;  /* 0x0000001a4d087210 */ /* 0x000fe20007f7e0ff */
[----:B----4-:R-:W-:-:S05]  /*1b560*/  IMAD R83, R16, 0x138, RZ ;  /* 0x0000013810537824 */ /* 0x010fca00078e02ff */
[----:B------:R-:W3:Y:S01]  /*1b570*/  LDC R80, c[0x0][0x278] ;  /* 0x00009e00ff507b82 */ /* 0x000ee20000000800 */
[----:B------:R-:W-:Y:S01]  /*1b580*/  IADD3 R76, P5, R91, R26, RZ ;  /* 0x0000001a5b4c7210 */ /* 0x000fe20007fbe0ff */
[----:B-1----:R-:W-:Y:S01]  /*1b590*/  IMAD R79, R14, 0x9b, RZ ;  /* 0x0000009b0e4f7824 */ /* 0x002fe200078e02ff */
[----:B------:R-:W-:-:S05]  /*1b5a0*/  LEA.HI.X.SX32 R9, R5, R27, 0x1, P3 ;  /* 0x0000001b05097211 */ /* 0x000fca00018f0eff */
[----:B------:R-:W1:Y:S01]  /*1b5b0*/  LDC R16, c[0x0][0x278] ;  /* 0x00009e00ff107b82 */ /* 0x000e620000000800 */
[----:B------:R-:W-:Y:S02]  /*1b5c0*/  PRMT R68, R68, 0x7632, R68 ;  /* 0x0000763244447816 */ /* 0x000fe40000000044 */
[----:B------:R-:W-:-:S05]  /*1b5d0*/  IADD3 R78, P6, R93, R26, RZ ;  /* 0x0000001a5d4e7210 */ /* 0x000fca0007fde0ff */
[----:B------:R-:W4:Y:S01]  /*1b5e0*/  LDC R12, c[0x0][0x278] ;  /* 0x00009e00ff0c7b82 */ /* 0x000f220000000800 */
[-C--:B------:R-:W-:Y:S01]  /*1b5f0*/  LEA.HI.X.SX32 R77, R127, R27.reuse, 0x1, P5 ;  /* 0x0000001b7f4d7211 */ /* 0x080fe200028f0eff */
[----:B------:R2:W-:Y:S01]  /*1b600*/  STG.E.U16 desc[UR6][R8.64], R68 ;  /* 0x0000004408007986 */ /* 0x0005e2000c101506 */
[----:B------:R-:W-:Y:S01]  /*1b610*/  LEA.HI.X.SX32 R79, R79, R27, 0x1, P6 ;  /* 0x0000001b4f4f7211 */ /* 0x000fe200030f0eff */
[----:B-----5:R-:W-:Y:S01]  /*1b620*/  IMAD R91, R32, 0x13a, RZ ;  /* 0x0000013a205b7824 */ /* 0x020fe200078e02ff */
[----:B------:R-:W-:-:S03]  /*1b630*/  PRMT R84, R69, 0x7632, R84 ;  /* 0x0000763245547816 */ /* 0x000fc60000000054 */
[----:B------:R-:W5:Y:S01]  /*1b640*/  LDC R14, c[0x0][0x278] ;  /* 0x00009e00ff0e7b82 */ /* 0x000f620000000800 */
[----:B------:R0:W-:Y:S01]  /*1b650*/  STG.E.U16 desc[UR6][R76.64], R69 ;  /* 0x000000454c007986 */ /* 0x0001e2000c101506 */
[----:B------:R-:W-:Y:S01]  /*1b660*/  IMAD R5, R2, 0x9d, RZ ;  /* 0x0000009d02057824 */ /* 0x000fe200078e02ff */
[----:B--2---:R-:W-:-:S05]  /*1b670*/  IADD3 R8, P5, R83, R26, RZ ;  /* 0x0000001a53087210 */ /* 0x004fca0007fbe0ff */
[----:B------:R-:W2:Y:S01]  /*1b680*/  LDC R81, c[0x0][0x278] ;  /* 0x00009e00ff517b82 */ /* 0x000ea20000000800 */
[----:B------:R3:W-:Y:S01]  /*1b690*/  STG.E.U16 desc[UR6][R78.64], R84 ;  /* 0x000000544e007986 */ /* 0x0007e2000c101506 */
[-C--:B------:R-:W-:Y:S01]  /*1b6a0*/  IADD3 R68, P3, R91, R26.reuse, RZ ;  /* 0x0000001a5b447210 */ /* 0x080fe20007f7e0ff */
[----:B0-----:R-:W-:Y:S02]  /*1b6b0*/  IMAD R77, R34, 0x13c, RZ ;  /* 0x0000013c224d7824 */ /* 0x001fe400078e02ff */
[----:B------:R-:W-:Y:S01]  /*1b6c0*/  IMAD R69, R82, 0x13e, RZ ;  /* 0x0000013e52457824 */ /* 0x000fe200078e02ff */
[-C--:B------:R-:W-:Y:S01]  /*1b6d0*/  LEA.HI.X.SX32 R9, R171, R27.reuse, 0x1, P5 ;  /* 0x0000001bab097211 */ /* 0x080fe200028f0eff */
[----:B------:R-:W-:Y:S01]  /*1b6e0*/  IMAD R83, R18, 0x140, RZ ;  /* 0x0000014012537824 */ /* 0x000fe200078e02ff */
[-C--:B------:R-:W-:Y:S01]  /*1b6f0*/  IADD3 R76, P5, R77, R26.reuse, RZ ;  /* 0x0000001a4d4c7210 */ /* 0x080fe20007fbe0ff */
[----:B------:R-:W0:Y:S01]  /*1b700*/  LDC R18, c[0x0][0x278] ;  /* 0x00009e00ff127b82 */ /* 0x000e220000000800 */
[----:B---3--:R-:W-:Y:S01]  /*1b710*/  IMAD R79, R10, 0x9f, RZ ;  /* 0x0000009f0a4f7824 */ /* 0x008fe200078e02ff */
[----:B------:R-:W-:Y:S01]  /*1b720*/  IADD3 R78, P6, R69, R26, RZ ;  /* 0x0000001a454e7210 */ /* 0x000fe20007fde0ff */
[----:B------:R3:W-:Y:S01]  /*1b730*/  STG.E.U16 desc[UR6][R8.64], R70 ;  /* 0x0000004608007986 */ /* 0x0007e2000c101506 */
[----:B------:R-:W-:-:S04]  /*1b740*/  LEA.HI.X.SX32 R69, R5, R27, 0x1, P3 ;  /* 0x0000001b05457211 */ /* 0x000fc800018f0eff */
[----:B------:R-:W0:Y:S01]  /*1b750*/  LDC R10, c[0x0][0x278] ;  /* 0x00009e00ff0a7b82 */ /* 0x000e220000000800 */
[----:B------:R-:W-:Y:S02]  /*1b760*/  PRMT R34, R70, 0x7632, R34 ;  /* 0x0000763246227816 */ /* 0x000fe40000000022 */
[-C--:B------:R-:W-:Y:S02]  /*1b770*/  LEA.HI.X.SX32 R77, R117, R27.reuse, 0x1, P5 ;  /* 0x0000001b754d7211 */ /* 0x080fe400028f0eff */
[----:B------:R-:W-:Y:S01]  /*1b780*/  LEA.HI.X.SX32 R79, R79, R27, 0x1, P6 ;  /* 0x0000001b4f4f7211 */ /* 0x000fe200030f0eff */
[----:B---3--:R-:W-:Y:S02]  /*1b790*/  IMAD R9, R80, 0x142, RZ ;  /* 0x0000014250097824 */ /* 0x008fe400078e02ff */
[----:B------:R-:W3:Y:S01]  /*1b7a0*/  LDC R2, c[0x0][0x278] ;  /* 0x00009e00ff027b82 */ /* 0x000ee20000000800 */
[----:B------:R-:W-:Y:S01]  /*1b7b0*/  IADD3 R8, P5, R83, R26, RZ ;  /* 0x0000001a53087210 */ /* 0x000fe20007fbe0ff */
[----:B------:R1:W-:Y:S01]  /*1b7c0*/  STG.E.U16 desc[UR6][R68.64], R34 ;  /* 0x0000002244007986 */ /* 0x0003e2000c101506 */
[----:B------:R-:W-:Y:S01]  /*1b7d0*/  PRMT R82, R71, 0x7632, R82 ;  /* 0x0000763247527816 */ /* 0x000fe20000000052 */
[----:B----4-:R-:W-:-:S04]  /*1b7e0*/  IMAD R5, R12, 0xa1, RZ ;  /* 0x000000a10c057824 */ /* 0x010fc800078e02ff */
[----:B------:R-:W4:Y:S01]  /*1b7f0*/  LDC R32, c[0x0][0x278] ;  /* 0x00009e00ff207b82 */ /* 0x000f220000000800 */
[----:B------:R5:W-:Y:S01]  /*1b800*/  STG.E.U16 desc[UR6][R76.64], R71 ;  /* 0x000000474c007986 */ /* 0x000be2000c101506 */
[----:B-1----:R-:W-:Y:S01]  /*1b810*/  IMAD R69, R16, 0x146, RZ ;  /* 0x0000014610457824 */ /* 0x002fe200078e02ff */
[----:B------:R-:W-:-:S05]  /*1b820*/  IADD3 R68, P3, R9, R26, RZ ;  /* 0x0000001a09447210 */ /* 0x000fca0007f7e0ff */
[----:B------:R-:W1:Y:S01]  /*1b830*/  LDC R34, c[0x0][0x278] ;  /* 0x00009e00ff227b82 */ /* 0x000e620000000800 */
[-C--:B------:R-:W-:Y:S01]  /*1b840*/  LEA.HI.X.SX32 R9, R175, R27.reuse, 0x1, P5 ;  /* 0x0000001baf097211 */ /* 0x080fe200028f0eff */
[----:B------:R0:W-:Y:S01]  /*1b850*/  STG.E.U16 desc[UR6][R78.64], R82 ;  /* 0x000000524e007986 */ /* 0x0001e2000c101506 */
[----:B-----5:R-:W-:Y:S01]  /*1b860*/  IADD3 R76, P6, R69, R26, RZ ;  /* 0x0000001a454c7210 */ /* 0x020fe20007fde0ff */
[----:B------:R-:W-:Y:S01]  /*1b870*/  IMAD R77, R14, 0xa3, RZ ;  /* 0x000000a30e4d7824 */ /* 0x000fe200078e02ff */
[----:B------:R-:W-:Y:S01]  /*1b880*/  LEA.HI.X.SX32 R69, R5, R27, 0x1, P3 ;  /* 0x0000001b05457211 */ /* 0x000fe200018f0eff */
[----:B------:R5:W-:Y:S01]  /*1b890*/  STG.E.U16 desc[UR6][R8.64], R72 ;  /* 0x0000004808007986 */ /* 0x000be2000c101506 */
[----:B------:R-:W-:Y:S01]  /*1b8a0*/  PRMT R5, R72, 0x7632, R5 ;  /* 0x0000763248057816 */ /* 0x000fe20000000005 */
[----:B------:R-:W1:Y:S01]  /*1b8b0*/  LDC R14, c[0x0][0x278] ;  /* 0x00009e00ff0e7b82 */ /* 0x000e620000000800 */
[----:B--2---:R-:W-:-:S07]  /*1b8c0*/  IMAD R81, R81, 0x144, RZ ;  /* 0x0000014451517824 */ /* 0x004fce00078e02ff */
[----:B0-----:R-:W0:Y:S08]  /*1b8d0*/  LDC R78, c[0x0][0x278] ;  /* 0x00009e00ff4e7b82 */ /* 0x001e300000000800 */
[----:B-----5:R-:W2:Y:S01]  /*1b8e0*/  LDC R72, c[0x0][0x278] ;  /* 0x00009e00ff487b82 */ /* 0x020ea20000000800 */
[----:B------:R-:W-:Y:S01]  /*1b8f0*/  IADD3 R70, P5, R81, R26, RZ ;  /* 0x0000001a51467210 */ /* 0x000fe20007fbe0ff */
[----:B------:R-:W-:-:S02]  /*1b900*/  IMAD R9, R10, 0x148, RZ ;  /* 0x000001480a097824 */ /* 0x000fc400078e02ff */
[----:B------:R-:W-:Y:S01]  /*1b910*/  IMAD R79, R18, 0x14a, RZ ;  /* 0x0000014a124f7824 */ /* 0x000fe200078e02ff */
[-C--:B------:R-:W-:Y:S01]  /*1b920*/  LEA.HI.X.SX32 R71, R177, R27.reuse, 0x1, P5 ;  /* 0x0000001bb1477211 */ /* 0x080fe200028f0eff */
[----:B------:R3:W-:Y:S01]  /*1b930*/  STG.E.U16 desc[UR6][R68.64], R5 ;  /* 0x0000000544007986 */ /* 0x0007e2000c101506 */
[-C--:B------:R-:W-:Y:S01]  /*1b940*/  LEA.HI.X.SX32 R77, R77, R27.reuse, 0x1, P6 ;  /* 0x0000001b4d4d7211 */ /* 0x080fe200030f0eff */
[----:B----4-:R-:W-:Y:S01]  /*1b950*/  IMAD R81, R32, 0x14c, RZ ;  /* 0x0000014c20517824 */ /* 0x010fe200078e02ff */
[----:B------:R-:W-:Y:S01]  /*1b960*/  PRMT R12, R73, 0x7632, R12 ;  /* 0x00007632490c7816 */ /* 0x000fe2000000000c */
[----:B------:R-:W4:Y:S01]  /*1b970*/  LDC R32, c[0x0][0x278] ;  /* 0x00009e00ff207b82 */ /* 0x000f220000000800 */
[-C--:B------:R-:W-:Y:S02]  /*1b980*/  IADD3 R8, P3, R9, R26.reuse, RZ ;  /* 0x0000001a09087210 */ /* 0x080fe40007f7e0ff */
[----:B------:R-:W-:Y:S01]  /*1b990*/  IADD3 R10, P5, R79, R26, RZ ;  /* 0x0000001a4f0a7210 */ /* 0x000fe20007fbe0ff */
[----:B------:R0:W-:Y:S01]  /*1b9a0*/  STG.E.U16 desc[UR6][R70.64], R73 ;  /* 0x0000004946007986 */ /* 0x0001e2000c101506 */
[----:B---3--:R-:W-:Y:S01]  /*1b9b0*/  IMAD R5, R2, 0xa5, RZ ;  /* 0x000000a502057824 */ /* 0x008fe200078e02ff */
[----:B------:R-:W-:-:S02]  /*1b9c0*/  LEA.HI.X.SX32 R9, R11, R27, 0x1, P3 ;  /* 0x0000001b0b097211 */ /* 0x000fc400018f0eff */
[----:B------:R3:W-:Y:S01]  /*1b9d0*/  STG.E.U16 desc[UR6][R76.64], R12 ;  /* 0x0000000c4c007986 */ /* 0x0007e2000c101506 */
[----:B------:R-:W-:Y:S01]  /*1b9e0*/  PRMT R68, R74, 0x7632, R68 ;  /* 0x000076324a447816 */ /* 0x000fe20000000044 */
[----:B------:R-:W5:Y:S01]  /*1b9f0*/  LDC R2, c[0x0][0x278] ;  /* 0x00009e00ff027b82 */ /* 0x000f620000000800 */
[-C--:B------:R-:W-:Y:S01]  /*1ba00*/  LEA.HI.X.SX32 R11, R5, R27.reuse, 0x1, P5 ;  /* 0x0000001b050b7211 */ /* 0x080fe200028f0eff */
[----:B-1----:R-:W-:Y:S01]  /*1ba10*/  IMAD R69, R34, 0x14e, RZ ;  /* 0x0000014e22457824 */ /* 0x002fe200078e02ff */
[----:B------:R1:W-:Y:S01]  /*1ba20*/  STG.E.U16 desc[UR6][R8.64], R74 ;  /* 0x0000004a08007986 */ /* 0x0003e2000c101506 */
[----:B0-----:R-:W-:Y:S02]  /*1ba30*/  IMAD R73, R78, 0x150, RZ ;  /* 0x000001504e497824 */ /* 0x001fe400078e02ff */
[----:B------:R-:W-:Y:S02]  /*1ba40*/  IMAD R5, R14, 0xa7, RZ ;  /* 0x000000a70e057824 */ /* 0x000fe400078e02ff */
[----:B------:R-:W0:Y:S01]  /*1ba50*/  LDC R70, c[0x0][0x278] ;  /* 0x00009e00ff467b82 */ /* 0x000e220000000800 */
[----:B---3--:R-:W-:Y:S01]  /*1ba60*/  IADD3 R12, P6, R81, R26, RZ ;  /* 0x0000001a510c7210 */ /* 0x008fe20007fde0ff */
[----:B------:R2:W-:Y:S03]  /*1ba70*/  STG.E.U16 desc[UR6][R10.64], R68 ;  /* 0x000000440a007986 */ /* 0x0005e6000c101506 */
[----:B------:R-:W-:-:S02]  /*1ba80*/  LEA.HI.X.SX32 R13, R13, R27, 0x1, P6 ;  /* 0x0000001b0d0d7211 */ /* 0x000fc400030f0eff */
[-C--:B-1----:R-:W-:Y:S01]  /*1ba90*/  IADD3 R8, P5, R69, R26.reuse, RZ ;  /* 0x0000001a45087210 */ /* 0x082fe20007fbe0ff */
[----:B------:R-:W1:Y:S02]  /*1baa0*/  LDC R34, c[0x0][0x278] ;  /* 0x00009e00ff227b82 */ /* 0x000e640000000800 */
[----:B------:R3:W-:Y:S01]  /*1bab0*/  STG.E.U16 desc[UR6][R12.64], R75 ;  /* 0x0000004b0c007986 */ /* 0x0007e2000c101506 */
[----:B--2---:R-:W-:Y:S01]  /*1bac0*/  IMAD R11, R72, 0x152, RZ ;  /* 0x00000152480b7824 */ /* 0x004fe200078e02ff */
[----:B------:R-:W-:-:S04]  /*1bad0*/  IADD3 R10, P3, R73, R26, RZ ;  /* 0x0000001a490a7210 */ /* 0x000fc80007f7e0ff */
[----:B------:R-:W2:Y:S01]  /*1bae0*/  LDC R71, c[0x0][0x278] ;  /* 0x00009e00ff477b82 */ /* 0x000ea20000000800 */
[----:B------:R-:W-:Y:S02]  /*1baf0*/  LEA.HI.X.SX32 R9, R5, R27, 0x1, P5 ;  /* 0x0000001b05097211 */ /* 0x000fe400028f0eff */
[----:B---3--:R-:W-:-:S05]  /*1bb00*/  IADD3 R12, P5, R11, R26, RZ ;  /* 0x0000001a0b0c7210 */ /* 0x008fca0007fbe0ff */
[----:B------:R-:W3:Y:S01]  /*1bb10*/  LDC R16, c[0x0][0x278] ;  /* 0x00009e00ff107b82 */ /* 0x000ee20000000800 */
[----:B------:R-:W-:-:S07]  /*1bb20*/  LEA.HI.X.SX32 R11, R25, R27, 0x1, P3 ;  /* 0x0000001b190b7211 */ /* 0x000fce00018f0eff */
[----:B------:R-:W3:Y:S01]  /*1bb30*/  LDC R25, c[0x0][0x278] ;  /* 0x00009e00ff197b82 */ /* 0x000ee20000000800 */
[----:B----4-:R-:W-:Y:S01]  /*1bb40*/  IMAD R69, R32, 0x154, RZ ;  /* 0x0000015420457824 */ /* 0x010fe200078e02ff */
[----:B------:R-:W-:-:S06]  /*1bb50*/  PRMT R76, R75, 0x7632, R76 ;  /* 0x000076324b4c7816 */ /* 0x000fcc000000004c */
[----:B------:R-:W4:Y:S01]  /*1bb60*/  LDC R18, c[0x0][0x278] ;  /* 0x00009e00ff127b82 */ /* 0x000f220000000800 */
[----:B-----5:R-:W-:Y:S01]  /*1bb70*/  IMAD R5, R2, 0xa9, RZ ;  /* 0x000000a902057824 */ /* 0x020fe200078e02ff */
[----:B------:R-:W-:-:S06]  /*1bb80*/  IADD3 R68, P6, R69, R26, RZ ;  /* 0x0000001a45447210 */ /* 0x000fcc0007fde0ff */
[----:B------:R-:W5:Y:S01]  /*1bb90*/  LDC R32, c[0x0][0x278] ;  /* 0x00009e00ff207b82 */ /* 0x000f620000000800 */
[----:B------:R0:W-:Y:S01]  /*1bba0*/  STG.E.U16 desc[UR6][R8.64], R76 ;  /* 0x0000004c08007986 */ /* 0x0001e2000c101506 */
[----:B------:R-:W-:-:S06]  /*1bbb0*/  LEA.HI.X.SX32 R13, R5, R27, 0x1, P5 ;  /* 0x0000001b050d7211 */ /* 0x000fcc00028f0eff */
[----:B------:R-:W5:Y:S01]  /*1bbc0*/  LDC R72, c[0x0][0x278] ;  /* 0x00009e00ff487b82 */ /* 0x000f620000000800 */
[----:B------:R-:W-:Y:S01]  /*1bbd0*/  PRMT R2, R60, 0x7632, R2 ;  /* 0x000076323c027816 */ /* 0x000fe20000000002 */
[----:B-1----:R-:W-:-:S06]  /*1bbe0*/  IMAD R73, R34, 0x15a, RZ ;  /* 0x0000015a22497824 */ /* 0x002fcc00078e02ff */
[----:B------:R-:W1:Y:S01]  /*1bbf0*/  LDC R14, c[0x0][0x278] ;  /* 0x00009e00ff0e7b82 */ /* 0x000e620000000800 */
[----:B0-----:R-:W-:Y:S01]  /*1bc00*/  IMAD R9, R70, 0x156, RZ ;  /* 0x0000015646097824 */ /* 0x001fe200078e02ff */
[----:B------:R-:W-:Y:S01]  /*1bc10*/  LEA.HI.X.SX32 R69, R119, R27, 0x1, P6 ;  /* 0x0000001b77457211 */ /* 0x000fe200030f0eff */
[----:B--2---:R-:W-:Y:S01]  /*1bc20*/  IMAD R71, R71, 0x158, RZ ;  /* 0x0000015847477824 */ /* 0x004fe200078e02ff */
[----:B------:R-:W-:Y:S04]  /*1bc30*/  STG.E.U16 desc[UR6][R10.64], R60 ;  /* 0x0000003c0a007986 */ /* 0x000fe8000c101506 */
[----:B------:R-:W0:Y:S01]  /*1bc40*/  LDC R70, c[0x0][0x278] ;  /* 0x00009e00ff467b82 */ /* 0x000e220000000800 */
[----:B------:R2:W-:Y:S01]  /*1bc50*/  STG.E.U16 desc[UR6][R12.64], R2 ;  /* 0x000000020c007986 */ /* 0x0005e2000c101506 */
[----:B---3--:R-:W-:Y:S01]  /*1bc60*/  IMAD R5, R16, 0xab, RZ ;  /* 0x000000ab10057824 */ /* 0x008fe200078e02ff */
[----:B------:R-:W-:-:S05]  /*1bc70*/  IADD3 R8, P3, R9, R26, RZ ;  /* 0x0000001a09087210 */ /* 0x000fca0007f7e0ff */
[----:B------:R-:W3:Y:S01]  /*1bc80*/  LDC R34, c[0x0][0x278] ;  /* 0x00009e00ff227b82 */ /* 0x000ee20000000800 */
[----:B------:R4:W-:Y:S01]  /*1bc90*/  STG.E.U16 desc[UR6][R68.64], R61 ;  /* 0x0000003d44007986 */ /* 0x0009e2000c101506 */
[----:B------:R-:W-:Y:S02]  /*1bca0*/  LEA.HI.X.SX32 R9, R5, R27, 0x1, P3 ;  /* 0x0000001b05097211 */ /* 0x000fe400018f0eff */
[----:B--2---:R-:W-:Y:S02]  /*1bcb0*/  IADD3 R2, P5, R71, R26, RZ ;  /* 0x0000001a47027210 */ /* 0x004fe40007fbe0ff */
[----:B------:R-:W-:Y:S02]  /*1bcc0*/  PRMT R12, R61, 0x7632, R12 ;  /* 0x000076323d0c7816 */ /* 0x000fe4000000000c */
[----:B------:R-:W2:Y:S01]  /*1bcd0*/  LDC R13, c[0x0][0x278] ;  /* 0x00009e00ff0d7b82 */ /* 0x000ea20000000800 */
[----:B----4-:R-:W-:-:S07]  /*1bce0*/  IMAD R69, R25, 0x15c, RZ ;  /* 0x0000015c19457824 */ /* 0x010fce00078e02ff */
[----:B------:R-:W4:Y:S01]  /*1bcf0*/  LDC R25, c[0x0][0x278] ;  /* 0x00009e00ff197b82 */ /* 0x000f220000000800 */
[----:B------:R-:W-:Y:S01]  /*1bd00*/  IMAD R11, R18, 0xad, RZ ;  /* 0x000000ad120b7824 */ /* 0x000fe200078e02ff */
[-C--:B------:R-:W-:Y:S02]  /*1bd10*/  LEA.HI.X.SX32 R3, R3, R27.reuse, 0x1, P5 ;  /* 0x0000001b03037211 */ /* 0x080fe400028f0eff */
[----:B------:R-:W-:Y:S01]  /*1bd20*/  IADD3 R10, P6, R73, R26, RZ ;  /* 0x0000001a490a7210 */ /* 0x000fe20007fde0ff */
[----:B------:R1:W-:Y:S03]  /*1bd30*/  STG.E.U16 desc[UR6][R8.64], R12 ;  /* 0x0000000c08007986 */ /* 0x0003e6000c101506 */
[----:B------:R-:W2:Y:S01]  /*1bd40*/  LDC R60, c[0x0][0x278] ;  /* 0x00009e00ff3c7b82 */ /* 0x000ea20000000800 */
[----:B-----5:R-:W-:Y:S01]  /*1bd50*/  IMAD R71, R32, 0x15e, RZ ;  /* 0x0000015e20477824 */ /* 0x020fe200078e02ff */
[----:B------:R-:W-:Y:S01]  /*1bd60*/  LEA.HI.X.SX32 R11, R11, R27, 0x1, P6 ;  /* 0x0000001b0b0b7211 */ /* 0x000fe200030f0eff */
[----:B------:R5:W-:Y:S01]  /*1bd70*/  STG.E.U16 desc[UR6][R2.64], R62 ;  /* 0x0000003e02007986 */ /* 0x000be2000c101506 */
[----:B------:R-:W-:-:S04]  /*1bd80*/  PRMT R18, R62, 0x7632, R18 ;  /* 0x000076323e127816 */ /* 0x000fc80000000012 */
[----:B------:R-:W2:Y:S01]  /*1bd90*/  LDC R61, c[0x0][0x278] ;  /* 0x00009e00ff3d7b82 */ /* 0x000ea20000000800 */
[----:B-1----:R-:W-:Y:S01]  /*1bda0*/  IADD3 R8, P5, R69, R26, RZ ;  /* 0x0000001a45087210 */ /* 0x002fe20007fbe0ff */
[----:B------:R-:W-:-:S06]  /*1bdb0*/  IMAD R5, R14, 0xaf, RZ ;  /* 0x000000af0e057824 */ /* 0x000fcc00078e02ff */
[----:B------:R-:W1:Y:S01]  /*1bdc0*/  LDC R16, c[0x0][0x278] ;  /* 0x00009e00ff107b82 */ /* 0x000e620000000800 */
[----:B-----5:R-:W-:Y:S01]  /*1bdd0*/  IMAD R3, R72, 0x160, RZ ;  /* 0x0000016048037824 */ /* 0x020fe200078e02ff */
[-C--:B------:R-:W-:Y:S02]  /*1bde0*/  IADD3 R2, P3, R71, R26.reuse, RZ ;  /* 0x0000001a47027210 */ /* 0x080fe40007f7e0ff */
[-C--:B------:R-:W-:Y:S01]  /*1bdf0*/  LEA.HI.X.SX32 R9, R179, R27.reuse, 0x1, P5 ;  /* 0x0000001bb3097211 */ /* 0x080fe200028f0eff */
[----:B------:R5:W-:Y:S03]  /*1be00*/  STG.E.U16 desc[UR6][R10.64], R18 ;  /* 0x000000120a007986 */ /* 0x000be6000c101506 */
[----:B------:R-:W1:Y:S01]  /*1be10*/  LDC R14, c[0x0][0x278] ;  /* 0x00009e00ff0e7b82 */ /* 0x000e620000000800 */
[----:B------:R3:W-:Y:S07]  /*1be20*/  STG.E.U16 desc[UR6][R8.64], R63 ;  /* 0x0000003f08007986 */ /* 0x0007ee000c101506 */
[----:B------:R-:W1:Y:S01]  /*1be30*/  LDC R32, c[0x0][0x278] ;  /* 0x00009e00ff207b82 */ /* 0x000e620000000800 */
[----:B-----5:R-:W-:Y:S01]  /*1be40*/  IADD3 R10, P5, R3, R26, RZ ;  /* 0x0000001a030a7210 */ /* 0x020fe20007fbe0ff */
[----:B0-----:R-:W-:Y:S01]  /*1be50*/  IMAD R11, R70, 0x162, RZ ;  /* 0x00000162460b7824 */ /* 0x001fe200078e02ff */
[----:B------:R-:W-:-:S02]  /*1be60*/  LEA.HI.X.SX32 R3, R5, R27, 0x1, P3 ;  /* 0x0000001b05037211 */ /* 0x000fc400018f0eff */
[----:B------:R-:W-:Y:S01]  /*1be70*/  PRMT R5, R63, 0x7632, R5 ;  /* 0x000076323f057816 */ /* 0x000fe20000000005 */
[----:B---3--:R-:W-:Y:S02]  /*1be80*/  IMAD R9, R34, 0x164, RZ ;  /* 0x0000016422097824 */ /* 0x008fe400078e02ff */
[----:B------:R-:W0:Y:S01]  /*1be90*/  LDC R62, c[0x0][0x278] ;  /* 0x00009e00ff3e7b82 */ /* 0x000e220000000800 */
[----:B------:R-:W-:Y:S01]  /*1bea0*/  IADD3 R12, P6, R11, R26, RZ ;  /* 0x0000001a0b0c7210 */ /* 0x000fe20007fde0ff */
[----:B------:R3:W-:Y:S01]  /*1beb0*/  STG.E.U16 desc[UR6][R2.64], R5 ;  /* 0x0000000502007986 */ /* 0x0007e2000c101506 */
[----:B------:R-:W-:-:S05]  /*1bec0*/  LEA.HI.X.SX32 R11, R19, R27, 0x1, P5 ;  /* 0x0000001b130b7211 */ /* 0x000fca00028f0eff */
[----:B------:R-:W5:Y:S01]  /*1bed0*/  LDC R63, c[0x0][0x278] ;  /* 0x00009e00ff3f7b82 */ /* 0x000f620000000800 */
[----:B----4-:R-:W-:-:S07]  /*1bee0*/  IMAD R25, R25, 0x168, RZ ;  /* 0x0000016819197824 */ /* 0x010fce00078e02ff */
[----:B------:R-:W4:Y:S01]  /*1bef0*/  LDC R18, c[0x0][0x278] ;  /* 0x00009e00ff127b82 */ /* 0x000f220000000800 */
[----:B---3--:R-:W-:Y:S01]  /*1bf00*/  IADD3 R2, P5, R9, R26, RZ ;  /* 0x0000001a09027210 */ /* 0x008fe20007fbe0ff */
[----:B--2---:R-:W-:-:S06]  /*1bf10*/  IMAD R13, R13, 0xb1, RZ ;  /* 0x000000b10d0d7824 */ /* 0x004fcc00078e02ff */
[----:B------:R-:W2:Y:S01]  /*1bf20*/  LDC R34, c[0x0][0x278] ;  /* 0x00009e00ff227b82 */ /* 0x000ea20000000800 */
[----:B------:R3:W-:Y:S01]  /*1bf30*/  STG.E.U16 desc[UR6][R10.64], R64 ;  /* 0x000000400a007986 */ /* 0x0007e2000c101506 */
[----:B------:R-:W-:Y:S01]  /*1bf40*/  IMAD R69, R60, 0x166, RZ ;  /* 0x000001663c457824 */ /* 0x000fe200078e02ff */
[----:B------:R-:W-:-:S05]  /*1bf50*/  LEA.HI.X.SX32 R3, R121, R27, 0x1, P5 ;  /* 0x0000001b79037211 */ /* 0x000fca00028f0eff */
[----:B------:R-:W2:Y:S01]  /*1bf60*/  LDC R19, c[0x0][0x278] ;  /* 0x00009e00ff137b82 */ /* 0x000ea20000000800 */
[-C--:B------:R-:W-:Y:S01]  /*1bf70*/  LEA.HI.X.SX32 R13, R13, R27.reuse, 0x1, P6 ;  /* 0x0000001b0d0d7211 */ /* 0x080fe200030f0eff */
[----:B------:R-:W-:Y:S01]  /*1bf80*/  IMAD R61, R61, 0x16a, RZ ;  /* 0x0000016a3d3d7824 */ /* 0x000fe200078e02ff */
[----:B------:R-:W-:Y:S02]  /*1bf90*/  PRMT R68, R64, 0x7632, R68 ;  /* 0x0000763240447816 */ /* 0x000fe40000000044 */
[-C--:B---3--:R-:W-:Y:S01]  /*1bfa0*/  IADD3 R10, P5, R25, R26.reuse, RZ ;  /* 0x0000001a190a7210 */ /* 0x088fe20007fbe0ff */
[----:B-1----:R-:W-:Y:S02]  /*1bfb0*/  IMAD R5, R16, 0xb3, RZ ;  /* 0x000000b310057824 */ /* 0x002fe400078e02ff */
[----:B------:R-:W1:Y:S01]  /*1bfc0*/  LDC R25, c[0x0][0x278] ;  /* 0x00009e00ff197b82 */ /* 0x000e620000000800 */
[----:B------:R-:W-:Y:S01]  /*1bfd0*/  IADD3 R8, P3, R69, R26, RZ ;  /* 0x0000001a45087210 */ /* 0x000fe20007f7e0ff */
[----:B------:R3:W-:Y:S01]  /*1bfe0*/  STG.E.U16 desc[UR6][R12.64], R68 ;  /* 0x000000440c007986 */ /* 0x0007e2000c101506 */
[----:B------:R-:W-:-:S02]  /*1bff0*/  LEA.HI.X.SX32 R11, R17, R27, 0x1, P5 ;  /* 0x0000001b110b7211 */ /* 0x000fc400028f0eff */
[----:B------:R-:W-:Y:S02]  /*1c000*/  LEA.HI.X.SX32 R9, R5, R27, 0x1, P3 ;  /* 0x0000001b05097211 */ /* 0x000fe400018f0eff */
[----:B------:R-:W-:Y:S01]  /*1c010*/  PRMT R16, R65, 0x7632, R16 ;  /* 0x0000763241107816 */ /* 0x000fe20000000010 */
[----:B------:R-:W1:Y:S01]  /*1c020*/  LDC R17, c[0x0][0x278] ;  /* 0x00009e00ff117b82 */ /* 0x000e620000000800 */
[----:B------:R0:W-:Y:S01]  /*1c030*/  STG.E.U16 desc[UR6][R2.64], R65 ;  /* 0x0000004102007986 */ /* 0x0001e2000c101506 */
[----:B---3--:R-:W-:Y:S01]  /*1c040*/  IMAD R13, R14, 0xb5, RZ ;  /* 0x000000b50e0d7824 */ /* 0x008fe200078e02ff */
[----:B------:R-:W-:Y:S01]  /*1c050*/  IADD3 R12, P6, R61, R26, RZ ;  /* 0x0000001a3d0c7210 */ /* 0x000fe20007fde0ff */
[----:B------:R-:W-:-:S04]  /*1c060*/  IMAD R61, R32, 0x16c, RZ ;  /* 0x0000016c203d7824 */ /* 0x000fc800078e02ff */
[----:B------:R-:W3:Y:S01]  /*1c070*/  LDC R14, c[0x0][0x278] ;  /* 0x00009e00ff0e7b82 */ /* 0x000ee20000000800 */
[----:B------:R-:W-:Y:S01]  /*1c080*/  PRMT R60, R66, 0x7632, R60 ;  /* 0x00007632423c7816 */ /* 0x000fe2000000003c */
[----:B------:R2:W-:Y:S01]  /*1c090*/  STG.E.U16 desc[UR6][R8.64], R16 ;  /* 0x0000001008007986 */ /* 0x0005e2000c101506 */
[----:B------:R-:W-:Y:S01]  /*1c0a0*/  LEA.HI.X.SX32 R13, R13, R27, 0x1, P6 ;  /* 0x0000001b0d0d7211 */ /* 0x000fe200030f0eff */
[----:B0-----:R-:W-:Y:S01]  /*1c0b0*/  IMAD R3, R62, 0x16e, RZ ;  /* 0x0000016e3e037824 */ /* 0x001fe200078e02ff */
[----:B------:R-:W-:-:S03]  /*1c0c0*/  IADD3 R2, P5, R61, R26, RZ ;  /* 0x0000001a3d027210 */ /* 0x000fc60007fbe0ff */
[----:B------:R-:W0:Y:S01]  /*1c0d0*/  LDC R32, c[0x0][0x278] ;  /* 0x00009e00ff207b82 */ /* 0x000e220000000800 */
[----:B-----5:R-:W-:Y:S02]  /*1c0e0*/  IMAD R63, R63, 0x170, RZ ;  /* 0x000001703f3f7824 */ /* 0x020fe400078e02ff */
[----:B----4-:R-:W-:Y:S01]  /*1c0f0*/  IMAD R5, R18, 0xb7, RZ ;  /* 0x000000b712057824 */ /* 0x010fe200078e02ff */
[----:B------:R4:W-:Y:S01]  /*1c100*/  STG.E.U16 desc[UR6][R10.64], R66 ;  /* 0x000000420a007986 */ /* 0x0009e2000c101506 */
[----:B--2---:R-:W-:Y:S01]  /*1c110*/  IMAD R9, R34, 0x172, RZ ;  /* 0x0000017222097824 */ /* 0x004fe200078e02ff */
[----:B------:R-:W-:Y:S02]  /*1c120*/  IADD3 R8, P3, R3, R26, RZ ;  /* 0x0000001a03087210 */ /* 0x000fe40007f7e0ff */
[----:B------:R-:W2:Y:S01]  /*1c130*/  LDC R18, c[0x0][0x278] ;  /* 0x00009e00ff127b82 */ /* 0x000ea20000000800 */
[----:B------:R5:W-:Y:S01]  /*1c140*/  STG.E.U16 desc[UR6][R12.64], R60 ;  /* 0x0000003c0c007986 */ /* 0x000be2000c101506 */
[----:B------:R-:W-:-:S02]  /*1c150*/  LEA.HI.X.SX32 R3, R123, R27, 0x1, P5 ;  /* 0x0000001b7b037211 */ /* 0x000fc400028f0eff */
[----:B----4-:R-:W-:-:S04]  /*1c160*/  IADD3 R10, P5, R63, R26, RZ ;  /* 0x0000001a3f0a7210 */ /* 0x010fc80007fbe0ff */
[----:B------:R-:W4:Y:S01]  /*1c170*/  LDC R16, c[0x0][0x278] ;  /* 0x00009e00ff107b82 */ /* 0x000f220000000800 */
[----:B-----5:R-:W-:Y:S01]  /*1c180*/  IMAD R13, R19, 0xb9, RZ ;  /* 0x000000b9130d7824 */ /* 0x020fe200078e02ff */
[----:B------:R-:W-:Y:S02]  /*1c190*/  IADD3 R12, P6, R9, R26, RZ ;  /* 0x0000001a090c7210 */ /* 0x000fe40007fde0ff */
[----:B------:R-:W-:-:S04]  /*1c1a0*/  LEA.HI.X.SX32 R9, R5, R27, 0x1, P3 ;  /* 0x0000001b05097211 */ /* 0x000fc800018f0eff */
[----:B------:R-:W5:Y:S01]  /*1c1b0*/  LDC R19, c[0x0][0x278] ;  /* 0x00009e00ff137b82 */ /* 0x000f620000000800 */
[----:B------:R-:W-:Y:S02]  /*1c1c0*/  PRMT R5, R67, 0x7632, R5 ;  /* 0x0000763243057816 */ /* 0x000fe40000000005 */
[-C--:B------:R-:W-:Y:S01]  /*1c1d0*/  LEA.HI.X.SX32 R11, R97, R27.reuse, 0x1, P5 ;  /* 0x0000001b610b7211 */ /* 0x080fe200028f0eff */
[----:B------:R1:W-:Y:S01]  /*1c1e0*/  STG.E.U16 desc[UR6][R2.64], R67 ;  /* 0x0000004302007986 */ /* 0x0003e2000c101506 */
[----:B------:R-:W-:Y:S02]  /*1c1f0*/  LEA.HI.X.SX32 R13, R13, R27, 0x1, P6 ;  /* 0x0000001b0d0d7211 */ /* 0x000fe400030f0eff */
[----:B------:R-:W-:Y:S01]  /*1c200*/  PRMT R60, R52, 0x7632, R60 ;  /* 0x00007632343c7816 */ /* 0x000fe2000000003c */
[----:B------:R-:W4:Y:S01]  /*1c210*/  LDC R34, c[0x0][0x278] ;  /* 0x00009e00ff227b82 */ /* 0x000f220000000800 */
[----:B------:R3:W-:Y:S04]  /*1c220*/  STG.E.U16 desc[UR6][R8.64], R5 ;  /* 0x0000000508007986 */ /* 0x0007e8000c101506 */
[----:B------:R0:W-:Y:S01]  /*1c230*/  STG.E.U16 desc[UR6][R10.64], R52 ;  /* 0x000000340a007986 */ /* 0x0001e2000c101506 */
[----:B-1----:R-:W-:-:S02]  /*1c240*/  IMAD R3, R25, 0x176, RZ ;  /* 0x0000017619037824 */ /* 0x002fc400078e02ff */
[----:B------:R-:W1:Y:S01]  /*1c250*/  LDC R25, c[0x0][0x278] ;  /* 0x00009e00ff197b82 */ /* 0x000e620000000800 */
[----:B------:R2:W-:Y:S01]  /*1c260*/  STG.E.U16 desc[UR6][R12.64], R60 ;  /* 0x0000003c0c007986 */ /* 0x0005e2000c101506 */
[----:B------:R-:W-:Y:S01]  /*1c270*/  IMAD R17, R17, 0x174, RZ ;  /* 0x0000017411117824 */ /* 0x000fe200078e02ff */
[-C--:B---3--:R-:W-:Y:S01]  /*1c280*/  IADD3 R8, P5, R3, R26.reuse, RZ ;  /* 0x0000001a03087210 */ /* 0x088fe20007fbe0ff */
[----:B------:R-:W-:Y:S02]  /*1c290*/  IMAD R5, R14, 0xbb, RZ ;  /* 0x000000bb0e057824 */ /* 0x000fe400078e02ff */
[----:B0-----:R-:W-:Y:S02]  /*1c2a0*/  IMAD R61, R32, 0x178, RZ ;  /* 0x00000178203d7824 */ /* 0x001fe400078e02ff */
[----:B------:R-:W0:Y:S08]  /*1c2b0*/  LDC R52, c[0x0][0x278] ;  /* 0x00009e00ff347b82 */ /* 0x000e300000000800 */
[----:B--2---:R-:W2:Y:S01]  /*1c2c0*/  LDC R12, c[0x0][0x278] ;  /* 0x00009e00ff0c7b82 */ /* 0x004ea20000000800 */
[----:B------:R-:W-:-:S02]  /*1c2d0*/  IADD3 R2, P3, R17, R26, RZ ;  /* 0x0000001a11027210 */ /* 0x000fc40007f7e0ff */
[----:B------:R-:W-:Y:S01]  /*1c2e0*/  LEA.HI.X.SX32 R9, R5, R27, 0x1, P5 ;  /* 0x0000001b05097211 */ /* 0x000fe200028f0eff */
[----:B------:R-:W-:Y:S01]  /*1c2f0*/  IMAD R5, R18, 0x17a, RZ ;  /* 0x0000017a12057824 */ /* 0x000fe200078e02ff */
[----:B------:R-:W-:-:S03]  /*1c300*/  IADD3 R10, P6, R61, R26, RZ ;  /* 0x0000001a3d0a7210 */ /* 0x000fc60007fde0ff */
[----:B------:R-:W3:Y:S01]  /*1c310*/  LDC R32, c[0x0][0x278] ;  /* 0x00009e00ff207b82 */ /* 0x000ee20000000800 */
[-C--:B------:R-:W-:Y:S01]  /*1c320*/  LEA.HI.X.SX32 R3, R99, R27.reuse, 0x1, P3 ;  /* 0x0000001b63037211 */ /* 0x080fe200018f0eff */
[----:B-----5:R-:W-:Y:S01]  /*1c330*/  IMAD R19, R19, 0x17c, RZ ;  /* 0x0000017c13137824 */ /* 0x020fe200078e02ff */
[----:B------:R-:W-:Y:S02]  /*1c340*/  PRMT R13, R53, 0x7632, R13 ;  /* 0x00007632350d7816 */ /* 0x000fe4000000000d */
[----:B------:R-:W-:-:S03]  /*1c350*/  LEA.HI.X.SX32 R11, R183, R27, 0x1, P6 ;  /* 0x0000001bb70b7211 */ /* 0x000fc600030f0eff */
[----:B------:R-:W5:Y:S01]  /*1c360*/  LDC R18, c[0x0][0x278] ;  /* 0x00009e00ff127b82 */ /* 0x000f620000000800 */
[----:B------:R4:W-:Y:S01]  /*1c370*/  STG.E.U16 desc[UR6][R2.64], R53 ;  /* 0x0000003502007986 */ /* 0x0009e2000c101506 */
[----:B-1----:R-:W-:-:S03]  /*1c380*/  IMAD R25, R25, 0x180, RZ ;  /* 0x0000018019197824 */ /* 0x002fc600078e02ff */
[----:B------:R1:W-:Y:S03]  /*1c390*/  STG.E.U16 desc[UR6][R8.64], R13 ;  /* 0x0000000d08007986 */ /* 0x0003e6000c101506 */
[----:B------:R-:W5:Y:S01]  /*1c3a0*/  LDC R14, c[0x0][0x278] ;  /* 0x00009e00ff0e7b82 */ /* 0x000f620000000800 */
[----:B------:R0:W-:Y:S01]  /*1c3b0*/  STG.E.U16 desc[UR6][R10.64], R54 ;  /* 0x000000360a007986 */ /* 0x0001e2000c101506 */
[----:B----4-:R-:W-:Y:S01]  /*1c3c0*/  IMAD R3, R16, 0xbd, RZ ;  /* 0x000000bd10037824 */ /* 0x010fe200078e02ff */
[----:B------:R-:W-:-:S05]  /*1c3d0*/  IADD3 R2, P5, R5, R26, RZ ;  /* 0x0000001a05027210 */ /* 0x000fca0007fbe0ff */
[----:B------:R-:W4:Y:S01]  /*1c3e0*/  LDC R17, c[0x0][0x278] ;  /* 0x00009e00ff117b82 */ /* 0x000f220000000800 */
[----:B-1----:R-:W-:Y:S01]  /*1c3f0*/  IADD3 R8, P3, R19, R26, RZ ;  /* 0x0000001a13087210 */ /* 0x002fe20007f7e0ff */
[----:B0-----:R-:W-:-:S06]  /*1c400*/  IMAD R11, R34, 0x17e, RZ ;  /* 0x0000017e220b7824 */ /* 0x001fcc00078e02ff */
[----:B------:R-:W0:Y:S01]  /*1c410*/  LDC R19, c[0x0][0x278] ;  /* 0x00009e00ff137b82 */ /* 0x000e220000000800 */
[-C--:B------:R-:W-:Y:S01]  /*1c420*/  LEA.HI.X.SX32 R3, R3, R27.reuse, 0x1, P5 ;  /* 0x0000001b03037211 */ /* 0x080fe200028f0eff */
[----:B--2---:R-:W-:Y:S01]  /*1c430*/  IMAD R5, R12, 0xbf, RZ ;  /* 0x000000bf0c057824 */ /* 0x004fe200078e02ff */
[-C--:B------:R-:W-:Y:S02]  /*1c440*/  IADD3 R10, P5, R11, R26.reuse, RZ ;  /* 0x0000001a0b0a7210 */ /* 0x080fe40007fbe0ff */
[----:B------:R-:W-:Y:S02]  /*1c450*/  IADD3 R12, P6, R25, R26, RZ ;  /* 0x0000001a190c7210 */ /* 0x000fe40007fde0ff */
[----:B------:R-:W-:Y:S01]  /*1c460*/  PRMT R60, R54, 0x7632, R60 ;  /* 0x00007632363c7816 */ /* 0x000fe2000000003c */
[----:B------:R-:W1:Y:S01]  /*1c470*/  LDC R25, c[0x0][0x278] ;  /* 0x00009e00ff197b82 */ /* 0x000e620000000800 */
[-C--:B------:R-:W-:Y:S02]  /*1c480*/  LEA.HI.X.SX32 R9, R129, R27.reuse, 0x1, P3 ;  /* 0x0000001b81097211 */ /* 0x080fe400018f0eff */
[----:B------:R-:W-:-:S02]  /*1c490*/  LEA.HI.X.SX32 R11, R5, R27, 0x1, P5 ;  /* 0x0000001b050b7211 */ /* 0x000fc400028f0eff */
[----:B------:R-:W-:Y:S01]  /*1c4a0*/  PRMT R54, R55, 0x7632, R54 ;  /* 0x0000763237367816 */ /* 0x000fe20000000036 */
[----:B---3--:R-:W-:Y:S01]  /*1c4b0*/  IMAD R5, R32, 0x182, RZ ;  /* 0x0000018220057824 */ /* 0x008fe200078e02ff */
[----:B------:R-:W-:Y:S01]  /*1c4c0*/  LEA.HI.X.SX32 R13, R181, R27, 0x1, P6 ;  /* 0x0000001bb50d7211 */ /* 0x000fe200030f0eff */
[----:B------:R-:W2:Y:S01]  /*1c4d0*/  LDC R34, c[0x0][0x278] ;  /* 0x00009e00ff227b82 */ /* 0x000ea20000000800 */
[----:B------:R-:W-:Y:S01]  /*1c4e0*/  STG.E.U16 desc[UR6][R2.64], R60 ;  /* 0x0000003c02007986 */ /* 0x000fe2000c101506 */
[----:B------:R-:W-:-:S03]  /*1c4f0*/  IMAD R53, R52, 0x184, RZ ;  /* 0x0000018434357824 */ /* 0x000fc600078e02ff */
[----:B------:R3:W-:Y:S03]  /*1c500*/  STG.E.U16 desc[UR6][R8.64], R55 ;  /* 0x0000003708007986 */ /* 0x0007e6000c101506 */
[----:B------:R-:W2:Y:S01]  /*1c510*/  LDC R32, c[0x0][0x278] ;  /* 0x00009e00ff207b82 */ /* 0x000ea20000000800 */
[----:B------:R-:W-:Y:S01]  /*1c520*/  STG.E.U16 desc[UR6][R10.64], R54 ;  /* 0x000000360a007986 */ /* 0x000fe2000c101506 */
[----:B-----5:R-:W-:-:S03]  /*1c530*/  IMAD R61, R18, 0x186, RZ ;  /* 0x00000186123d7824 */ /* 0x020fc600078e02ff */
[----:B------:R5:W-:Y:S03]  /*1c540*/  STG.E.U16 desc[UR6][R12.64], R56 ;  /* 0x000000380c007986 */ /* 0x000be6000c101506 */
[----:B------:R-:W2:Y:S01]  /*1c550*/  LDC R16, c[0x0][0x278] ;  /* 0x00009e00ff107b82 */ /* 0x000ea20000000800 */
[----:B---3--:R-:W-:Y:S01]  /*1c560*/  IADD3 R8, P5, R53, R26, RZ ;  /* 0x0000001a35087210 */ /* 0x008fe20007fbe0ff */
[----:B------:R-:W-:-:S06]  /*1c570*/  IMAD R3, R14, 0xc1, RZ ;  /* 0x000000c10e037824 */ /* 0x000fcc00078e02ff */
[----:B------:R-:W3:Y:S01]  /*1c580*/  LDC R18, c[0x0][0x278] ;  /* 0x00009e00ff127b82 */ /* 0x000ee20000000800 */
[----:B------:R-:W-:-:S07]  /*1c590*/  IADD3 R2, P3, R5, R26, RZ ;  /* 0x0000001a05027210 */ /* 0x000fce0007f7e0ff */
[----:B-----5:R-:W5:Y:S01]  /*1c5a0*/  LDC R13, c[0x0][0x278] ;  /* 0x00009e00ff0d7b82 */ /* 0x020f620000000800 */
[----:B----4-:R-:W-:Y:S01]  /*1c5b0*/  IMAD R5, R17, 0xc3, RZ ;  /* 0x000000c311057824 */ /* 0x010fe200078e02ff */
[-C--:B------:R-:W-:Y:S01]  /*1c5c0*/  LEA.HI.X.SX32 R9, R33, R27.reuse, 0x1, P5 ;  /* 0x0000001b21097211 */ /* 0x080fe200028f0eff */
[----:B0-----:R-:W-:Y:S01]  /*1c5d0*/  IMAD R53, R19, 0x188, RZ ;  /* 0x0000018813357824 */ /* 0x001fe200078e02ff */
[----:B------:R-:W-:Y:S02]  /*1c5e0*/  IADD3 R10, P6, R61, R26, RZ ;  /* 0x0000001a3d0a7210 */ /* 0x000fe40007fde0ff */
[-C--:B------:R-:W-:Y:S02]  /*1c5f0*/  LEA.HI.X.SX32 R3, R3, R27.reuse, 0x1, P3 ;  /* 0x0000001b03037211 */ /* 0x080fe400018f0eff */
[----:B------:R-:W0:Y:S01]  /*1c600*/  LDC R33, c[0x0][0x278] ;  /* 0x00009e00ff217b82 */ /* 0x000e220000000800 */
[----:B------:R-:W-:Y:S02]  /*1c610*/  PRMT R56, R56, 0x7632, R56 ;  /* 0x0000763238387816 */ /* 0x000fe40000000038 */
[----:B------:R-:W-:-:S05]  /*1c620*/  LEA.HI.X.SX32 R11, R5, R27, 0x1, P6 ;  /* 0x0000001b050b7211 */ /* 0x000fca00030f0eff */
[----:B------:R-:W4:Y:S01]  /*1c630*/  LDC R19, c[0x0][0x278] ;  /* 0x00009e00ff137b82 */ /* 0x000f220000000800 */
[----:B------:R-:W-:Y:S01]  /*1c640*/  PRMT R12, R57, 0x7632, R12 ;  /* 0x00007632390c7816 */ /* 0x000fe2000000000c */
[----:B------:R1:W-:Y:S06]  /*1c650*/  STG.E.U16 desc[UR6][R2.64], R56 ;  /* 0x0000003802007986 */ /* 0x0003ec000c101506 */
[----:B------:R-:W4:Y:S01]  /*1c660*/  LDC R52, c[0x0][0x278] ;  /* 0x00009e00ff347b82 */ /* 0x000f220000000800 */
[----:B------:R2:W-:Y:S07]  /*1c670*/  STG.E.U16 desc[UR6][R8.64], R57 ;  /* 0x0000003908007986 */ /* 0x0005ee000c101506 */
[----:B------:R-:W4:Y:S01]  /*1c680*/  LDC R17, c[0x0][0x278] ;  /* 0x00009e00ff117b82 */ /* 0x000f220000000800 */
[----:B-1----:R-:W-:Y:S01]  /*1c690*/  IADD3 R2, P5, R53, R26, RZ ;  /* 0x0000001a35027210 */ /* 0x002fe20007fbe0ff */
[----:B------:R1:W-:Y:S01]  /*1c6a0*/  STG.E.U16 desc[UR6][R10.64], R12 ;  /* 0x0000000c0a007986 */ /* 0x0003e2000c101506 */
[----:B------:R-:W-:-:S05]  /*1c6b0*/  IMAD R25, R25, 0x18a, RZ ;  /* 0x0000018a19197824 */ /* 0x000fca00078e02ff */
[----:B------:R-:W4:Y:S01]  /*1c6c0*/  LDC R14, c[0x0][0x278] ;  /* 0x00009e00ff0e7b82 */ /* 0x000f220000000800 */
[----:B--2---:R-:W-:Y:S01]  /*1c6d0*/  IMAD R9, R32, 0x18e, RZ ;  /* 0x0000018e20097824 */ /* 0x004fe200078e02ff */
[-C--:B------:R-:W-:Y:S01]  /*1c6e0*/  LEA.HI.X.SX32 R3, R185, R27.reuse, 0x1, P5 ;  /* 0x0000001bb9037211 */ /* 0x080fe200028f0eff */
[----:B------:R-:W-:Y:S02]  /*1c6f0*/  IMAD R5, R16, 0xc5, RZ ;  /* 0x000000c510057824 */ /* 0x000fe400078e02ff */
[----:B-1----:R-:W-:Y:S01]  /*1c700*/  IMAD R11, R34, 0x18c, RZ ;  /* 0x0000018c220b7824 */ /* 0x002fe200078e02ff */
[-C--:B------:R-:W-:Y:S01]  /*1c710*/  IADD3 R8, P3, R25, R26.reuse, RZ ;  /* 0x0000001a19087210 */ /* 0x080fe20007f7e0ff */
[----:B-----5:R-:W-:Y:S01]  /*1c720*/  IMAD R13, R13, 0xc7, RZ ;  /* 0x000000c70d0d7824 */ /* 0x020fe200078e02ff */
[-C--:B------:R-:W-:Y:S01]  /*1c730*/  IADD3 R12, P6, R9, R26.reuse, RZ ;  /* 0x0000001a090c7210 */ /* 0x080fe20007fde0ff */
[----:B---3--:R-:W-:Y:S01]  /*1c740*/  IMAD R53, R18, 0x190, RZ ;  /* 0x0000019012357824 */ /* 0x008fe200078e02ff */
[----:B------:R-:W-:Y:S01]  /*1c750*/  IADD3 R10, P5, R11, R26, RZ ;  /* 0x0000001a0b0a7210 */ /* 0x000fe20007fbe0ff */
[----:B------:R-:W1:Y:S01]  /*1c760*/  LDC R18, c[0x0][0x278] ;  /* 0x00009e00ff127b82 */ /* 0x000e620000000800 */
[----:B------:R2:W-:Y:S01]  /*1c770*/  STG.E.U16 desc[UR6][R2.64], R58 ;  /* 0x0000003a02007986 */ /* 0x0005e2000c101506 */
[----:B------:R-:W-:-:S02]  /*1c780*/  LEA.HI.X.SX32 R9, R5, R27, 0x1, P3 ;  /* 0x0000001b05097211 */ /* 0x000fc400018f0eff */
[-C--:B------:R-:W-:Y:S02]  /*1c790*/  LEA.HI.X.SX32 R11, R15, R27.reuse, 0x1, P5 ;  /* 0x0000001b0f0b7211 */ /* 0x080fe400028f0eff */
[----:B------:R-:W-:Y:S02]  /*1c7a0*/  LEA.HI.X.SX32 R13, R13, R27, 0x1, P6 ;  /* 0x0000001b0d0d7211 */ /* 0x000fe400030f0eff */
[----:B------:R-:W3:Y:S01]  /*1c7b0*/  LDC R25, c[0x0][0x278] ;  /* 0x00009e00ff197b82 */ /* 0x000ee20000000800 */
[----:B------:R-:W-:Y:S02]  /*1c7c0*/  PRMT R32, R59, 0x7632, R32 ;  /* 0x000076323b207816 */ /* 0x000fe40000000020 */
[----:B--2---:R-:W-:-:S05]  /*1c7d0*/  PRMT R3, R58, 0x7632, R3 ;  /* 0x000076323a037816 */ /* 0x004fca0000000003 */
[----:B------:R-:W2:Y:S01]  /*1c7e0*/  LDC R16, c[0x0][0x278] ;  /* 0x00009e00ff107b82 */ /* 0x000ea20000000800 */
[----:B0-----:R-:W-:Y:S01]  /*1c7f0*/  IMAD R33, R33, 0x192, RZ ;  /* 0x0000019221217824 */ /* 0x001fe200078e02ff */
[----:B------:R0:W-:Y:S01]  /*1c800*/  STG.E.U16 desc[UR6][R8.64], R3 ;  /* 0x0000000308007986 */ /* 0x0001e2000c101506 */
[----:B----4-:R-:W-:-:S05]  /*1c810*/  IMAD R19, R19, 0x196, RZ ;  /* 0x0000019613137824 */ /* 0x010fca00078e02ff */
[----:B------:R-:W4:Y:S01]  /*1c820*/  LDC R15, c[0x0][0x278] ;  /* 0x00009e00ff0f7b82 */ /* 0x000f220000000800 */
[----:B------:R-:W-:Y:S01]  /*1c830*/  STG.E.U16 desc[UR6][R10.64], R59 ;  /* 0x0000003b0a007986 */ /* 0x000fe2000c101506 */
[----:B------:R-:W-:-:S03]  /*1c840*/  IADD3 R2, P5, R53, R26, RZ ;  /* 0x0000001a35027210 */ /* 0x000fc60007fbe0ff */
[----:B------:R5:W-:Y:S01]  /*1c850*/  STG.E.U16 desc[UR6][R12.64], R32 ;  /* 0x000000200c007986 */ /* 0x000be2000c101506 */
[----:B0-----:R-:W-:Y:S01]  /*1c860*/  IMAD R9, R52, 0x194, RZ ;  /* 0x0000019434097824 */ /* 0x001fe200078e02ff */
[----:B------:R-:W-:Y:S01]  /*1c870*/  IADD3 R8, P3, R33, R26, RZ ;  /* 0x0000001a21087210 */ /* 0x000fe20007f7e0ff */
[----:B------:R-:W-:Y:S01]  /*1c880*/  IMAD R5, R14, 0xc9, RZ ;  /* 0x000000c90e057824 */ /* 0x000fe200078e02ff */
[----:B------:R-:W-:Y:S01]  /*1c890*/  LEA.HI.X.SX32 R3, R131, R27, 0x1, P5 ;  /* 0x0000001b83037211 */ /* 0x000fe200028f0eff */
[----:B------:R-:W0:Y:S01]  /*1c8a0*/  LDC R14, c[0x0][0x278] ;  /* 0x00009e00ff0e7b82 */ /* 0x000e220000000800 */
[----:B-----5:R-:W-:Y:S01]  /*1c8b0*/  IMAD R13, R17, 0xcb, RZ ;  /* 0x000000cb110d7824 */ /* 0x020fe200078e02ff */
[----:B------:R-:W-:-:S06]  /*1c8c0*/  PRMT R34, R45, 0x7632, R34 ;  /* 0x000076322d227816 */ /* 0x000fcc0000000022 */
[----:B------:R-:W5:Y:S01]  /*1c8d0*/  LDC R17, c[0x0][0x278] ;  /* 0x00009e00ff117b82 */ /* 0x000f620000000800 */
[-C--:B------:R-:W-:Y:S02]  /*1c8e0*/  IADD3 R12, P6, R19, R26.reuse, RZ ;  /* 0x0000001a130c7210 */ /* 0x080fe40007fde0ff */
[----:B------:R-:W-:Y:S02]  /*1c8f0*/  IADD3 R10, P5, R9, R26, RZ ;  /* 0x0000001a090a7210 */ /* 0x000fe40007fbe0ff */
[----:B------:R-:W-:-:S03]  /*1c900*/  LEA.HI.X.SX32 R9, R5, R27, 0x1, P3 ;  /* 0x0000001b05097211 */ /* 0x000fc600018f0eff */
[----:B------:R-:W0:Y:S01]  /*1c910*/  LDC R19, c[0x0][0x278] ;  /* 0x00009e00ff137b82 */ /* 0x000e220000000800 */
[----:B------:R-:W-:Y:S02]  /*1c920*/  PRMT R5, R44, 0x7632, R5 ;  /* 0x000076322c057816 */ /* 0x000fe40000000005 */
[-C--:B------:R-:W-:Y:S02]  /*1c930*/  LEA.HI.X.SX32 R11, R141, R27.reuse, 0x1, P5 ;  /* 0x0000001b8d0b7211 */ /* 0x080fe400028f0eff */
[----:B------:R-:W-:Y:S01]  /*1c940*/  LEA.HI.X.SX32 R13, R13, R27, 0x1, P6 ;  /* 0x0000001b0d0d7211 */ /* 0x000fe200030f0eff */
[----:B------:R2:W-:Y:S02]  /*1c950*/  STG.E.U16 desc[UR6][R2.64], R44 ;  /* 0x0000002c02007986 */ /* 0x0005e4000c101506 */
[----:B------:R-:W0:Y:S01]  /*1c960*/  LDC R32, c[0x0][0x278] ;  /* 0x00009e00ff207b82 */ /* 0x000e220000000800 */
[----:B-1----:R-:W-:Y:S01]  /*1c970*/  IMAD R33, R18, 0x19a, RZ ;  /* 0x0000019a12217824 */ /* 0x002fe200078e02ff */
[----:B------:R4:W-:Y:S01]  /*1c980*/  STG.E.U16 desc[UR6][R8.64], R5 ;  /* 0x0000000508007986 */ /* 0x0009e2000c101506 */
[----:B---3--:R-:W-:-:S03]  /*1c990*/  IMAD R25, R25, 0x19c, RZ ;  /* 0x0000019c19197824 */ /* 0x008fc600078e02ff */
[----:B------:R1:W-:Y:S02]  /*1c9a0*/  STG.E.U16 desc[UR6][R10.64], R45 ;  /* 0x0000002d0a007986 */ /* 0x0003e4000c101506 */
[----:B------:R-:W3:Y:S02]  /*1c9b0*/  LDC R18, c[0x0][0x278] ;  /* 0x00009e00ff127b82 */ /* 0x000ee40000000800 */
[----:B------:R1:W-:Y:S01]  /*1c9c0*/  STG.E.U16 desc[UR6][R12.64], R34 ;  /* 0x000000220c007986 */ /* 0x0003e2000c101506 */
[----:B--2---:R-:W-:Y:S02]  /*1c9d0*/  IMAD R3, R16, 0x198, RZ ;  /* 0x0000019810037824 */ /* 0x004fe400078e02ff */
[----:B----4-:R-:W-:Y:S01]  /*1c9e0*/  IMAD R5, R15, 0xcd, RZ ;  /* 0x000000cd0f057824 */ /* 0x010fe200078e02ff */
[-C--:B------:R-:W-:Y:S02]  /*1c9f0*/  IADD3 R8, P5, R33, R26.reuse, RZ ;  /* 0x0000001a21087210 */ /* 0x080fe40007fbe0ff */
[----:B------:R-:W2:Y:S01]  /*1ca00*/  LDC R15, c[0x0][0x278] ;  /* 0x00009e00ff0f7b82 */ /* 0x000ea20000000800 */
[----:B------:R-:W-:-:S02]  /*1ca10*/  IADD3 R2, P3, R3, R26, RZ ;  /* 0x0000001a03027210 */ /* 0x000fc40007f7e0ff */
[----:B-1----:R-:W-:-:S05]  /*1ca20*/  IADD3 R10, P6, R25, R26, RZ ;  /* 0x0000001a190a7210 */ /* 0x002fca0007fde0ff */
[----:B------:R-:W1:Y:S01]  /*1ca30*/  LDC R12, c[0x0][0x278] ;  /* 0x00009e00ff0c7b82 */ /* 0x000e620000000800 */
[-C--:B------:R-:W-:Y:S01]  /*1ca40*/  LEA.HI.X.SX32 R9, R5, R27.reuse, 0x1, P5 ;  /* 0x0000001b05097211 */ /* 0x080fe200028f0eff */
[----:B-----5:R-:W-:Y:S01]  /*1ca50*/  IMAD R5, R17, 0x19e, RZ ;  /* 0x0000019e11057824 */ /* 0x020fe200078e02ff */
[----:B------:R-:W-:-:S05]  /*1ca60*/  LEA.HI.X.SX32 R3, R101, R27, 0x1, P3 ;  /* 0x0000001b65037211 */ /* 0x000fca00018f0eff */
[----:B------:R-:W4:Y:S01]  /*1ca70*/  LDC R25, c[0x0][0x278] ;  /* 0x00009e00ff197b82 */ /* 0x000f220000000800 */
[----:B------:R-:W-:Y:S01]  /*1ca80*/  PRMT R13, R46, 0x7632, R13 ;  /* 0x000076322e0d7816 */ /* 0x000fe2000000000d */
[----:B0-----:R-:W-:-:S06]  /*1ca90*/  IMAD R19, R19, 0x1a0, RZ ;  /* 0x000001a013137824 */ /* 0x001fcc00078e02ff */
[----:B------:R-:W0:Y:S01]  /*1caa0*/  LDC R33, c[0x0][0x278] ;  /* 0x00009e00ff217b82 */ /* 0x000e220000000800 */
[----:B------:R5:W-:Y:S07]  /*1cab0*/  STG.E.U16 desc[UR6][R2.64], R46 ;  /* 0x0000002e02007986 */ /* 0x000bee000c101506 */
[----:B------:R-:W2:Y:S01]  /*1cac0*/  LDC R17, c[0x0][0x278] ;  /* 0x00009e00ff117b82 */ /* 0x000ea20000000800 */
[----:B------:R3:W-:Y:S01]  /*1cad0*/  STG.E.U16 desc[UR6][R8.64], R13 ;  /* 0x0000000d08007986 */ /* 0x0007e2000c101506 */
[----:B------:R-:W-:Y:S01]  /*1cae0*/  LEA.HI.X.SX32 R11, R187, R27, 0x1, P6 ;  /* 0x0000001bbb0b7211 */ /* 0x000fe200030f0eff */
[----:B-----5:R-:W-:Y:S01]  /*1caf0*/  IMAD R3, R14, 0xcf, RZ ;  /* 0x000000cf0e037824 */ /* 0x020fe200078e02ff */
[----:B------:R-:W-:-:S04]  /*1cb00*/  IADD3 R2, P5, R5, R26, RZ ;  /* 0x0000001a05027210 */ /* 0x000fc80007fbe0ff */
[----:B------:R-:W5:Y:S01]  /*1cb10*/  LDC R16, c[0x0][0x278] ;  /* 0x00009e00ff107b82 */ /* 0x000f620000000800 */
[----:B---3--:R-:W-:Y:S01]  /*1cb20*/  IADD3 R8, P3, R19, R26, RZ ;  /* 0x0000001a13087210 */ /* 0x008fe20007f7e0ff */
[----:B------:R-:W-:-:S06]  /*1cb30*/  IMAD R9, R32, 0x1a2, RZ ;  /* 0x000001a220097824 */ /* 0x000fcc00078e02ff */
[----:B------:R-:W3:Y:S01]  /*1cb40*/  LDC R19, c[0x0][0x278] ;  /* 0x00009e00ff137b82 */ /* 0x000ee20000000800 */
[----:B------:R-:W-:Y:S01]  /*1cb50*/  IMAD R13, R18, 0x1a4, RZ ;  /* 0x000001a4120d7824 */ /* 0x000fe200078e02ff */
[----:B------:R4:W-:Y:S01]  /*1cb60*/  STG.E.U16 desc[UR6][R10.64], R47 ;  /* 0x0000002f0a007986 */ /* 0x0009e2000c101506 */
[----:B------:R-:W-:Y:S01]  /*1cb70*/  LEA.HI.X.SX32 R3, R3, R27, 0x1, P5 ;  /* 0x0000001b03037211 */ /* 0x000fe200028f0eff */
[----:B-1----:R-:W-:-:S04]  /*1cb80*/  IMAD R5, R12, 0xd1, RZ ;  /* 0x000000d10c057824 */ /* 0x002fc800078e02ff */
[----:B------:R-:W1:Y:S01]  /*1cb90*/  LDC R18, c[0x0][0x278] ;  /* 0x00009e00ff127b82 */ /* 0x000e620000000800 */
[----:B------:R-:W-:Y:S02]  /*1cba0*/  PRMT R34, R47, 0x7632, R34 ;  /* 0x000076322f227816 */ /* 0x000fe40000000022 */
[----:B----4-:R-:W-:-:S05]  /*1cbb0*/  IADD3 R10, P5, R9, R26, RZ ;  /* 0x0000001a090a7210 */ /* 0x010fca0007fbe0ff */
[----:B------:R-:W4:Y:S01]  /*1cbc0*/  LDC R14, c[0x0][0x278] ;  /* 0x00009e00ff0e7b82 */ /* 0x000f220000000800 */
[----:B------:R-:W-:Y:S02]  /*1cbd0*/  IADD3 R12, P6, R13, R26, RZ ;  /* 0x0000001a0d0c7210 */ /* 0x000fe40007fde0ff */
[-C--:B------:R-:W-:Y:S01]  /*1cbe0*/  LEA.HI.X.SX32 R11, R5, R27.reuse, 0x1, P5 ;  /* 0x0000001b050b7211 */ /* 0x080fe200028f0eff */
[----:B------:R-:W-:Y:S01]  /*1cbf0*/  IMAD R5, R25, 0x1a6, RZ ;  /* 0x000001a619057824 */ /* 0x000fe200078e02ff */
[----:B------:R-:W-:-:S03]  /*1cc00*/  LEA.HI.X.SX32 R9, R103, R27, 0x1, P3 ;  /* 0x0000001b67097211 */ /* 0x000fc600018f0eff */
[----:B------:R-:W4:Y:S01]  /*1cc10*/  LDC R32, c[0x0][0x278] ;  /* 0x00009e00ff207b82 */ /* 0x000f220000000800 */
[----:B0-----:R-:W-:Y:S01]  /*1cc20*/  IMAD R33, R33, 0x1a8, RZ ;  /* 0x000001a821217824 */ /* 0x001fe200078e02ff */
[----:B------:R-:W-:Y:S01]  /*1cc30*/  PRMT R44, R48, 0x7632, R44 ;  /* 0x00007632302c7816 */ /* 0x000fe2000000002c */
[----:B------:R0:W-:Y:S01]  /*1cc40*/  STG.E.U16 desc[UR6][R2.64], R34 ;  /* 0x0000002202007986 */ /* 0x0001e2000c101506 */
[----:B------:R-:W-:Y:S01]  /*1cc50*/  LEA.HI.X.SX32 R13, R133, R27, 0x1, P6 ;  /* 0x0000001b850d7211 */ /* 0x000fe200030f0eff */
[----:B--2---:R-:W-:-:S03]  /*1cc60*/  IMAD R17, R17, 0x1aa, RZ ;  /* 0x000001aa11117824 */ /* 0x004fc600078e02ff */
[----:B------:R-:W2:Y:S01]  /*1cc70*/  LDC R25, c[0x0][0x278] ;  /* 0x00009e00ff197b82 */ /* 0x000ea20000000800 */
[----:B------:R5:W-:Y:S01]  /*1cc80*/  STG.E.U16 desc[UR6][R8.64], R48 ;  /* 0x0000003008007986 */ /* 0x000be2000c101506 */
[----:B0-----:R-:W-:Y:S01]  /*1cc90*/  IMAD R3, R15, 0xd3, RZ ;  /* 0x000000d30f037824 */ /* 0x001fe200078e02ff */
[-C--:B------:R-:W-:Y:S02]  /*1cca0*/  IADD3 R2, P3, R5, R26.reuse, RZ ;  /* 0x0000001a05027210 */ /* 0x080fe40007f7e0ff */
[----:B------:R0:W-:Y:S01]  /*1ccb0*/  STG.E.U16 desc[UR6][R10.64], R44 ;  /* 0x0000002c0a007986 */ /* 0x0001e2000c101506 */
[----:B---3--:R-:W-:Y:S02]  /*1ccc0*/  IMAD R19, R19, 0x1ae, RZ ;  /* 0x000001ae13137824 */ /* 0x008fe400078e02ff */
[----:B------:R-:W3:Y:S01]  /*1ccd0*/  LDC R15, c[0x0][0x278] ;  /* 0x00009e00ff0f7b82 */ /* 0x000ee20000000800 */
[----:B-----5:R-:W-:Y:S01]  /*1cce0*/  IADD3 R8, P5, R33, R26, RZ ;  /* 0x0000001a21087210 */ /* 0x020fe20007fbe0ff */
[----:B------:R5:W-:Y:S01]  /*1ccf0*/  STG.E.U16 desc[UR6][R12.64], R49 ;  /* 0x000000310c007986 */ /* 0x000be2000c101506 */
[----:B------:R-:W-:-:S02]  /*1cd00*/  LEA.HI.X.SX32 R3, R3, R27, 0x1, P3 ;  /* 0x0000001b03037211 */ /* 0x000fc400018f0eff */
[----:B------:R-:W-:Y:S01]  /*1cd10*/  LEA.HI.X.SX32 R9, R145, R27, 0x1, P5 ;  /* 0x0000001b91097211 */ /* 0x000fe200028f0eff */
[----:B------:R-:W-:Y:S02]  /*1cd20*/  IMAD R5, R16, 0xd5, RZ ;  /* 0x000000d510057824 */ /* 0x000fe400078e02ff */
[----:B------:R-:W3:Y:S01]  /*1cd30*/  LDC R33, c[0x0][0x278] ;  /* 0x00009e00ff217b82 */ /* 0x000ee20000000800 */
[----:B0-----:R-:W-:Y:S02]  /*1cd40*/  IADD3 R10, P6, R17, R26, RZ ;  /* 0x0000001a110a7210 */ /* 0x001fe40007fde0ff */
[----:B-----5:R-:W-:-:S05]  /*1cd50*/  PRMT R49, R49, 0x7632, R49 ;  /* 0x0000763231317816 */ /* 0x020fca0000000031 */
[----:B------:R-:W0:Y:S01]  /*1cd60*/  LDC R17, c[0x0][0x278] ;  /* 0x00009e00ff117b82 */ /* 0x000e220000000800 */
[----:B-1----:R-:W-:Y:S01]  /*1cd70*/  IMAD R45, R18, 0x1ac, RZ ;  /* 0x000001ac122d7824 */ /* 0x002fe200078e02ff */
[----:B------:R-:W-:Y:S06]  /*1cd80*/  STG.E.U16 desc[UR6][R2.64], R49 ;  /* 0x0000003102007986 */ /* 0x000fec000c101506 */
[----:B------:R-:W1:Y:S01]  /*1cd90*/  LDC R13, c[0x0][0x278] ;  /* 0x00009e00ff0d7b82 */ /* 0x000e620000000800 */
[----:B------:R5:W-:Y:S01]  /*1cda0*/  STG.E.U16 desc[UR6][R8.64], R50 ;  /* 0x0000003208007986 */ /* 0x000be2000c101506 */
[----:B------:R-:W-:Y:S01]  /*1cdb0*/  LEA.HI.X.SX32 R11, R5, R27, 0x1, P6 ;  /* 0x0000001b050b7211 */ /* 0x000fe200030f0eff */
[----:B----4-:R-:W-:Y:S01]  /*1cdc0*/  IMAD R5, R14, 0xd7, RZ ;  /* 0x000000d70e057824 */ /* 0x010fe200078e02ff */
[----:B------:R-:W-:-:S04]  /*1cdd0*/  PRMT R12, R50, 0x7632, R12 ;  /* 0x00007632320c7816 */ /* 0x000fc8000000000c */
[----:B------:R-:W4:Y:S01]  /*1cde0*/  LDC R18, c[0x0][0x278] ;  /* 0x00009e00ff127b82 */ /* 0x000f220000000800 */
[----:B-----5:R-:W-:-:S07]  /*1cdf0*/  IADD3 R8, P3, R19, R26, RZ ;  /* 0x0000001a13087210 */ /* 0x020fce0007f7e0ff */
[----:B------:R-:W5:Y:S01]  /*1ce00*/  LDC R19, c[0x0][0x278] ;  /* 0x00009e00ff137b82 */ /* 0x000f620000000800 */
[----:B------:R-:W-:Y:S01]  /*1ce10*/  IADD3 R2, P5, R45, R26, RZ ;  /* 0x0000001a2d027210 */ /* 0x000fe20007fbe0ff */
[----:B------:R-:W-:-:S06]  /*1ce20*/  IMAD R9, R32, 0x1b0, RZ ;  /* 0x000001b020097824 */ /* 0x000fcc00078e02ff */
[----:B------:R-:W4:Y:S01]  /*1ce30*/  LDC R34, c[0x0][0x278] ;  /* 0x00009e00ff227b82 */ /* 0x000f220000000800 */
[----:B--2---:R-:W-:Y:S01]  /*1ce40*/  IMAD R25, R25, 0x1b2, RZ ;  /* 0x000001b219197824 */ /* 0x004fe200078e02ff */
[----:B------:R2:W-:Y:S01]  /*1ce50*/  STG.E.U16 desc[UR6][R10.64], R12 ;  /* 0x0000000c0a007986 */ /* 0x0005e2000c101506 */
[----:B------:R-:W-:-:S05]  /*1ce60*/  LEA.HI.X.SX32 R3, R135, R27, 0x1, P5 ;  /* 0x0000001b87037211 */ /* 0x000fca00028f0eff */
[----:B------:R-:W4:Y:S01]  /*1ce70*/  LDC R14, c[0x0][0x278] ;  /* 0x00009e00ff0e7b82 */ /* 0x000f220000000800 */
[----:B------:R0:W-:Y:S01]  /*1ce80*/  STG.E.U16 desc[UR6][R2.64], R51 ;  /* 0x0000003302007986 */ /* 0x0001e2000c101506 */
[-C--:B--2---:R-:W-:Y:S02]  /*1ce90*/  IADD3 R10, P5, R9, R26.reuse, RZ ;  /* 0x0000001a090a7210 */ /* 0x084fe40007fbe0ff */
[----:B------:R-:W-:-:S04]  /*1cea0*/  IADD3 R12, P6, R25, R26, RZ ;  /* 0x0000001a190c7210 */ /* 0x000fc80007fde0ff */
[----:B------:R-:W2:Y:S01]  /*1ceb0*/  LDC R32, c[0x0][0x278] ;  /* 0x00009e00ff207b82 */ /* 0x000ea20000000800 */
[-C--:B------:R-:W-:Y:S02]  /*1cec0*/  LEA.HI.X.SX32 R11, R35, R27.reuse, 0x1, P5 ;  /* 0x0000001b230b7211 */ /* 0x080fe400028f0eff */
[----:B------:R-:W-:Y:S01]  /*1ced0*/  LEA.HI.X.SX32 R9, R5, R27, 0x1, P3 ;  /* 0x0000001b05097211 */ /* 0x000fe200018f0eff */
[----:B0-----:R-:W-:-:S04]  /*1cee0*/  IMAD R3, R17, 0x1b4, RZ ;  /* 0x000001b411037824 */ /* 0x001fc800078e02ff */
[----:B------:R-:W0:Y:S01]  /*1cef0*/  LDC R25, c[0x0][0x278] ;  /* 0x00009e00ff197b82 */ /* 0x000e220000000800 */
[----:B------:R-:W-:Y:S01]  /*1cf00*/  PRMT R5, R51, 0x7632, R5 ;  /* 0x0000763233057816 */ /* 0x000fe20000000005 */
[----:B-1----:R-:W-:-:S06]  /*1cf10*/  IMAD R13, R13, 0xd9, RZ ;  /* 0x000000d90d0d7824 */ /* 0x002fcc00078e02ff */
[----:B------:R-:W1:Y:S01]  /*1cf20*/  LDC R35, c[0x0][0x278] ;  /* 0x00009e00ff237b82 */ /* 0x000e620000000800 */
[----:B------:R5:W-:Y:S01]  /*1cf30*/  STG.E.U16 desc[UR6][R8.64], R5 ;  /* 0x0000000508007986 */ /* 0x000be2000c101506 */
[----:B------:R-:W-:-:S06]  /*1cf40*/  IADD3 R2, P5, R3, R26, RZ ;  /* 0x0000001a03027210 */ /* 0x000fcc0007fbe0ff */
[----:B------:R-:W2:Y:S01]  /*1cf50*/  LDC R16, c[0x0][0x278] ;  /* 0x00009e00ff107b82 */ /* 0x000ea20000000800 */
[----:B---3--:R-:W-:-:S07]  /*1cf60*/  IMAD R33, R33, 0x1b6, RZ ;  /* 0x000001b621217824 */ /* 0x008fce00078e02ff */
[----:B------:R-:W3:Y:S01]  /*1cf70*/  LDC R17, c[0x0][0x278] ;  /* 0x00009e00ff117b82 */ /* 0x000ee20000000800 */
[----:B-----5:R-:W-:Y:S01]  /*1cf80*/  IMAD R5, R15, 0xdb, RZ ;  /* 0x000000db0f057824 */ /* 0x020fe200078e02ff */
[-C--:B------:R-:W-:Y:S01]  /*1cf90*/  LEA.HI.X.SX32 R13, R13, R27.reuse, 0x1, P6 ;  /* 0x0000001b0d0d7211 */ /* 0x080fe200030f0eff */
[----:B------:R5:W-:Y:S01]  /*1cfa0*/  STG.E.U16 desc[UR6][R10.64], R40 ;  /* 0x000000280a007986 */ /* 0x000be2000c101506 */
[----:B------:R-:W-:Y:S01]  /*1cfb0*/  PRMT R44, R40, 0x7632, R44 ;  /* 0x00007632282c7816 */ /* 0x000fe2000000002c */
[----:B------:R-:W-:Y:S01]  /*1cfc0*/  IMAD R15, R19, 0x1bc, RZ ;  /* 0x000001bc130f7824 */ /* 0x000fe200078e02ff */
[----:B------:R-:W-:Y:S01]  /*1cfd0*/  LEA.HI.X.SX32 R3, R189, R27, 0x1, P5 ;  /* 0x0000001bbd037211 */ /* 0x000fe200028f0eff */
[----:B----4-:R-:W-:Y:S01]  /*1cfe0*/  IMAD R9, R34, 0x1ba, RZ ;  /* 0x000001ba22097824 */ /* 0x010fe200078e02ff */
[----:B------:R-:W4:Y:S01]  /*1cff0*/  LDC R19, c[0x0][0x278] ;  /* 0x00009e00ff137b82 */ /* 0x000f220000000800 */
[----:B------:R-:W-:Y:S01]  /*1d000*/  IADD3 R8, P3, R33, R26, RZ ;  /* 0x0000001a21087210 */ /* 0x000fe20007f7e0ff */
[----:B------:R0:W-:Y:S01]  /*1d010*/  STG.E.U16 desc[UR6][R12.64], R44 ;  /* 0x0000002c0c007986 */ /* 0x0001e2000c101506 */
[----:B-----5:R-:W-:Y:S01]  /*1d020*/  IMAD R11, R18, 0x1b8, RZ ;  /* 0x000001b8120b7824 */ /* 0x020fe200078e02ff */
[----:B------:R-:W-:-:S04]  /*1d030*/  PRMT R34, R42, 0x7632, R34 ;  /* 0x000076322a227816 */ /* 0x000fc80000000022 */
[----:B------:R-:W5:Y:S01]  /*1d040*/  LDC R18, c[0x0][0x278] ;  /* 0x00009e00ff127b82 */ /* 0x000f620000000800 */
[----:B------:R1:W-:Y:S01]  /*1d050*/  STG.E.U16 desc[UR6][R2.64], R41 ;  /* 0x0000002902007986 */ /* 0x0003e2000c101506 */
[-C--:B------:R-:W-:Y:S01]  /*1d060*/  IADD3 R10, P5, R11, R26.reuse, RZ ;  /* 0x0000001a0b0a7210 */ /* 0x080fe20007fbe0ff */
[----:B0-----:R-:W-:Y:S01]  /*1d070*/  IMAD R13, R14, 0xdd, RZ ;  /* 0x000000dd0e0d7824 */ /* 0x001fe200078e02ff */
[----:B------:R-:W-:Y:S02]  /*1d080*/  IADD3 R12, P6, R9, R26, RZ ;  /* 0x0000001a090c7210 */ /* 0x000fe40007fde0ff */
[-C--:B------:R-:W-:Y:S02]  /*1d090*/  LEA.HI.X.SX32 R9, R5, R27.reuse, 0x1, P3 ;  /* 0x0000001b05097211 */ /* 0x080fe400018f0eff */
[----:B------:R-:W0:Y:S01]  /*1d0a0*/  LDC R14, c[0x0][0x278] ;  /* 0x00009e00ff0e7b82 */ /* 0x000e220000000800 */
[----:B------:R-:W-:Y:S02]  /*1d0b0*/  LEA.HI.X.SX32 R11, R105, R27, 0x1, P5 ;  /* 0x0000001b690b7211 */ /* 0x000fe400028f0eff */
[----:B-1----:R-:W-:-:S02]  /*1d0c0*/  PRMT R3, R41, 0x7632, R3 ;  /* 0x0000763229037816 */ /* 0x002fc40000000003 */
[----:B------:R-:W-:Y:S01]  /*1d0d0*/  LEA.HI.X.SX32 R13, R13, R27, 0x1, P6 ;  /* 0x0000001b0d0d7211 */ /* 0x000fe200030f0eff */
[----:B------:R-:W-:Y:S02]  /*1d0e0*/  IMAD R25, R25, 0x1be, RZ ;  /* 0x000001be19197824 */ /* 0x000fe400078e02ff */
[----:B------:R-:W1:Y:S01]  /*1d0f0*/  LDC R33, c[0x0][0x278] ;  /* 0x00009e00ff217b82 */ /* 0x000e620000000800 */
[----:B------:R3:W-:Y:S01]  /*1d100*/  STG.E.U16 desc[UR6][R8.64], R3 ;  /* 0x0000000308007986 */ /* 0x0007e2000c101506 */
[-C--:B------:R-:W-:Y:S01]  /*1d110*/  IADD3 R2, P5, R15, R26.reuse, RZ ;  /* 0x0000001a0f027210 */ /* 0x080fe20007fbe0ff */
[----:B------:R-:W-:Y:S02]  /*1d120*/  IMAD R35, R35, 0x1c2, RZ ;  /* 0x000001c223237824 */ /* 0x000fe400078e02ff */
[----:B------:R4:W-:Y:S01]  /*1d130*/  STG.E.U16 desc[UR6][R10.64], R42 ;  /* 0x0000002a0a007986 */ /* 0x0009e2000c101506 */
[----:B--2---:R-:W-:Y:S02]  /*1d140*/  IMAD R5, R16, 0xdf, RZ ;  /* 0x000000df10057824 */ /* 0x004fe400078e02ff */
[----:B------:R-:W2:Y:S01]  /*1d150*/  LDC R16, c[0x0][0x278] ;  /* 0x00009e00ff107b82 */ /* 0x000ea20000000800 */
[----:B------:R4:W-:Y:S01]  /*1d160*/  STG.E.U16 desc[UR6][R12.64], R34 ;  /* 0x000000220c007986 */ /* 0x0009e2000c101506 */
[----:B---3--:R-:W-:Y:S01]  /*1d170*/  IMAD R9, R32, 0x1c0, RZ ;  /* 0x000001c020097824 */ /* 0x008fe200078e02ff */
[----:B------:R-:W-:-:S02]  /*1d180*/  IADD3 R8, P3, R25, R26, RZ ;  /* 0x0000001a19087210 */ /* 0x000fc40007f7e0ff */
[----:B------:R-:W-:-:S03]  /*1d190*/  LEA.HI.X.SX32 R3, R137, R27, 0x1, P5 ;  /* 0x0000001b89037211 */ /* 0x000fc600028f0eff */
[----:B------:R-:W3:Y:S01]  /*1d1a0*/  LDC R15, c[0x0][0x278] ;  /* 0x00009e00ff0f7b82 */ /* 0x000ee20000000800 */
[-C--:B----4-:R-:W-:Y:S01]  /*1d1b0*/  IADD3 R10, P5, R9, R26.reuse, RZ ;  /* 0x0000001a090a7210 */ /* 0x090fe20007fbe0ff */
[----:B------:R-:W-:Y:S01]  /*1d1c0*/  IMAD R13, R17, 0xe1, RZ ;  /* 0x000000e1110d7824 */ /* 0x000fe200078e02ff */
[----:B------:R-:W-:-:S05]  /*1d1d0*/  IADD3 R12, P6, R35, R26, RZ ;  /* 0x0000001a230c7210 */ /* 0x000fca0007fde0ff */
[----:B------:R-:W4:Y:S01]  /*1d1e0*/  LDC R17, c[0x0][0x278] ;  /* 0x00009e00ff117b82 */ /* 0x000f220000000800 */
[-C--:B------:R-:W-:Y:S02]  /*1d1f0*/  LEA.HI.X.SX32 R9, R5, R27.reuse, 0x1, P3 ;  /* 0x0000001b05097211 */ /* 0x080fe400018f0eff */
[----:B------:R-:W-:Y:S01]  /*1d200*/  PRMT R25, R43, 0x7632, R25 ;  /* 0x000076322b197816 */ /* 0x000fe20000000019 */
[----:B------:R0:W-:Y:S01]  /*1d210*/  STG.E.U16 desc[UR6][R2.64], R43 ;  /* 0x0000002b02007986 */ /* 0x0001e2000c101506 */
[-C--:B------:R-:W-:Y:S02]  /*1d220*/  LEA.HI.X.SX32 R11, R107, R27.reuse, 0x1, P5 ;  /* 0x0000001b6b0b7211 */ /* 0x080fe400028f0eff */
[----:B------:R-:W-:Y:S02]  /*1d230*/  LEA.HI.X.SX32 R13, R13, R27, 0x1, P6 ;  /* 0x0000001b0d0d7211 */ /* 0x000fe400030f0eff */
[----:B------:R-:W-:Y:S01]  /*1d240*/  PRMT R32, R28, 0x7632, R32 ;  /* 0x000076321c207816 */ /* 0x000fe20000000020 */
[----:B------:R1:W-:Y:S01]  /*1d250*/  STG.E.U16 desc[UR6][R8.64], R25 ;  /* 0x0000001908007986 */ /* 0x0003e2000c101506 */
[----:B-----5:R-:W-:-:S02]  /*1d260*/  IMAD R5, R18, 0x1c4, RZ ;  /* 0x000001c412057824 */ /* 0x020fc400078e02ff */
[----:B------:R-:W5:Y:S01]  /*1d270*/  LDC R18, c[0x0][0x278] ;  /* 0x00009e00ff127b82 */ /* 0x000f620000000800 */
[----:B0-----:R-:W-:Y:S01]  /*1d280*/  IMAD R3, R19, 0x1c6, RZ ;  /* 0x000001c613037824 */ /* 0x001fe200078e02ff */
[----:B------:R-:W-:Y:S06]  /*1d290*/  STG.E.U16 desc[UR6][R10.64], R28 ;  /* 0x0000001c0a007986 */ /* 0x000fec000c101506 */
[----:B------:R-:W0:Y:S01]  /*1d2a0*/  LDC R19, c[0x0][0x278] ;  /* 0x00009e00ff137b82 */ /* 0x000e220000000800 */
[----:B------:R2:W-:Y:S01]  /*1d2b0*/  STG.E.U16 desc[UR6][R12.64], R32 ;  /* 0x000000200c007986 */ /* 0x0005e2000c101506 */
[-C--:B------:R-:W-:Y:S01]  /*1d2c0*/  IADD3 R2, P3, R5, R26.reuse, RZ ;  /* 0x0000001a05027210 */ /* 0x080fe20007f7e0ff */
[----:B------:R-:W-:Y:S01]  /*1d2d0*/  IMAD R5, R14, 0xe3, RZ ;  /* 0x000000e30e057824 */ /* 0x000fe200078e02ff */
[----:B-1----:R-:W-:Y:S01]  /*1d2e0*/  IADD3 R8, P5, R3, R26, RZ ;  /* 0x0000001a03087210 */ /* 0x002fe20007fbe0ff */
[----:B------:R-:W-:-:S03]  /*1d2f0*/  IMAD R33, R33, 0x1c8, RZ ;  /* 0x000001c821217824 */ /* 0x000fc600078e02ff */
[----:B------:R-:W1:Y:S08]  /*1d300*/  LDC R25, c[0x0][0x278] ;  /* 0x00009e00ff197b82 */ /* 0x000e700000000800 */
[----:B--2---:R-:W2:Y:S01]  /*1d310*/  LDC R12, c[0x0][0x278] ;  /* 0x00009e00ff0c7b82 */ /* 0x004ea20000000800 */
[-C--:B------:R-:W-:Y:S01]  /*1d320*/  LEA.HI.X.SX32 R3, R191, R27.reuse, 0x1, P3 ;  /* 0x0000001bbf037211 */ /* 0x080fe200018f0eff */
[----:B----4-:R-:W-:Y:S01]  /*1d330*/  IMAD R17, R17, 0x1cc, RZ ;  /* 0x000001cc11117824 */ /* 0x010fe200078e02ff */
[----:B------:R-:W-:-:S02]  /*1d340*/  LEA.HI.X.SX32 R9, R5, R27, 0x1, P5 ;  /* 0x0000001b05097211 */ /* 0x000fc400028f0eff */
[----:B------:R-:W-:Y:S02]  /*1d350*/  PRMT R13, R29, 0x7632, R13 ;  /* 0x000076321d0d7816 */ /* 0x000fe4000000000d */
[-C--:B------:R-:W-:Y:S01]  /*1d360*/  IADD3 R10, P6, R33, R26.reuse, RZ ;  /* 0x0000001a210a7210 */ /* 0x080fe20007fde0ff */
[----:B------:R-:W4:Y:S01]  /*1d370*/  LDC R14, c[0x0][0x278] ;  /* 0x00009e00ff0e7b82 */ /* 0x000f220000000800 */
[----:B------:R-:W-:Y:S01]  /*1d380*/  STG.E.U16 desc[UR6][R2.64], R29 ;  /* 0x0000001d02007986 */ /* 0x000fe2000c101506 */
[----:B------:R-:W-:Y:S01]  /*1d390*/  IMAD R5, R16, 0x1ca, RZ ;  /* 0x000001ca10057824 */ /* 0x000fe200078e02ff */
[----:B------:R-:W-:Y:S02]  /*1d3a0*/  LEA.HI.X.SX32 R11, R149, R27, 0x1, P6 ;  /* 0x0000001b950b7211 */ /* 0x000fe400030f0eff */
[----:B------:R3:W-:Y:S03]  /*1d3b0*/  STG.E.U16 desc[UR6][R8.64], R13 ;  /* 0x0000000d08007986 */ /* 0x0007e6000c101506 */
[----:B------:R-:W4:Y:S01]  /*1d3c0*/  LDC R28, c[0x0][0x278] ;  /* 0x00009e00ff1c7b82 */ /* 0x000f220000000800 */
[----:B0-----:R-:W-:Y:S01]  /*1d3d0*/  IMAD R19, R19, 0x1d0, RZ ;  /* 0x000001d013137824 */ /* 0x001fe200078e02ff */
[----:B------:R5:W-:Y:S06]  /*1d3e0*/  STG.E.U16 desc[UR6][R10.64], R30 ;  /* 0x0000001e0a007986 */ /* 0x000bec000c101506 */
[----:B------:R-:W0:Y:S01]  /*1d3f0*/  LDC R32, c[0x0][0x278] ;  /* 0x00009e00ff207b82 */ /* 0x000e220000000800 */
[-C--:B---3--:R-:W-:Y:S01]  /*1d400*/  IADD3 R8, P3, R17, R26.reuse, RZ ;  /* 0x0000001a11087210 */ /* 0x088fe20007f7e0ff */
[----:B------:R-:W-:Y:S01]  /*1d410*/  IMAD R3, R15, 0xe5, RZ ;  /* 0x000000e50f037824 */ /* 0x000fe200078e02ff */
[----:B------:R-:W-:-:S05]  /*1d420*/  IADD3 R2, P5, R5, R26, RZ ;  /* 0x0000001a05027210 */ /* 0x000fca0007fbe0ff */
[----:B------:R-:W3:Y:S01]  /*1d430*/  LDC R17, c[0x0][0x278] ;  /* 0x00009e00ff117b82 */ /* 0x000ee20000000800 */
[----:B-----5:R-:W-:Y:S02]  /*1d440*/  IMAD R11, R18, 0x1ce, RZ ;  /* 0x000001ce120b7824 */ /* 0x020fe400078e02ff */
[----:B--2---:R-:W-:-:S05]  /*1d450*/  IMAD R5, R12, 0xe7, RZ ;  /* 0x000000e70c057824 */ /* 0x004fca00078e02ff */
[----:B------:R-:W2:Y:S01]  /*1d460*/  LDC R16, c[0x0][0x278] ;  /* 0x00009e00ff107b82 */ /* 0x000ea20000000800 */
[-C--:B------:R-:W-:Y:S02]  /*1d470*/  IADD3 R12, P6, R19, R26.reuse, RZ ;  /* 0x0000001a130c7210 */ /* 0x080fe40007fde0ff */
[----:B------:R-:W-:Y:S02]  /*1d480*/  LEA.HI.X.SX32 R3, R3, R27, 0x1, P5 ;  /* 0x0000001b03037211 */ /* 0x000fe400028f0eff */
[----:B------:R-:W-:-:S03]  /*1d490*/  IADD3 R10, P5, R11, R26, RZ ;  /* 0x0000001a0b0a7210 */ /* 0x000fc60007fbe0ff */
[----:B------:R-:W5:Y:S01]  /*1d4a0*/  LDC R19, c[0x0][0x278] ;  /* 0x00009e00ff137b82 */ /* 0x000f620000000800 */
[----:B------:R-:W-:Y:S02]  /*1d4b0*/  PRMT R33, R30, 0x7632, R33 ;  /* 0x000076321e217816 */ /* 0x000fe40000000021 */
[-C--:B------:R-:W-:Y:S02]  /*1d4c0*/  LEA.HI.X.SX32 R9, R147, R27.reuse, 0x1, P3 ;  /* 0x0000001b93097211 */ /* 0x080fe400018f0eff */
[-C--:B------:R-:W-:Y:S01]  /*1d4d0*/  LEA.HI.X.SX32 R11, R5, R27.reuse, 0x1, P5 ;  /* 0x0000001b050b7211 */ /* 0x080fe200028f0eff */
[----:B-1----:R-:W-:Y:S01]  /*1d4e0*/  IMAD R5, R25, 0x1d2, RZ ;  /* 0x000001d219057824 */ /* 0x002fe200078e02ff */
[----:B------:R-:W-:Y:S01]  /*1d4f0*/  PRMT R30, R31, 0x7632, R30 ;  /* 0x000076321f1e7816 */ /* 0x000fe2000000001e */
[----:B------:R-:W1:Y:S01]  /*1d500*/  LDC R18, c[0x0][0x278] ;  /* 0x00009e00ff127b82 */ /* 0x000e620000000800 */
[----:B------:R-:W-:Y:S01]  /*1d510*/  LEA.HI.X.SX32 R13, R193, R27, 0x1, P6 ;  /* 0x0000001bc10d7211 */ /* 0x000fe200030f0eff */
[----:B------:R0:W-:Y:S01]  /*1d520*/  STG.E.U16 desc[UR6][R2.64], R33 ;  /* 0x0000002102007986 */ /* 0x0001e2000c101506 */
[----:B----4-:R-:W-:-:S03]  /*1d530*/  IMAD R29, R28, 0x1d4, RZ ;  /* 0x000001d41c1d7824 */ /* 0x010fc600078e02ff */
[----:B------:R3:W-:Y:S02]  /*1d540*/  STG.E.U16 desc[UR6][R8.64], R31 ;  /* 0x0000001f08007986 */ /* 0x0007e4000c101506 */
[----:B------:R-:W4:Y:S02]  /*1d550*/  LDC R25, c[0x0][0x278] ;  /* 0x00009e00ff197b82 */ /* 0x000f240000000800 */
[----:B------:R2:W-:Y:S01]  /*1d560*/  STG.E.U16 desc[UR6][R10.64], R30 ;  /* 0x0000001e0a007986 */ /* 0x0005e2000c101506 */
[----:B0-----:R-:W-:Y:S01]  /*1d570*/  IMAD R3, R14, 0xe9, RZ ;  /* 0x000000e90e037824 */ /* 0x001fe200078e02ff */
[----:B------:R-:W-:-:S04]  /*1d580*/  IADD3 R2, P3, R5, R26, RZ ;  /* 0x0000001a05027210 */ /* 0x000fc80007f7e0ff */
[----:B------:R-:W0:Y:S01]  /*1d590*/  LDC R15, c[0x0][0x278] ;  /* 0x00009e00ff0f7b82 */ /* 0x000e220000000800 */
[----:B------:R2:W-:Y:S01]  /*1d5a0*/  STG.E.U16 desc[UR6][R12.64], R20 ;  /* 0x000000140c007986 */ /* 0x0005e2000c101506 */
[----:B------:R-:W-:Y:S01]  /*1d5b0*/  IMAD R33, R32, 0x1d6, RZ ;  /* 0x000001d620217824 */ /* 0x000fe200078e02ff */
[----:B------:R-:W-:Y:S01]  /*1d5c0*/  LEA.HI.X.SX32 R3, R3, R27, 0x1, P3 ;  /* 0x0000001b03037211 */ /* 0x000fe200018f0eff */
[----:B---3--:R-:W-:Y:S01]  /*1d5d0*/  IMAD R31, R17, 0x1d8, RZ ;  /* 0x000001d8111f7824 */ /* 0x008fe200078e02ff */
[-C--:B------:R-:W-:Y:S01]  /*1d5e0*/  IADD3 R8, P5, R29, R26.reuse, RZ ;  /* 0x0000001a1d087210 */ /* 0x080fe20007fbe0ff */
[----:B--2---:R-:W-:Y:S01]  /*1d5f0*/  IMAD R5, R16, 0xeb, RZ ;  /* 0x000000eb10057824 */ /* 0x004fe200078e02ff */
[----:B------:R-:W-:Y:S01]  /*1d600*/  IADD3 R10, P6, R33, R26, RZ ;  /* 0x0000001a210a7210 */ /* 0x000fe20007fde0ff */
[----:B------:R-:W2:Y:S01]  /*1d610*/  LDC R17, c[0x0][0x278] ;  /* 0x00009e00ff117b82 */ /* 0x000ea20000000800 */
[----:B------:R-:W-:-:S07]  /*1d620*/  PRMT R12, R20, 0x7632, R12 ;  /* 0x00007632140c7816 */ /* 0x000fce000000000c */
[----:B------:R-:W3:Y:S01]  /*1d630*/  LDC R13, c[0x0][0x278] ;  /* 0x00009e00ff0d7b82 */ /* 0x000ee20000000800 */
[-C--:B------:R-:W-:Y:S01]  /*1d640*/  LEA.HI.X.SX32 R9, R139, R27.reuse, 0x1, P5 ;  /* 0x0000001b8b097211 */ /* 0x080fe200028f0eff */
[----:B------:R1:W-:Y:S06]  /*1d650*/  STG.E.U16 desc[UR6][R2.64], R12 ;  /* 0x0000000c02007986 */ /* 0x0003ec000c101506 */
[----:B------:R-:W2:Y:S01]  /*1d660*/  LDC R20, c[0x0][0x278] ;  /* 0x00009e00ff147b82 */ /* 0x000ea20000000800 */
[----:B------:R-:W-:Y:S01]  /*1d670*/  LEA.HI.X.SX32 R11, R5, R27, 0x1, P6 ;  /* 0x0000001b050b7211 */ /* 0x000fe200030f0eff */
[----:B-----5:R-:W-:Y:S01]  /*1d680*/  IMAD R19, R19, 0x1dc, RZ ;  /* 0x000001dc13137824 */ /* 0x020fe200078e02ff */
[----:B------:R-:W-:-:S02]  /*1d690*/  PRMT R30, R21, 0x7632, R30 ;  /* 0x00007632151e7816 */ /* 0x000fc4000000001e */
[----:B-1----:R-:W-:-:S03]  /*1d6a0*/  IADD3 R2, P5, R31, R26, RZ ;  /* 0x0000001a1f027210 */ /* 0x002fc60007fbe0ff */
[----:B------:R-:W1:Y:S01]  /*1d6b0*/  LDC R28, c[0x0][0x278] ;  /* 0x00009e00ff1c7b82 */ /* 0x000e620000000800 */
[----:B------:R-:W-:Y:S01]  /*1d6c0*/  LEA.HI.X.SX32 R3, R143, R27, 0x1, P5 ;  /* 0x0000001b8f037211 */ /* 0x000fe200028f0eff */
[----:B------:R-:W-:Y:S06]  /*1d6d0*/  STG.E.U16 desc[UR6][R8.64], R21 ;  /* 0x0000001508007986 */ /* 0x000fec000c101506 */
[----:B------:R-:W5:Y:S01]  /*1d6e0*/  LDC R29, c[0x0][0x278] ;  /* 0x00009e00ff1d7b82 */ /* 0x000f620000000800 */
[----:B------:R4:W-:Y:S07]  /*1d6f0*/  STG.E.U16 desc[UR6][R10.64], R30 ;  /* 0x0000001e0a007986 */ /* 0x0009ee000c101506 */
[----:B------:R-:W5:Y:S01]  /*1d700*/  LDC R16, c[0x0][0x278] ;  /* 0x00009e00ff107b82 */ /* 0x000f620000000800 */
[----:B------:R-:W-:Y:S01]  /*1d710*/  IMAD R33, R18, 0x1da, RZ ;  /* 0x000001da12217824 */ /* 0x000fe200078e02ff */
[----:B------:R0:W-:Y:S06]  /*1d720*/  STG.E.U16 desc[UR6][R2.64], R22 ;  /* 0x0000001602007986 */ /* 0x0001ec000c101506 */
[----:B------:R-:W5:Y:S01]  /*1d730*/  LDC R14, c[0x0][0x278] ;  /* 0x00009e00ff0e7b82 */ /* 0x000f620000000800 */
[----:B----4-:R-:W-:-:S02]  /*1d740*/  IADD3 R10, P5, R19, R26, RZ ;  /* 0x0000001a130a7210 */ /* 0x010fc40007fbe0ff */
[----:B------:R-:W-:Y:S01]  /*1d750*/  PRMT R19, R22, 0x7632, R19 ;  /* 0x0000763216137816 */ /* 0x000fe20000000013 */
[----:B------:R-:W-:-:S04]  /*1d760*/  IMAD R25, R25, 0x1de, RZ ;  /* 0x000001de19197824 */ /* 0x000fc800078e02ff */
[----:B0-----:R-:W0:Y:S01]  /*1d770*/  LDC R22, c[0x0][0x278] ;  /* 0x00009e00ff167b82 */ /* 0x001e220000000800 */
[----:B------:R-:W-:Y:S01]  /*1d780*/  IMAD R5, R15, 0xed, RZ ;  /* 0x000000ed0f057824 */ /* 0x000fe200078e02ff */
[-C--:B------:R-:W-:Y:S01]  /*1d790*/  IADD3 R8, P3, R33, R26.reuse, RZ ;  /* 0x0000001a21087210 */ /* 0x080fe20007f7e0ff */
[----:B---3--:R-:W-:Y:S01]  /*1d7a0*/  IMAD R13, R13, 0xef, RZ ;  /* 0x000000ef0d0d7824 */ /* 0x008fe200078e02ff */
[----:B------:R-:W-:-:S04]  /*1d7b0*/  IADD3 R12, P6, R25, R26, RZ ;  /* 0x0000001a190c7210 */ /* 0x000fc80007fde0ff */
[----:B------:R-:W3:Y:S01]  /*1d7c0*/  LDC R21, c[0x0][0x278] ;  /* 0x00009e00ff157b82 */ /* 0x000ee20000000800 */
[-C--:B------:R-:W-:Y:S01]  /*1d7d0*/  LEA.HI.X.SX32 R9, R5, R27.reuse, 0x1, P3 ;  /* 0x0000001b05097211 */ /* 0x080fe200018f0eff */
[----:B--2---:R-:W-:Y:S01]  /*1d7e0*/  IMAD R15, R20, 0x1e0, RZ ;  /* 0x000001e0140f7824 */ /* 0x004fe200078e02ff */
[-C--:B------:R-:W-:Y:S01]  /*1d7f0*/  LEA.HI.X.SX32 R11, R85, R27.reuse, 0x1, P5 ;  /* 0x0000001b550b7211 */ /* 0x080fe200028f0eff */
[----:B------:R-:W-:Y:S01]  /*1d800*/  IMAD R17, R17, 0x1e6, RZ ;  /* 0x000001e611117824 */ /* 0x000fe200078e02ff */
[----:B------:R-:W-:-:S03]  /*1d810*/  LEA.HI.X.SX32 R13, R13, R27, 0x1, P6 ;  /* 0x0000001b0d0d7211 */ /* 0x000fc600030f0eff */
[----:B------:R-:W2:Y:S01]  /*1d820*/  LDC R25, c[0x0][0x278] ;  /* 0x00009e00ff197b82 */ /* 0x000ea20000000800 */
[----:B------:R-:W-:Y:S01]  /*1d830*/  PRMT R30, R23, 0x7632, R30 ;  /* 0x00007632171e7816 */ /* 0x000fe2000000001e */
[----:B-1----:R-:W-:Y:S01]  /*1d840*/  IMAD R3, R28, 0x1e2, RZ ;  /* 0x000001e21c037824 */ /* 0x002fe200078e02ff */
[----:B------:R1:W-:Y:S05]  /*1d850*/  STG.E.U16 desc[UR6][R8.64], R19 ;  /* 0x0000001308007986 */ /* 0x0003ea000c101506 */
[----:B------:R-:W4:Y:S01]  /*1d860*/  LDC R18, c[0x0][0x278] ;  /* 0x00009e00ff127b82 */ /* 0x000f220000000800 */
[----:B------:R0:W-:Y:S01]  /*1d870*/  STG.E.U16 desc[UR6][R10.64], R23 ;  /* 0x000000170a007986 */ /* 0x0001e2000c101506 */
[----:B------:R-:W-:Y:S01]  /*1d880*/  IADD3 R2, P5, R15, R26, RZ ;  /* 0x0000001a0f027210 */ /* 0x000fe20007fbe0ff */
[----:B-----5:R-:W-:-:S02]  /*1d890*/  IMAD R29, R29, 0x1e4, RZ ;  /* 0x000001e41d1d7824 */ /* 0x020fc400078e02ff */
[----:B------:R5:W-:Y:S01]  /*1d8a0*/  STG.E.U16 desc[UR6][R12.64], R30 ;  /* 0x0000001e0c007986 */ /* 0x000be2000c101506 */
[----:B-1----:R-:W-:Y:S01]  /*1d8b0*/  IMAD R9, R16, 0xf3, RZ ;  /* 0x000000f310097824 */ /* 0x002fe200078e02ff */
[-C--:B------:R-:W-:Y:S01]  /*1d8c0*/  IADD3 R16, P6, R17, R26.reuse, RZ ;  /* 0x0000001a11107210 */ /* 0x080fe20007fde0ff */
[----:B------:R-:W-:Y:S01]  /*1d8d0*/  IMAD R5, R14, 0xf1, RZ ;  /* 0x000000f10e057824 */ /* 0x000fe200078e02ff */
[----:B------:R-:W1:Y:S02]  /*1d8e0*/  LDC R28, c[0x0][0x278] ;  /* 0x00009e00ff1c7b82 */ /* 0x000e640000000800 */
[----:B------:R-:W-:Y:S02]  /*1d8f0*/  LEA.HI.X.SX32 R17, R9, R27, 0x1, P6 ;  /* 0x0000001b09117211 */ /* 0x000fe400030f0eff */
[----:B------:R-:W1:Y:S04]  /*1d900*/  LDS.128 R8, [R24] ;  /* 0x0000000018087984 */ /* 0x000e680000000c00 */
[----:B0-----:R-:W0:Y:S01]  /*1d910*/  LDC R23, c[0x0][0x278] ;  /* 0x00009e00ff177b82 */ /* 0x001e220000000800 */
[----:B-----5:R-:W-:-:S02]  /*1d920*/  IADD3 R12, P3, R3, R26, RZ ;  /* 0x0000001a030c7210 */ /* 0x020fc40007f7e0ff */
[-C--:B------:R-:W-:Y:S02]  /*1d930*/  LEA.HI.X.SX32 R3, R153, R27.reuse, 0x1, P5 ;  /* 0x0000001b99037211 */ /* 0x080fe400028f0eff */
[----:B------:R-:W-:Y:S02]  /*1d940*/  IADD3 R14, P5, R29, R26, RZ ;  /* 0x0000001a1d0e7210 */ /* 0x000fe40007fbe0ff */
[-C--:B------:R-:W-:Y:S01]  /*1d950*/  LEA.HI.X.SX32 R13, R5, R27.reuse, 0x1, P3 ;  /* 0x0000001b050d7211 */ /* 0x080fe200018f0eff */
[----:B------:R-:W5:Y:S01]  /*1d960*/  LDC R20, c[0x0][0x278] ;  /* 0x00009e00ff147b82 */ /* 0x000f620000000800 */
[----:B------:R3:W-:Y:S01]  /*1d970*/  STG.E.U16 desc[UR6][R2.64], R36 ;  /* 0x0000002402007986 */ /* 0x0007e2000c101506 */
[----:B------:R-:W-:Y:S02]  /*1d980*/  PRMT R5, R36, 0x7632, R5 ;  /* 0x0000763224057816 */ /* 0x000fe40000000005 */
[----:B------:R-:W-:Y:S02]  /*1d990*/  LEA.HI.X.SX32 R15, R195, R27, 0x1, P5 ;  /* 0x0000001bc30f7211 */ /* 0x000fe400028f0eff */
[----:B------:R-:W-:-:S02]  /*1d9a0*/  PRMT R29, R37, 0x7632, R29 ;  /* 0x00007632251d7816 */ /* 0x000fc4000000001d */
[----:B------:R-:W5:Y:S01]  /*1d9b0*/  LDC R19, c[0x0][0x278] ;  /* 0x00009e00ff137b82 */ /* 0x000f620000000800 */
[----:B------:R4:W-:Y:S01]  /*1d9c0*/  STG.E.U16 desc[UR6][R12.64], R5 ;  /* 0x000000050c007986 */ /* 0x0009e2000c101506 */
[----:B---3--:R-:W-:-:S06]  /*1d9d0*/  IMAD R3, R22, 0x1ea, RZ ;  /* 0x000001ea16037824 */ /* 0x008fcc00078e02ff */
[----:B------:R-:W3:Y:S01]  /*1d9e0*/  LDC R22, c[0x0][0x278] ;  /* 0x00009e00ff167b82 */ /* 0x000ee20000000800 */
[----:B------:R-:W-:Y:S01]  /*1d9f0*/  STG.E.U16 desc[UR6][R14.64], R37 ;  /* 0x000000250e007986 */ /* 0x000fe2000c101506 */
[----:B------:R-:W-:-:S03]  /*1da00*/  IMAD R21, R21, 0x1e8, RZ ;  /* 0x000001e815157824 */ /* 0x000fc600078e02ff */
[----:B------:R1:W-:Y:S01]  /*1da10*/  STG.E.U16 desc[UR6][R16.64], R29 ;  /* 0x0000001d10007986 */ /* 0x0003e2000c101506 */
[----:B--2---:R-:W-:Y:S01]  /*1da20*/  IMAD R25, R25, 0x1ec, RZ ;  /* 0x000001ec19197824 */ /* 0x004fe200078e02ff */
[-C--:B------:R-:W-:Y:S01]  /*1da30*/  IADD3 R2, P3, R21, R26.reuse, RZ ;  /* 0x0000001a15027210 */ /* 0x080fe20007f7e0ff */
[----:B----4-:R-:W-:Y:S01]  /*1da40*/  IMAD R5, R18, 0xf5, RZ ;  /* 0x000000f512057824 */ /* 0x010fe200078e02ff */
[----:B------:R-:W-:Y:S01]  /*1da50*/  IADD3 R12, P5, R3, R26, RZ ;  /* 0x0000001a030c7210 */ /* 0x000fe20007fbe0ff */
[----:B------:R-:W2:Y:S01]  /*1da60*/  LDC R24, c[0x0][0x278] ;  /* 0x00009e00ff187b82 */ /* 0x000ea20000000800 */
[----:B------:R-:W-:-:S07]  /*1da70*/  LEA.HI.X.SX32 R3, R109, R27, 0x1, P3 ;  /* 0x0000001b6d037211 */ /* 0x000fce00018f0eff */
[----:B-1----:R-:W1:Y:S01]  /*1da80*/  LDC R16, c[0x0][0x278] ;  /* 0x00009e00ff107b82 */ /* 0x002e620000000800 */
[----:B------:R-:W-:Y:S02]  /*1da90*/  IADD3 R14, P6, R25, R26, RZ ;  /* 0x0000001a190e7210 */ /* 0x000fe40007fde0ff */
[----:B------:R-:W-:Y:S01]  /*1daa0*/  LEA.HI.X.SX32 R13, R5, R27, 0x1, P5 ;  /* 0x0000001b050d7211 */ /* 0x000fe200028f0eff */
[----:B0-----:R-:W-:-:S04]  /*1dab0*/  IMAD R5, R23, 0x1ee, RZ ;  /* 0x000001ee17057824 */ /* 0x001fc800078e02ff */
[----:B------:R-:W0:Y:S01]  /*1dac0*/  LDC R25, c[0x0][0x278] ;  /* 0x00009e00ff197b82 */ /* 0x000e220000000800 */
[----:B------:R-:W-:Y:S01]  /*1dad0*/  PRMT R29, R38, 0x7632, R29 ;  /* 0x00007632261d7816 */ /* 0x000fe2000000001d */
[----:B------:R-:W-:Y:S01]  /*1dae0*/  IMAD R17, R28, 0x1f0, RZ ;  /* 0x000001f01c117824 */ /* 0x000fe200078e02ff */
[----:B------:R-:W-:Y:S01]  /*1daf0*/  LEA.HI.X.SX32 R15, R87, R27, 0x1, P6 ;  /* 0x0000001b570f7211 */ /* 0x000fe200030f0eff */
[----:B------:R4:W-:Y:S04]  /*1db00*/  STG.E.U16 desc[UR6][R2.64], R38 ;  /* 0x0000002602007986 */ /* 0x0009e8000c101506 */
[----:B------:R-:W0:Y:S01]  /*1db10*/  LDC R18, c[0x0][0x278] ;  /* 0x00009e00ff127b82 */ /* 0x000e220000000800 */
[----:B------:R-:W-:Y:S07]  /*1db20*/  STG.E.U16 desc[UR6][R12.64], R29 ;  /* 0x0000001d0c007986 */ /* 0x000fee000c101506 */
[----:B------:R-:W0:Y:S01]  /*1db30*/  LDC R23, c[0x0][0x278] ;  /* 0x00009e00ff177b82 */ /* 0x000e220000000800 */
[----:B----4-:R-:W-:Y:S01]  /*1db40*/  IADD3 R2, P3, R5, R26, RZ ;  /* 0x0000001a05027210 */ /* 0x010fe20007f7e0ff */
[----:B-----5:R-:W-:Y:S01]  /*1db50*/  IMAD R5, R20, 0xf9, RZ ;  /* 0x000000f914057824 */ /* 0x020fe200078e02ff */
[----:B------:R3:W-:Y:S05]  /*1db60*/  STG.E.U16 desc[UR6][R14.64], R39 ;  /* 0x000000270e007986 */ /* 0x0007ea000c101506 */
[----:B------:R-:W4:Y:S01]  /*1db70*/  LDC R28, c[0x0][0x278] ;  /* 0x00009e00ff1c7b82 */ /* 0x000f220000000800 */
[----:B------:R-:W-:-:S07]  /*1db80*/  IMAD R3, R19, 0xf7, RZ ;  /* 0x000000f713037824 */ /* 0x000fce00078e02ff */
[----:B------:R-:W5:Y:S01]  /*1db90*/  LDC R21, c[0x0][0x278] ;  /* 0x00009e00ff157b82 */ /* 0x000f620000000800 */
[----:B---3--:R-:W-:-:S07]  /*1dba0*/  IMAD R15, R22, 0x1f2, RZ ;  /* 0x000001f2160f7824 */ /* 0x008fce00078e02ff */
[----:B------:R-:W3:Y:S01]  /*1dbb0*/  LDC R20, c[0x0][0x278] ;  /* 0x00009e00ff147b82 */ /* 0x000ee20000000800 */
[----:B------:R-:W-:Y:S02]  /*1dbc0*/  LEA.HI.X.SX32 R3, R3, R27, 0x1, P3 ;  /* 0x0000001b03037211 */ /* 0x000fe400018f0eff */
[----:B------:R-:W-:-:S05]  /*1dbd0*/  IADD3 R12, P5, R17, R26, RZ ;  /* 0x0000001a110c7210 */ /* 0x000fca0007fbe0ff */
[----:B------:R-:W3:Y:S01]  /*1dbe0*/  LDC R19, c[0x0][0x278] ;  /* 0x00009e00ff137b82 */ /* 0x000ee20000000800 */
[-C--:B------:R-:W-:Y:S01]  /*1dbf0*/  IADD3 R14, P3, R15, R26.reuse, RZ ;  /* 0x0000001a0f0e7210 */ /* 0x080fe20007f7e0ff */
[----:B-1----:R-:W-:Y:S01]  /*1dc00*/  IMAD R17, R16, 0x1f4, RZ ;  /* 0x000001f410117824 */ /* 0x002fe200078e02ff */
[----:B------:R-:W-:Y:S02]  /*1dc10*/  PRMT R30, R39, 0x7632, R30 ;  /* 0x00007632271e7816 */ /* 0x000fe4000000001e */
[-C--:B------:R-:W-:Y:S01]  /*1dc20*/  LEA.HI.X.SX32 R15, R5, R27.reuse, 0x1, P3 ;  /* 0x0000001b050f7211 */ /* 0x080fe200018f0eff */
[----:B--2---:R-:W-:Y:S01]  /*1dc30*/  IMAD R5, R24, 0x1f6, RZ ;  /* 0x000001f618057824 */ /* 0x004fe200078e02ff */
[-C--:B------:R-:W-:Y:S02]  /*1dc40*/  LEA.HI.X.SX32 R13, R197, R27.reuse, 0x1, P5 ;  /* 0x0000001bc50d7211 */ /* 0x080fe400028f0eff */
[-C--:B------:R-:W-:Y:S01]  /*1dc50*/  IADD3 R16, P5, R17, R26.reuse, RZ ;  /* 0x0000001a11107210 */ /* 0x080fe20007fbe0ff */
[----:B------:R1:W-:Y:S01]  /*1dc60*/  STG.E.U16 desc[UR6][R2.64], R30 ;  /* 0x0000001e02007986 */ /* 0x0003e2000c101506 */
[----:B------:R-:W-:Y:S01]  /*1dc70*/  PRMT R22, R8, 0x7632, R22 ;  /* 0x0000763208167816 */ /* 0x000fe20000000016 */
[----:B0-----:R-:W-:Y:S01]  /*1dc80*/  IMAD R25, R25, 0x1f8, RZ ;  /* 0x000001f819197824 */ /* 0x001fe200078e02ff */
[----:B------:R-:W-:Y:S01]  /*1dc90*/  LEA.HI.X.SX32 R17, R151, R27, 0x1, P5 ;  /* 0x0000001b97117211 */ /* 0x000fe200028f0eff */
[----:B------:R-:W-:Y:S01]  /*1dca0*/  IMAD R23, R23, 0x1fa, RZ ;  /* 0x000001fa17177824 */ /* 0x000fe200078e02ff */
[----:B------:R0:W-:Y:S04]  /*1dcb0*/  STG.E.U16 desc[UR6][R12.64], R8 ;  /* 0x000000080c007986 */ /* 0x0001e8000c101506 */
[----:B------:R4:W-:Y:S01]  /*1dcc0*/  STG.E.U16 desc[UR6][R14.64], R22 ;  /* 0x000000160e007986 */ /* 0x0009e2000c101506 */
[----:B-1----:R-:W-:Y:S01]  /*1dcd0*/  IMAD R3, R18, 0xfb, RZ ;  /* 0x000000fb12037824 */ /* 0x002fe200078e02ff */
[-C--:B------:R-:W-:Y:S01]  /*1dce0*/  IADD3 R2, P3, R5, R26.reuse, RZ ;  /* 0x0000001a05027210 */ /* 0x080fe20007f7e0ff */
[----:B-----5:R-:W-:Y:S01]  /*1dcf0*/  IMAD R5, R21, 0xfd, RZ ;  /* 0x000000fd15057824 */ /* 0x020fe200078e02ff */
[----:B------:R-:W1:Y:S01]  /*1dd00*/  S2R R228, SR_TID.X ;  /* 0x0000000000e47919 */ /* 0x000e620000002100 */
[----:B0-----:R-:W-:-:S02]  /*1dd10*/  IADD3 R12, P5, R25, R26, RZ ;  /* 0x0000001a190c7210 */ /* 0x001fc40007fbe0ff */
[-C--:B------:R-:W-:Y:S01]  /*1dd20*/  LEA.HI.X.SX32 R3, R3, R27.reuse, 0x1, P3 ;  /* 0x0000001b03037211 */ /* 0x080fe200018f0eff */
[----:B----4-:R-:W-:Y:S01]  /*1dd30*/  IMAD R15, R28, 0x1fc, RZ ;  /* 0x000001fc1c0f7824 */ /* 0x010fe200078e02ff */
[----:B------:R3:W-:Y:S01]  /*1dd40*/  STG.E.U16 desc[UR6][R16.64], R9 ;  /* 0x0000000910007986 */ /* 0x0007e2000c101506 */
[-C--:B------:R-:W-:Y:S02]  /*1dd50*/  IADD3 R14, P3, R23, R26.reuse, RZ ;  /* 0x0000001a170e7210 */ /* 0x080fe40007f7e0ff */
[-C--:B------:R-:W-:Y:S02]  /*1dd60*/  LEA.HI.X.SX32 R13, R111, R27.reuse, 0x1, P5 ;  /* 0x0000001b6f0d7211 */ /* 0x080fe400028f0eff */
[----:B------:R-:W-:Y:S02]  /*1dd70*/  PRMT R18, R9, 0x7632, R18 ;  /* 0x0000763209127816 */ /* 0x000fe40000000012 */
[----:B------:R-:W-:Y:S02]  /*1dd80*/  IADD3 R8, P5, R15, R26, RZ ;  /* 0x0000001a0f087210 */ /* 0x000fe40007fbe0ff */
[----:B------:R-:W-:Y:S01]  /*1dd90*/  LEA.HI.X.SX32 R15, R5, R27, 0x1, P3 ;  /* 0x0000001b050f7211 */ /* 0x000fe200018f0eff */
[----:B---3--:R-:W-:-:S02]  /*1dda0*/  IMAD R17, R20, 0x1fe, RZ ;  /* 0x000001fe14117824 */ /* 0x008fc400078e02ff */
[----:B------:R-:W-:Y:S01]  /*1ddb0*/  IMAD R5, R19, 0xff, RZ ;  /* 0x000000ff13057824 */ /* 0x000fe200078e02ff */
[----:B------:R-:W-:Y:S02]  /*1ddc0*/  STG.E.U16 desc[UR6][R2.64], R18 ;  /* 0x0000001202007986 */ /* 0x000fe4000c101506 */
[----:B------:R-:W-:Y:S02]  /*1ddd0*/  IADD3 R16, P3, R17, R26, RZ ;  /* 0x0000001a11107210 */ /* 0x000fe40007f7e0ff */
[----:B------:R-:W-:Y:S01]  /*1dde0*/  PRMT R21, R10, 0x7632, R21 ;  /* 0x000076320a157816 */ /* 0x000fe20000000015 */
[----:B------:R0:W-:Y:S01]  /*1ddf0*/  STG.E.U16 desc[UR6][R12.64], R10 ;  /* 0x0000000a0c007986 */ /* 0x0001e2000c101506 */
[-C--:B------:R-:W-:Y:S02]  /*1de00*/  LEA.HI.X.SX32 R9, R89, R27.reuse, 0x1, P5 ;  /* 0x0000001b59097211 */ /* 0x080fe400028f0eff */
[----:B------:R-:W-:Y:S01]  /*1de10*/  LEA.HI.X.SX32 R17, R5, R27, 0x1, P3 ;  /* 0x0000001b05117211 */ /* 0x000fe200018f0eff */
[----:B------:R-:W-:Y:S04]  /*1de20*/  STG.E.U16 desc[UR6][R14.64], R21 ;  /* 0x000000150e007986 */ /* 0x000fe8000c101506 */
[----:B------:R2:W-:Y:S01]  /*1de30*/  STG.E.U16 desc[UR6][R8.64], R11 ;  /* 0x0000000b08007986 */ /* 0x0005e2000c101506 */
[----:B0-----:R-:W-:-:S05]  /*1de40*/  PRMT R13, R11, 0x7632, R13 ;  /* 0x000076320b0d7816 */ /* 0x001fca000000000d */
[----:B------:R-:W-:Y:S01]  /*1de50*/  STG.E.U16 desc[UR6][R16.64], R13 ;  /* 0x0000000d10007986 */ /* 0x000fe2000c101506 */
[----:B------:R-:W-:Y:S02]  /*1de60*/  FSEL R215, R215, -INF , P1 ;  /* 0xff800000d7d77808 */ /* 0x000fe40000800000 */
[----:B------:R-:W-:Y:S01]  /*1de70*/  FSEL R220, R220, -INF , P2 ;  /* 0xff800000dcdc7808 */ /* 0x000fe20001000000 */
[----:B--2---:R-:W0:Y:S01]  /*1de80*/  LDC.64 R8, c[0x0][0x230] ;  /* 0x00008c00ff087b82 */ /* 0x004e220000000a00 */
[----:B------:R-:W-:Y:S02]  /*1de90*/  FSEL R213, R213, -INF , P0 ;  /* 0xff800000d5d57808 */ /* 0x000fe40000000000 */
[----:B------:R-:W-:Y:S02]  /*1dea0*/  FSEL R3, R208, -INF , P4 ;  /* 0xff800000d0037808 */ /* 0x000fe40002000000 */
[----:B-1----:R-:W-:Y:S01]  /*1deb0*/  SHF.L.U32 R2, R228, 0x1, RZ ;  /* 0x00000001e4027819 */ /* 0x002fe200000006ff */
[----:B------:R-:W-:Y:S01]  /*1dec0*/  FFMA R215, R215, 0.69314718246459960938, R6 ;  /* 0x3f317218d7d77823 */ /* 0x000fe20000000006 */
[----:B------:R-:W-:Y:S01]  /*1ded0*/  FFMA R214, R220, 0.69314718246459960938, R7 ;  /* 0x3f317218dcd67823 */ /* 0x000fe20000000007 */
[----:B------:R-:W-:Y:S01]  /*1dee0*/  BAR.SYNC.DEFER_BLOCKING 0x0 ;  /* 0x0000000000007b1d */ /* 0x000fe20000010000 */
[----:B------:R-:W-:Y:S01]  /*1def0*/  FFMA R4, R213, 0.69314718246459960938, R4 ;  /* 0x3f317218d5047823 */ /* 0x000fe20000000004 */
[----:B------:R-:W-:Y:S01]  /*1df00*/  LOP3.LUT R6, R2, 0x1f8, RZ, 0xc0, !PT ;  /* 0x000001f802067812 */ /* 0x000fe200078ec0ff */
[----:B------:R-:W-:-:S04]  /*1df10*/  FFMA R5, R3, 0.69314718246459960938, R0 ;  /* 0x3f31721803057823 */ /* 0x000fc80000000000 */
[----:B------:R-:W-:Y:S04]  /*1df20*/  STS.64 [R6+UR4], R214 ;  /* 0x000000d606007988 */ /* 0x000fe80008000a04 */
[----:B------:R-:W-:Y:S01]  /*1df30*/  STS.64 [R6+UR4+0x200], R4 ;  /* 0x0002000406007988 */ /* 0x000fe20008000a04 */
[----:B------:R-:W-:Y:S01]  /*1df40*/  BAR.SYNC.DEFER_BLOCKING 0x0 ;  /* 0x0000000000007b1d */ /* 0x000fe20000010000 */
[----:B------:R-:W-:-:S05]  /*1df50*/  UIMAD UR8, UR10, UR8, URZ ;  /* 0x000000080a0872a4 */ /* 0x000fca000f8e023f */
[----:B------:R-:W1:Y:S01]  /*1df60*/  LDS R7, [R194] ;  /* 0x00000000c2077984 */ /* 0x000e620000000800 */
[----:B------:R-:W-:Y:S01]  /*1df70*/  USHF.L.U32 UR4, UR8, 0x2, URZ ;  /* 0x0000000208047899 */ /* 0x000fe2000800063f */
[C---:B------:R-:W-:Y:S01]  /*1df80*/  SHF.L.U32 R3, R243.reuse, 0x2, RZ ;  /* 0x00000002f3037819 */ /* 0x040fe200000006ff */
[----:B------:R-:W-:Y:S01]  /*1df90*/  UIMAD.WIDE UR8, UR8, 0x4, URZ ;  /* 0x00000004080878a5 */ /* 0x000fe2000f8e023f */
[----:B------:R-:W-:-:S03]  /*1dfa0*/  IMAD.HI R0, R243, 0x4, RZ ;  /* 0x00000004f3007827 */ /* 0x000fc600078e02ff */
[----:B0-----:R-:W-:-:S04]  /*1dfb0*/  IADD3 R2, P0, P1, R3, UR4, R8 ;  /* 0x0000000403027c10 */ /* 0x001fc8000f91e008 */
[----:B------:R-:W-:-:S05]  /*1dfc0*/  IADD3.X R3, R0, UR9, R9, P0, P1 ;  /* 0x0000000900037c10 */ /* 0x000fca00087e2409 */
[----:B-1----:R-:W-:Y:S01]  /*1dfd0*/  STG.E desc[UR6][R2.64], R7 ;  /* 0x0000000702007986 */ /* 0x002fe2000c101906 */
[----:B------:R-:W-:Y:S05]  /*1dfe0*/  EXIT ;  /* 0x000000000000794d */ /* 0x000fea0003800000 */
.L_x_2:
[----:B------:R-:W-:-:S00]  /*1dff0*/  BRA `(.L_x_2) ;  /* 0xfffffffc00fc7947 */ /* 0x000fc0000383ffff */
[----:B------:R-:W-:-:S00]  /*1e000*/  NOP ;  /* 0x0000000000007918 */ /* 0x000fc00000000000 */
[----:B------:R-:W-:-:S00]  /*1e010*/  NOP ;  /* 0x0000000000007918 */ /* 0x000fc00000000000 */
[----:B------:R-:W-:-:S00]  /*1e020*/  NOP ;  /* 0x0000000000007918 */ /* 0x000fc00000000000 */
[----:B------:R-:W-:-:S00]  /*1e030*/  NOP ;  /* 0x0000000000007918 */ /* 0x000fc00000000000 */
[----:B------:R-:W-:-:S00]  /*1e040*/  NOP ;  /* 0x0000000000007918 */ /* 0x000fc00000000000 */
[----:B------:R-:W-:-:S00]  /*1e050*/  NOP ;  /* 0x0000000000007918 */ /* 0x000fc00000000000 */
[----:B------:R-:W-:-:S00]  /*1e060*/  NOP ;  /* 0x0000000000007918 */ /* 0x000fc00000000000 */
[----:B------:R-:W-:-:S00]  /*1e070*/  NOP ;  /* 0x0000000000007918 */ /* 0x000fc00000000000 */
.L_x_3:


//--------------------- .nv.global.init           --------------------------
	.section	.nv.global.init,"aw",@progbits
.nv.global.init:
	.type		_$_str,@object
	.size		_$_str,(.L_0 - _$_str)
_$_str:
        /*0000*/ 	.byte	0x5f, 0x5f, 0x43, 0x55, 0x44, 0x41, 0x5f, 0x46, 0x54, 0x5a, 0x00
.L_0:


//--------------------- .nv.shared.attn_fwd       --------------------------
	.section	.nv.shared.attn_fwd,"aw",@nobits
	.sectionflags	@""
	.align	16
	.zero		1024


//--------------------- .nv.shared.reserved.0     --------------------------
	.section	.nv.shared.reserved.0,"aw",@nobits
	.weak		__nv_reservedSMEM_offset_0_alias
	.size		__nv_reservedSMEM_offset_0_alias, 0, 0
	.other		__nv_reservedSMEM_offset_0_alias,@"STO_CUDA_RESERVED_SHARED STV_DEFAULT"
__nv_reservedSMEM_offset_0_alias:
	.zero		0


//--------------------- .nv.constant0.attn_fwd    --------------------------
	.section	.nv.constant0.attn_fwd,"a",@progbits
	.sectionflags	@""
	.align	4
.nv.constant0.attn_fwd:
	.zero		664


//--------------------- SYMBOLS --------------------------

	.type		.nv.reservedSmem.offset0,@object
	.size		.nv.reservedSmem.offset0,0x4
